	.target	sm_90a

	.elftype	@"ET_EXEC"


//--------------------- .note.nv.tkinfo           --------------------------
	.section	.note.nv.tkinfo,"",@"SHT_NOTE"
	.sectionflags	@"SHF_NOTE_NV_TKINFO"
	.tkinfo
        /*0018*/ 	.word	0x00000002
        /*0030*/ 	.string	""
        /*0030*/ 	.string	"ptxas"
        /*0030*/ 	.string	"Cuda compilation tools, release 13.0, V13.0.88"
        /*0030*/ 	.string	"Build cuda_13.0.r13.0/compiler.36424714_0"
        /*0030*/ 	.string	"-v  -suppress-debug-info  -lineinfo  -arch sm_90a "



//--------------------- .note.nv.cuinfo           --------------------------
	.section	.note.nv.cuinfo,"",@"SHT_NOTE"
	.sectionflags	@"SHF_NOTE_NV_CUINFO"
        /*0018*/ 	.short	0x0002
        /*001a*/ 	.short	0x005a
        /*001c*/ 	.short	0x0082
	.zero		2


//--------------------- .nv.info                  --------------------------
	.section	.nv.info,"",@"SHT_CUDA_INFO"
	.align	4


	//----- nvinfo : EIATTR_REGCOUNT
	.align		4
        /*0000*/ 	.byte	0x04, 0x2f
        /*0002*/ 	.short	(.L_1 - .L_0)
	.align		4
.L_0:
        /*0004*/ 	.word	index@(matmul_kernel)
        /*0008*/ 	.word	0x00000040


	//----- nvinfo : EIATTR_FRAME_SIZE
	.align		4
.L_1:
        /*000c*/ 	.byte	0x04, 0x11
        /*000e*/ 	.short	(.L_3 - .L_2)
	.align		4
.L_2:
        /*0010*/ 	.word	index@(matmul_kernel)
        /*0014*/ 	.word	0x00002020


	//----- nvinfo : EIATTR_MIN_STACK_SIZE
	.align		4
.L_3:
        /*0018*/ 	.byte	0x04, 0x12
        /*001a*/ 	.short	(.L_5 - .L_4)
	.align		4
.L_4:
        /*001c*/ 	.word	index@(matmul_kernel)
        /*0020*/ 	.word	0x00002020
.L_5:


//--------------------- .nv.compat                --------------------------
	.section	.nv.compat,"",@"SHT_CUDA_COMPAT_INFO"
	.align	4
        /*0000*/ 	.byte	0x02, 0x09, 0x01, 0x00, 0x02, 0x02, 0x02, 0x00, 0x02, 0x05, 0x05, 0x00, 0x03, 0x07, 0x01, 0x01
        /*0010*/ 	.byte	0x02, 0x03, 0x00, 0x00, 0x02, 0x06, 0x01, 0x00, 0x04, 0x0b, 0x08, 0x00, 0x00, 0x00, 0x00, 0x00
        /*0020*/ 	.byte	0x00, 0x00, 0x00, 0x00


//--------------------- .nv.info.matmul_kernel    --------------------------
	.section	.nv.info.matmul_kernel,"",@"SHT_CUDA_INFO"
	.sectionflags	@""
	.align	4


	//----- nvinfo : EIATTR_CUDA_API_VERSION
	.align		4
        /*0000*/ 	.byte	0x04, 0x37
        /*0002*/ 	.short	(.L_7 - .L_6)
.L_6:
        /*0004*/ 	.word	0x00000082


	//----- nvinfo : EIATTR_KPARAM_INFO
	.align		4
.L_7:
        /*0008*/ 	.byte	0x04, 0x17
        /*000a*/ 	.short	(.L_9 - .L_8)
.L_8:
        /*000c*/ 	.word	0x00000000
        /*0010*/ 	.short	0x000d
        /*0012*/ 	.short	0x0048
        /*0014*/ 	.byte	0x00, 0xf4, 0x21, 0x00


	//----- nvinfo : EIATTR_KPARAM_INFO
	.align		4
.L_9:
        /*0018*/ 	.byte	0x04, 0x17
        /*001a*/ 	.short	(.L_11 - .L_10)
.L_10:
        /*001c*/ 	.word	0x00000000
        /*0020*/ 	.short	0x000c
        /*0022*/ 	.short	0x0040
        /*0024*/ 	.byte	0x00, 0xf4, 0x21, 0x00


	//----- nvinfo : EIATTR_KPARAM_INFO
	.align		4
.L_11:
        /*0028*/ 	.byte	0x04, 0x17
        /*002a*/ 	.short	(.L_13 - .L_12)
.L_12:
        /*002c*/ 	.word	0x00000000
        /*0030*/ 	.short	0x000b
        /*0032*/ 	.short	0x0038
        /*0034*/ 	.byte	0x00, 0xf0, 0x11, 0x00


	//----- nvinfo : EIATTR_KPARAM_INFO
	.align		4
.L_13:
        /*0038*/ 	.byte	0x04, 0x17
        /*003a*/ 	.short	(.L_15 - .L_14)
.L_14:
        /*003c*/ 	.word	0x00000000
        /*0040*/ 	.short	0x000a
        /*0042*/ 	.short	0x0034
        /*0044*/ 	.byte	0x00, 0xf0, 0x11, 0x00


	//----- nvinfo : EIATTR_KPARAM_INFO
	.align		4
.L_15:
        /*0048*/ 	.byte	0x04, 0x17
        /*004a*/ 	.short	(.L_17 - .L_16)
.L_16:
        /*004c*/ 	.word	0x00000000
        /*0050*/ 	.short	0x0009
        /*0052*/ 	.short	0x0030
        /*0054*/ 	.byte	0x00, 0xf0, 0x11, 0x00


	//----- nvinfo : EIATTR_KPARAM_INFO
	.align		4
.L_17:
        /*0058*/ 	.byte	0x04, 0x17
        /*005a*/ 	.short	(.L_19 - .L_18)
.L_18:
        /*005c*/ 	.word	0x00000000
        /*0060*/ 	.short	0x0008
        /*0062*/ 	.short	0x002c
        /*0064*/ 	.byte	0x00, 0xf0, 0x11, 0x00


	//----- nvinfo : EIATTR_KPARAM_INFO
	.align		4
.L_19:
        /*0068*/ 	.byte	0x04, 0x17
        /*006a*/ 	.short	(.L_21 - .L_20)
.L_20:
        /*006c*/ 	.word	0x00000000
        /*0070*/ 	.short	0x0007
        /*0072*/ 	.short	0x0028
        /*0074*/ 	.byte	0x00, 0xf0, 0x11, 0x00


	//----- nvinfo : EIATTR_KPARAM_INFO
	.align		4
.L_21:
        /*0078*/ 	.byte	0x04, 0x17
        /*007a*/ 	.short	(.L_23 - .L_22)
.L_22:
        /*007c*/ 	.word	0x00000000
        /*0080*/ 	.short	0x0006
        /*0082*/ 	.short	0x0024
        /*0084*/ 	.byte	0x00, 0xf0, 0x11, 0x00


	//----- nvinfo : EIATTR_KPARAM_INFO
	.align		4
.L_23:
        /*0088*/ 	.byte	0x04, 0x17
        /*008a*/ 	.short	(.L_25 - .L_24)
.L_24:
        /*008c*/ 	.word	0x00000000
        /*0090*/ 	.short	0x0005
        /*0092*/ 	.short	0x0020
        /*0094*/ 	.byte	0x00, 0xf0, 0x11, 0x00


	//----- nvinfo : EIATTR_KPARAM_INFO
	.align		4
.L_25:
        /*0098*/ 	.byte	0x04, 0x17
        /*009a*/ 	.short	(.L_27 - .L_26)
.L_26:
        /*009c*/ 	.word	0x00000000
        /*00a0*/ 	.short	0x0004
        /*00a2*/ 	.short	0x001c
        /*00a4*/ 	.byte	0x00, 0xf0, 0x11, 0x00


	//----- nvinfo : EIATTR_KPARAM_INFO
	.align		4
.L_27:
        /*00a8*/ 	.byte	0x04, 0x17
        /*00aa*/ 	.short	(.L_29 - .L_28)
.L_28:
        /*00ac*/ 	.word	0x00000000
        /*00b0*/ 	.short	0x0003
        /*00b2*/ 	.short	0x0018
        /*00b4*/ 	.byte	0x00, 0xf0, 0x11, 0x00


	//----- nvinfo : EIATTR_KPARAM_INFO
	.align		4
.L_29:
        /*00b8*/ 	.byte	0x04, 0x17
        /*00ba*/ 	.short	(.L_31 - .L_30)
.L_30:
        /*00bc*/ 	.word	0x00000000
        /*00c0*/ 	.short	0x0002
        /*00c2*/ 	.short	0x0010
        /*00c4*/ 	.byte	0x00, 0xf4, 0x21, 0x00


	//----- nvinfo : EIATTR_KPARAM_INFO
	.align		4
.L_31:
        /*00c8*/ 	.byte	0x04, 0x17
        /*00ca*/ 	.short	(.L_33 - .L_32)
.L_32:
        /*00cc*/ 	.word	0x00000000
        /*00d0*/ 	.short	0x0001
        /*00d2*/ 	.short	0x0008
        /*00d4*/ 	.byte	0x00, 0xf4, 0x21, 0x00


	//----- nvinfo : EIATTR_KPARAM_INFO
	.align		4
.L_33:
        /*00d8*/ 	.byte	0x04, 0x17
        /*00da*/ 	.short	(.L_35 - .L_34)
.L_34:
        /*00dc*/ 	.word	0x00000000
        /*00e0*/ 	.short	0x0000
        /*00e2*/ 	.short	0x0000
        /*00e4*/ 	.byte	0x00, 0xf4, 0x21, 0x00


	//----- nvinfo : EIATTR_SPARSE_MMA_MASK
	.align		4
.L_35:
        /*00e8*/ 	.byte	0x03, 0x50
        /*00ea*/ 	.short	0x0000


	//----- nvinfo : EIATTR_MAXREG_COUNT
	.align		4
        /*00ec*/ 	.byte	0x03, 0x1b
        /*00ee*/ 	.short	0x00ff


	//----- nvinfo : EIATTR_NUM_BARRIERS
	.align		4
        /*00f0*/ 	.byte	0x02, 0x4c
        /*00f2*/ 	.byte	0x01
	.zero		1


	//----- nvinfo : EIATTR_ANNOTATIONS
	.align		4
        /*00f4*/ 	.byte	0x04, 0x55
        /*00f6*/ 	.short	(.L_37 - .L_36)


	//   ....[0]....
.L_36:
        /*00f8*/ 	.word	0x00000001
        /*00fc*/ 	.byte	0x60, 0x00, 0x00, 0x00, 0x01, 0x00, 0x00, 0x00, 0x80, 0x00, 0x00, 0x00, 0x01, 0x00, 0x00, 0x00
        /* <DEDUP_REMOVED lines=1352> */
        /*558c*/ 	.byte	0xa0, 0xbc, 0x01, 0x00, 0x01, 0x00, 0x00, 0x00, 0xb0, 0xbc, 0x01, 0x00


	//----- nvinfo : EIATTR_MERCURY_ISA_VERSION
	.align		4
.L_37:
        /*5598*/ 	.byte	0x03, 0x5f
        /*559a*/ 	.short	0x0101


	//----- nvinfo : EIATTR_COOP_GROUP_MASK_REGIDS
	.align		4
        /*559c*/ 	.byte	0x04, 0x29
        /*559e*/ 	.short	(.L_39 - .L_38)


	//   ....[0]....
.L_38:
        /*55a0*/ 	.word	0xffffffff


	//   ....[1]....
        /*55a4*/ 	.word	0xffffffff


	//   ....[2]....
        /*55a8*/ 	.word	0xffffffff


	//   ....[3]....
        /*55ac*/ 	.word	0xffffffff


	//   ....[4]....
        /*55b0*/ 	.word	0xffffffff


	//   ....[5]....
        /*55b4*/ 	.word	0xffffffff


	//   ....[6]....
        /*55b8*/ 	.word	0xffffffff


	//   ....[7]....
        /*55bc*/ 	.word	0xffffffff


	//   ....[8]....
        /*55c0*/ 	.word	0xffffffff


	//   ....[9]....
        /*55c4*/ 	.word	0xffffffff


	//   ....[10]....
        /*55c8*/ 	.word	0xffffffff


	//   ....[11]....
        /*55cc*/ 	.word	0xffffffff


	//   ....[12]....
        /*55d0*/ 	.word	0xffffffff


	//   ....[13]....
        /*55d4*/ 	.word	0xffffffff


	//   ....[14]....
        /*55d8*/ 	.word	0xffffffff


	//   ....[15]....
        /*55dc*/ 	.word	0xffffffff


	//   ....[16]....
        /*55e0*/ 	.word	0xffffffff


	//   ....[17]....
        /*55e4*/ 	.word	0xffffffff


	//   ....[18]....
        /*55e8*/ 	.word	0xffffffff


	//   ....[19]....
        /*55ec*/ 	.word	0xffffffff


	//   ....[20]....
        /*55f0*/ 	.word	0xffffffff


	//   ....[21]....
        /*55f4*/ 	.word	0xffffffff


	//   ....[22]....
        /*55f8*/ 	.word	0xffffffff


	//   ....[23]....
        /*55fc*/ 	.word	0xffffffff


	//   ....[24]....
        /*5600*/ 	.word	0xffffffff


	//   ....[25]....
        /*5604*/ 	.word	0xffffffff


	//   ....[26]....
        /*5608*/ 	.word	0xffffffff


	//   ....[27]....
        /*560c*/ 	.word	0xffffffff


	//   ....[28]....
        /*5610*/ 	.word	0xffffffff


	//   ....[29]....
        /*5614*/ 	.word	0xffffffff


	//   ....[30]....
        /*5618*/ 	.word	0xffffffff


	//   ....[31]....
        /*561c*/ 	.word	0xffffffff


	//   ....[32]....
        /*5620*/ 	.word	0xffffffff


	//   ....[33]....
        /*5624*/ 	.word	0xffffffff


	//   ....[34]....
        /*5628*/ 	.word	0xffffffff


	//   ....[35]....
        /*562c*/ 	.word	0xffffffff


	//   ....[36]....
        /*5630*/ 	.word	0xffffffff


	//   ....[37]....
        /*5634*/ 	.word	0xffffffff


	//   ....[38]....
        /*5638*/ 	.word	0xffffffff


	//   ....[39]....
        /*563c*/ 	.word	0xffffffff


	//   ....[40]....
        /*5640*/ 	.word	0xffffffff


	//   ....[41]....
        /*5644*/ 	.word	0xffffffff


	//   ....[42]....
        /*5648*/ 	.word	0xffffffff


	//   ....[43]....
        /*564c*/ 	.word	0xffffffff


	//   ....[44]....
        /*5650*/ 	.word	0xffffffff


	//   ....[45]....
        /*5654*/ 	.word	0xffffffff


	//   ....[46]....
        /*5658*/ 	.word	0xffffffff


	//   ....[47]....
        /*565c*/ 	.word	0xffffffff


	//   ....[48]....
        /*5660*/ 	.word	0xffffffff


	//   ....[49]....
        /*5664*/ 	.word	0xffffffff


	//   ....[50]....
        /*5668*/ 	.word	0xffffffff


	//   ....[51]....
        /*566c*/ 	.word	0xffffffff


	//   ....[52]....
        /*5670*/ 	.word	0xffffffff


	//   ....[53]....
        /*5674*/ 	.word	0xffffffff


	//   ....[54]....
        /*5678*/ 	.word	0xffffffff


	//   ....[55]....
        /*567c*/ 	.word	0xffffffff


	//   ....[56]....
        /*5680*/ 	.word	0xffffffff


	//   ....[57]....
        /*5684*/ 	.word	0xffffffff


	//   ....[58]....
        /*5688*/ 	.word	0xffffffff


	//   ....[59]....
        /*568c*/ 	.word	0xffffffff


	//   ....[60]....
        /*5690*/ 	.word	0xffffffff


	//   ....[61]....
        /*5694*/ 	.word	0xffffffff


	//   ....[62]....
        /*5698*/ 	.word	0xffffffff


	//----- nvinfo : EIATTR_COOP_GROUP_INSTR_OFFSETS
	.align		4
.L_39:
        /*569c*/ 	.byte	0x04, 0x28
        /*569e*/ 	.short	(.L_41 - .L_40)


	//   ....[0]....
.L_40:
        /*56a0*/ 	.word	0x00060930


	//   ....[1]....
        /*56a4*/ 	.word	0x000609e0


	//   ....[2]....
        /*56a8*/ 	.word	0x00060a40


	//   ....[3]....
        /*56ac*/ 	.word	0x00060ac0


	//   ....[4]....
        /*56b0*/ 	.word	0x00060b60


	//   ....[5]....
        /*56b4*/ 	.word	0x00060cc0


	//   ....[6]....
        /*56b8*/ 	.word	0x00060dc0


	//   ....[7]....
        /*56bc*/ 	.word	0x00060df0


	//   ....[8]....
        /*56c0*/ 	.word	0x00060e40


	//   ....[9]....
        /*56c4*/ 	.word	0x00060ea0


	//   ....[10]....
        /*56c8*/ 	.word	0x00060ee0


	//   ....[11]....
        /*56cc*/ 	.word	0x00060fa0


	//   ....[12]....
        /*56d0*/ 	.word	0x00061000


	//   ....[13]....
        /*56d4*/ 	.word	0x00061070


	//   ....[14]....
        /*56d8*/ 	.word	0x000611a0


	//   ....[15]....
        /*56dc*/ 	.word	0x00061210


	//   ....[16]....
        /*56e0*/ 	.word	0x000612c0


	//   ....[17]....
        /*56e4*/ 	.word	0x00061350


	//   ....[18]....
        /*56e8*/ 	.word	0x00061420


	//   ....[19]....
        /*56ec*/ 	.word	0x00061450


	//   ....[20]....
        /*56f0*/ 	.word	0x000614a0


	//   ....[21]....
        /*56f4*/ 	.word	0x000614f0


	//   ....[22]....
        /*56f8*/ 	.word	0x00061600


	//   ....[23]....
        /*56fc*/ 	.word	0x00061710


	//   ....[24]....
        /*5700*/ 	.word	0x00061780


	//   ....[25]....
        /*5704*/ 	.word	0x000617d0


	//   ....[26]....
        /*5708*/ 	.word	0x00061830


	//   ....[27]....
        /*570c*/ 	.word	0x000618c0


	//   ....[28]....
        /*5710*/ 	.word	0x00061940


	//   ....[29]....
        /*5714*/ 	.word	0x00061a90


	//   ....[30]....
        /*5718*/ 	.word	0x00061b00


	//   ....[31]....
        /*571c*/ 	.word	0x00061b80


	//   ....[32]....
        /*5720*/ 	.word	0x00061c20


	//   ....[33]....
        /*5724*/ 	.word	0x00061cb0


	//   ....[34]....
        /*5728*/ 	.word	0x00061cf0


	//   ....[35]....
        /*572c*/ 	.word	0x00061d90


	//   ....[36]....
        /*5730*/ 	.word	0x00061e20


	//   ....[37]....
        /*5734*/ 	.word	0x00061eb0


	//   ....[38]....
        /*5738*/ 	.word	0x00061f70


	//   ....[39]....
        /*573c*/ 	.word	0x00062040


	//   ....[40]....
        /*5740*/ 	.word	0x00062080


	//   ....[41]....
        /*5744*/ 	.word	0x00062190


	//   ....[42]....
        /*5748*/ 	.word	0x00062270


	//   ....[43]....
        /*574c*/ 	.word	0x000622b0


	//   ....[44]....
        /*5750*/ 	.word	0x000622f0


	//   ....[45]....
        /*5754*/ 	.word	0x00062370


	//   ....[46]....
        /*5758*/ 	.word	0x000624e0


	//   ....[47]....
        /*575c*/ 	.word	0x00062510


	//   ....[48]....
        /*5760*/ 	.word	0x00062530


	//   ....[49]....
        /*5764*/ 	.word	0x00062730


	//   ....[50]....
        /*5768*/ 	.word	0x000627a0


	//   ....[51]....
        /*576c*/ 	.word	0x000627c0


	//   ....[52]....
        /*5770*/ 	.word	0x00062820


	//   ....[53]....
        /*5774*/ 	.word	0x00062870


	//   ....[54]....
        /*5778*/ 	.word	0x00062890


	//   ....[55]....
        /*577c*/ 	.word	0x000628c0


	//   ....[56]....
        /*5780*/ 	.word	0x000628f0


	//   ....[57]....
        /*5784*/ 	.word	0x00062920


	//   ....[58]....
        /*5788*/ 	.word	0x00062950


	//   ....[59]....
        /*578c*/ 	.word	0x000629c0


	//   ....[60]....
        /*5790*/ 	.word	0x000629f0


	//   ....[61]....
        /*5794*/ 	.word	0x00062a80


	//   ....[62]....
        /*5798*/ 	.word	0x00062ac0


	//----- nvinfo : EIATTR_EXIT_INSTR_OFFSETS
	.align		4
.L_41:
        /*579c*/ 	.byte	0x04, 0x1c
        /*579e*/ 	.short	(.L_43 - .L_42)


	//   ....[0]....
.L_42:
        /*57a0*/ 	.word	0x0006d930


	//   ....[1]....
        /*57a4*/ 	.word	0x0006d950


	//----- nvinfo : EIATTR_REQNTID
	.align		4
.L_43:
        /*57a8*/ 	.byte	0x04, 0x10
        /*57aa*/ 	.short	(.L_45 - .L_44)
.L_44:
        /*57ac*/ 	.word	0x00000020
        /*57b0*/ 	.word	0x00000001
        /*57b4*/ 	.word	0x00000001


	//----- nvinfo : EIATTR_CBANK_PARAM_SIZE
	.align		4
.L_45:
        /*57b8*/ 	.byte	0x03, 0x19
        /*57ba*/ 	.short	0x0050


	//----- nvinfo : EIATTR_PARAM_CBANK
	.align		4
        /*57bc*/ 	.byte	0x04, 0x0a
        /*57be*/ 	.short	(.L_47 - .L_46)
	.align		4
.L_46:
        /*57c0*/ 	.word	index@(.nv.constant0.matmul_kernel)
        /*57c4*/ 	.short	0x0210
        /*57c6*/ 	.short	0x0050


	//----- nvinfo : EIATTR_SW_WAR
	.align		4
.L_47:
        /*57c8*/ 	.byte	0x04, 0x36
        /*57ca*/ 	.short	(.L_49 - .L_48)
.L_48:
        /*57cc*/ 	.word	0x00000008
.L_49:


//--------------------- .nv.callgraph             --------------------------
	.section	.nv.callgraph,"",@"SHT_CUDA_CALLGRAPH"
	.align	4
	.sectionentsize	8
	.align		4
        /*0000*/ 	.word	0x00000000
	.align		4
        /*0004*/ 	.word	0xffffffff
	.align		4
        /*0008*/ 	.word	0x00000000
	.align		4
        /*000c*/ 	.word	0xfffffffe
	.align		4
        /*0010*/ 	.word	0x00000000
	.align		4
        /*0014*/ 	.word	0xfffffffd
	.align		4
        /*0018*/ 	.word	0x00000000
	.align		4
        /*001c*/ 	.word	0xfffffffc


//--------------------- .text.matmul_kernel       --------------------------
	.section	.text.matmul_kernel,"ax",@progbits
	.align	128
        .global         matmul_kernel
        .type           matmul_kernel,@function
        .size           matmul_kernel,(.L_x_3 - matmul_kernel)
        .other          matmul_kernel,@"STO_CUDA_ENTRY STV_DEFAULT"
matmul_kernel:
.text.matmul_kernel:
[----:B------:R-:W0:Y:S02]  /*0000*/  LDC R1, c[0x0][0x28] ;  /* 0x00000a00ff017b82 */ /* 0x000e240000000800 */
[----:B0-----:R-:W-:-:S06]  /*0010*/  VIADD R1, R1, 0xffffdfe0 ;  /* 0xffffdfe001017836 */ /* 0x001fcc0000000000 */
[----:B------:R-:W0:Y:S01]  /*0020*/  LDC.64 R2, c[0x0][0x228] ;  /* 0x00008a00ff027b82 */ /* 0x000e220000000a00 */
[----:B------:R-:W1:Y:S01]  /*0030*/  S2R R7, SR_CTAID.X ;  /* 0x0000000000077919 */ /* 0x000e620000002500 */
[----:B------:R-:W-:Y:S01]  /*0040*/  UMOV UR4, 0x400 ;  /* 0x0000040000047882 */ /* 0x000fe20000000000 */
[----:B------:R-:W-:Y:S01]  /*0050*/  ULDC.64 UR46, c[0x0][0x208] ;  /* 0x00008200002e7ab9 */ /* 0x000fe20000000a00 */
[----:B------:R-:W-:Y:S04]  /*0060*/  STL [R1+0x120], RZ ;  /* 0x000120ff01007387 */ /* 0x000fe80000100800 */
[----:B------:R-:W2:Y:S01]  /*0070*/  S2UR UR5, SR_CgaCtaId ;  /* 0x00000000000579c3 */ /* 0x000ea20000008800 */
[----:B------:R-:W-:Y:S04]  /*0080*/  STL [R1+0x124], RZ ;  /* 0x000124ff01007387 */ /* 0x000fe80000100800 */
[----:B------:R-:W-:Y:S04]  /*0090*/  STL [R1+0x128], RZ ;  /* 0x000128ff01007387 */ /* 0x000fe80000100800 */
[----:B------:R-:W-:Y:S04]  /*00a0*/  STL [R1+0x12c], RZ ;  /* 0x00012cff01007387 */ /* 0x000fe80000100800 */
[----:B------:R-:W-:Y:S01]  /*00b0*/  STL [R1+0x160], RZ ;  /* 0x000160ff01007387 */ /* 0x000fe20000100800 */
[----:B0-----:R-:W-:-:S03]  /*00c0*/  VIADD R0, R3, 0xff ;  /* 0x000000ff03007836 */ /* 0x001fc60000000000 */
[----:B------:R-:W-:Y:S04]  /*00d0*/  STL [R1+0x164], RZ ;  /* 0x000164ff01007387 */ /* 0x000fe80000100800 */
[----:B------:R-:W-:Y:S01]  /*00e0*/  STL [R1+0x168], RZ ;  /* 0x000168ff01007387 */ /* 0x000fe20000100800 */
[----:B------:R-:W-:Y:S01]  /*00f0*/  SHF.R.S32.HI R5, RZ, 0x1f, R0 ;  /* 0x0000001fff057819 */ /* 0x000fe20000011400 */
[----:B--2---:R-:W-:Y:S02]  /*0100*/  ULEA UR4, UR5, UR4, 0x18 ;  /* 0x0000000405047291 */ /* 0x004fe4000f8ec03f */
[----:B------:R-:W-:Y:S01]  /*0110*/  STL [R1+0x16c], RZ ;  /* 0x00016cff01007387 */ /* 0x000fe20000100800 */
[----:B------:R-:W-:Y:S02]  /*0120*/  LEA.HI R5, R5, R0, RZ, 0x8 ;  /* 0x0000000005057211 */ /* 0x000fe400078f40ff */
[----:B-1----:R-:W-:Y:S01]  /*0130*/  IABS R10, R7 ;  /* 0x00000007000a7213 */ /* 0x002fe20000000000 */
[----:B------:R-:W-:Y:S01]  /*0140*/  STL [R1+0x190], RZ ;  /* 0x000190ff01007387 */ /* 0x000fe20000100800 */
[----:B------:R-:W-:-:S03]  /*0150*/  SHF.R.S32.HI R5, RZ, 0x8, R5 ;  /* 0x00000008ff057819 */ /* 0x000fc60000011405 */
[----:B------:R-:W-:Y:S02]  /*0160*/  STL [R1+0x194], RZ ;  /* 0x000194ff01007387 */ /* 0x000fe40000100800 */
[----:B------:R-:W-:Y:S02]  /*0170*/  IMAD.SHL.U32 R6, R5, 0x8, RZ ;  /* 0x0000000805067824 */ /* 0x000fe400078e00ff */
[----:B------:R-:W-:Y:S03]  /*0180*/  STL [R1+0x198], RZ ;  /* 0x000198ff01007387 */ /* 0x000fe60000100800 */
[-C--:B------:R-:W-:Y:S01]  /*0190*/  IABS R9, R6.reuse ;  /* 0x0000000600097213 */ /* 0x080fe20000000000 */
[----:B------:R-:W-:Y:S01]  /*01a0*/  STL [R1+0x19c], RZ ;  /* 0x00019cff01007387 */ /* 0x000fe20000100800 */
[----:B------:R-:W-:Y:S02]  /*01b0*/  IABS R12, R6 ;  /* 0x00000006000c7213 */ /* 0x000fe40000000000 */
[----:B------:R-:W0:Y:S01]  /*01c0*/  I2F.RP R0, R9 ;  /* 0x0000000900007306 */ /* 0x000e220000209400 */
[----:B------:R-:W-:Y:S04]  /*01d0*/  STL [R1+0x1d0], RZ ;  /* 0x0001d0ff01007387 */ /* 0x000fe80000100800 */
[----:B------:R-:W-:Y:S04]  /*01e0*/  STL [R1+0x1d4], RZ ;  /* 0x0001d4ff01007387 */ /* 0x000fe80000100800 */
[----:B------:R-:W-:Y:S04]  /*01f0*/  STL [R1+0x1d8], RZ ;  /* 0x0001d8ff01007387 */ /* 0x000fe80000100800 */
[----:B------:R-:W-:Y:S01]  /*0200*/  STL [R1+0x1dc], RZ ;  /* 0x0001dcff01007387 */ /* 0x000fe20000100800 */
[----:B0-----:R-:W0:Y:S03]  /*0210*/  MUFU.RCP R0, R0 ;  /* 0x0000000000007308 */ /* 0x001e260000001000 */
[----:B------:R-:W-:Y:S04]  /*0220*/  STL [R1+0x200], RZ ;  /* 0x000200ff01007387 */ /* 0x000fe80000100800 */
[----:B------:R-:W-:Y:S04]  /*0230*/  STL [R1+0x204], RZ ;  /* 0x000204ff01007387 */ /* 0x000fe80000100800 */
[----:B------:R-:W-:Y:S04]  /*0240*/  STL [R1+0x208], RZ ;  /* 0x000208ff01007387 */ /* 0x000fe80000100800 */
[----:B------:R-:W-:Y:S01]  /*0250*/  STL [R1+0x20c], RZ ;  /* 0x00020cff01007387 */ /* 0x000fe20000100800 */
[----:B0-----:R-:W-:-:S03]  /*0260*/  VIADD R4, R0, 0xffffffe ;  /* 0x0ffffffe00047836 */ /* 0x001fc60000000000 */
[----:B------:R-:W-:Y:S01]  /*0270*/  STL [R1+0x220], RZ ;  /* 0x000220ff01007387 */ /* 0x000fe20000100800 */
[----:B------:R-:W-:Y:S01]  /*0280*/  IMAD.MOV R0, RZ, RZ, -R12 ;  /* 0x000000ffff007224 */ /* 0x000fe200078e0a0c */
[----:B------:R0:W1:Y:S02]  /*0290*/  F2I.FTZ.U32.TRUNC.NTZ R5, R4 ;  /* 0x0000000400057305 */ /* 0x000064000021f000 */
[----:B------:R-:W-:Y:S04]  /*02a0*/  STL [R1+0x224], RZ ;  /* 0x000224ff01007387 */ /* 0x000fe80000100800 */
[----:B------:R-:W-:Y:S04]  /*02b0*/  STL [R1+0x228], RZ ;  /* 0x000228ff01007387 */ /* 0x000fe80000100800 */
[----:B------:R-:W-:Y:S01]  /*02c0*/  STL [R1+0x22c], RZ ;  /* 0x00022cff01007387 */ /* 0x000fe20000100800 */
[----:B0-----:R-:W-:-:S03]  /*02d0*/  IMAD.MOV.U32 R4, RZ, RZ, RZ ;  /* 0x000000ffff047224 */ /* 0x001fc600078e00ff */
[----:B------:R-:W-:Y:S01]  /*02e0*/  STL [R1+0x240], RZ ;  /* 0x000240ff01007387 */ /* 0x000fe20000100800 */
[----:B-1----:R-:W-:-:S03]  /*02f0*/  IMAD.MOV R8, RZ, RZ, -R5 ;  /* 0x000000ffff087224 */ /* 0x002fc600078e0a05 */
[----:B------:R-:W-:Y:S01]  /*0300*/  STL [R1+0x244], RZ ;  /* 0x000244ff01007387 */ /* 0x000fe20000100800 */
[----:B------:R-:W-:-:S03]  /*0310*/  IMAD R11, R8, R9, RZ ;  /* 0x00000009080b7224 */ /* 0x000fc600078e02ff */
[----:B------:R-:W-:Y:S01]  /*0320*/  STL [R1+0x248], RZ ;  /* 0x000248ff01007387 */ /* 0x000fe20000100800 */
[----:B------:R-:W-:Y:S02]  /*0330*/  IMAD.MOV.U32 R8, RZ, RZ, R10 ;  /* 0x000000ffff087224 */ /* 0x000fe400078e000a */
[----:B------:R-:W-:Y:S01]  /*0340*/  IMAD.HI.U32 R5, R5, R11, R4 ;  /* 0x0000000b05057227 */ /* 0x000fe200078e0004 */
[----:B------:R-:W-:Y:S04]  /*0350*/  STL [R1+0x24c], RZ ;  /* 0x00024cff01007387 */ /* 0x000fe80000100800 */
[----:B------:R-:W-:Y:S01]  /*0360*/  STL [R1+0x260], RZ ;  /* 0x000260ff01007387 */ /* 0x000fe20000100800 */
[----:B------:R-:W-:-:S03]  /*0370*/  IMAD.HI.U32 R5, R5, R8, RZ ;  /* 0x0000000805057227 */ /* 0x000fc600078e00ff */
[----:B------:R-:W-:Y:S01]  /*0380*/  STL [R1+0x264], RZ ;  /* 0x000264ff01007387 */ /* 0x000fe20000100800 */
[----:B------:R-:W-:-:S03]  /*0390*/  IMAD R0, R5, R0, R8 ;  /* 0x0000000005007224 */ /* 0x000fc600078e0208 */
[----:B------:R-:W-:Y:S02]  /*03a0*/  STL [R1+0x268], RZ ;  /* 0x000268ff01007387 */ /* 0x000fe40000100800 */
[----:B------:R-:W-:Y:S02]  /*03b0*/  ISETP.GT.U32.AND P1, PT, R9, R0, PT ;  /* 0x000000000900720c */ /* 0x000fe40003f24070 */
[----:B------:R-:W-:Y:S04]  /*03c0*/  STL [R1+0x26c], RZ ;  /* 0x00026cff01007387 */ /* 0x000fe80000100800 */
[----:B------:R-:W-:Y:S04]  /*03d0*/  STL [R1+0x280], RZ ;  /* 0x000280ff01007387 */ /* 0x000fe80000100800 */
[----:B------:R-:W-:Y:S03]  /*03e0*/  STL [R1+0x284], RZ ;  /* 0x000284ff01007387 */ /* 0x000fe60000100800 */
[----:B------:R-:W-:Y:S01]  /*03f0*/  @!P1 IMAD.IADD R0, R0, 0x1, -R9 ;  /* 0x0000000100009824 */ /* 0x000fe200078e0a09 */
[----:B------:R-:W-:Y:S01]  /*0400*/  STL [R1+0x288], RZ ;  /* 0x000288ff01007387 */ /* 0x000fe20000100800 */
[----:B------:R-:W-:Y:S01]  /*0410*/  @!P1 VIADD R5, R5, 0x1 ;  /* 0x0000000105059836 */ /* 0x000fe20000000000 */
[----:B------:R-:W-:-:S02]  /*0420*/  ISETP.NE.AND P1, PT, R6, RZ, PT ;  /* 0x000000ff0600720c */ /* 0x000fc40003f25270 */
[----:B------:R-:W-:Y:S01]  /*0430*/  STL [R1+0x28c], RZ ;  /* 0x00028cff01007387 */ /* 0x000fe20000100800 */
[----:B------:R-:W-:Y:S02]  /*0440*/  ISETP.GE.U32.AND P0, PT, R0, R9, PT ;  /* 0x000000090000720c */ /* 0x000fe40003f06070 */
[----:B------:R-:W-:Y:S01]  /*0450*/  LOP3.LUT R0, R7, R6, RZ, 0x3c, !PT ;  /* 0x0000000607007212 */ /* 0x000fe200078e3cff */
[----:B------:R-:W-:Y:S03]  /*0460*/  STL [R1+0x2a0], RZ ;  /* 0x0002a0ff01007387 */ /* 0x000fe60000100800 */
[----:B------:R-:W-:Y:S01]  /*0470*/  ISETP.GE.AND P2, PT, R0, RZ, PT ;  /* 0x000000ff0000720c */ /* 0x000fe20003f46270 */
[----:B------:R-:W-:Y:S01]  /*0480*/  STL [R1+0x2a4], RZ ;  /* 0x0002a4ff01007387 */ /* 0x000fe20000100800 */
[----:B------:R-:W-:-:S03]  /*0490*/  VIADD R0, R2, 0x3f ;  /* 0x0000003f02007836 */ /* 0x000fc60000000000 */
[----:B------:R-:W-:Y:S02]  /*04a0*/  STL [R1+0x2a8], RZ ;  /* 0x0002a8ff01007387 */ /* 0x000fe40000100800 */
[----:B------:R-:W-:Y:S02]  /*04b0*/  @P0 VIADD R5, R5, 0x1 ;  /* 0x0000000105050836 */ /* 0x000fe40000000000 */
[----:B------:R-:W-:Y:S02]  /*04c0*/  STL [R1+0x2ac], RZ ;  /* 0x0002acff01007387 */ /* 0x000fe40000100800 */
[----:B------:R-:W-:Y:S01]  /*04d0*/  IMAD.MOV.U32 R4, RZ, RZ, R5 ;  /* 0x000000ffff047224 */ /* 0x000fe200078e0005 */
[----:B------:R-:W-:Y:S01]  /*04e0*/  SHF.R.S32.HI R5, RZ, 0x1f, R0 ;  /* 0x0000001fff057819 */ /* 0x000fe20000011400 */
[----:B------:R-:W-:Y:S02]  /*04f0*/  STL [R1+0x2c0], RZ ;  /* 0x0002c0ff01007387 */ /* 0x000fe40000100800 */
[----:B------:R-:W-:Y:S01]  /*0500*/  @!P2 IMAD.MOV R4, RZ, RZ, -R4 ;  /* 0x000000ffff04a224 */ /* 0x000fe200078e0a04 */
[----:B------:R-:W-:Y:S01]  /*0510*/  @!P1 LOP3.LUT R4, RZ, R6, RZ, 0x33, !PT ;  /* 0x00000006ff049212 */ /* 0x000fe200078e33ff */
[----:B------:R-:W-:Y:S01]  /*0520*/  STL [R1+0x2c4], RZ ;  /* 0x0002c4ff01007387 */ /* 0x000fe20000100800 */
[----:B------:R-:W-:-:S03]  /*0530*/  LEA.HI R5, R5, R0, RZ, 0x6 ;  /* 0x0000000005057211 */ /* 0x000fc600078f30ff */
[----:B------:R-:W-:Y:S01]  /*0540*/  STL [R1+0x2c8], RZ ;  /* 0x0002c8ff01007387 */ /* 0x000fe20000100800 */
[----:B------:R-:W-:Y:S02]  /*0550*/  IMAD.SHL.U32 R8, R4, 0x8, RZ ;  /* 0x0000000804087824 */ /* 0x000fe400078e00ff */
[----:B------:R-:W-:Y:S01]  /*0560*/  IMAD.MOV R4, RZ, RZ, -R4 ;  /* 0x000000ffff047224 */ /* 0x000fe200078e0a04 */
[----:B------:R-:W-:Y:S02]  /*0570*/  STL [R1+0x2cc], RZ ;  /* 0x0002ccff01007387 */ /* 0x000fe40000100800 */
[----:B------:R-:W-:Y:S01]  /*0580*/  LEA.HI.SX32 R5, R5, -R8, 0x1a ;  /* 0x8000000805057211 */ /* 0x000fe200078fd2ff */
[----:B------:R-:W-:Y:S01]  /*0590*/  IMAD R6, R6, R4, R7 ;  /* 0x0000000406067224 */ /* 0x000fe200078e0207 */
[----:B------:R-:W-:Y:S02]  /*05a0*/  STL [R1+0x2e0], RZ ;  /* 0x0002e0ff01007387 */ /* 0x000fe40000100800 */
[----:B------:R-:W-:-:S02]  /*05b0*/  VIMNMX R13, R5, 0x8, PT ;  /* 0x00000008050d7848 */ /* 0x000fc40003fe0100 */
[----:B------:R-:W-:Y:S01]  /*05c0*/  STL [R1+0x2e4], RZ ;  /* 0x0002e4ff01007387 */ /* 0x000fe20000100800 */
[----:B------:R-:W-:Y:S02]  /*05d0*/  IABS R11, R6 ;  /* 0x00000006000b7213 */ /* 0x000fe40000000000 */
[----:B------:R-:W-:Y:S01]  /*05e0*/  IABS R9, R13 ;  /* 0x0000000d00097213 */ /* 0x000fe20000000000 */
[----:B------:R-:W-:Y:S03]  /*05f0*/  STL [R1+0x2e8], RZ ;  /* 0x0002e8ff01007387 */ /* 0x000fe60000100800 */
        /* <DEDUP_REMOVED lines=11> */
[----:B------:R-:W-:Y:S04]  /*06b0*/  STL [R1+0x32c], RZ ;  /* 0x00032cff01007387 */ /* 0x000fe80000100800 */
[----:B------:R-:W-:Y:S01]  /*06c0*/  STL [R1+0x340], RZ ;  /* 0x000340ff01007387 */ /* 0x000fe20000100800 */
[----:B------:R-:W0:Y:S03]  /*06d0*/  F2I.FTZ.U32.TRUNC.NTZ R5, R5 ;  /* 0x0000000500057305 */ /* 0x000e26000021f000 */
[----:B------:R-:W-:Y:S04]  /*06e0*/  STL [R1+0x344], RZ ;  /* 0x000344ff01007387 */ /* 0x000fe80000100800 */
[----:B------:R-:W-:Y:S04]  /*06f0*/  STL [R1+0x348], RZ ;  /* 0x000348ff01007387 */ /* 0x000fe80000100800 */
[----:B------:R-:W-:Y:S04]  /*0700*/  STL [R1+0x34c], RZ ;  /* 0x00034cff01007387 */ /* 0x000fe80000100800 */
[----:B------:R-:W-:Y:S01]  /*0710*/  STL [R1+0x360], RZ ;  /* 0x000360ff01007387 */ /* 0x000fe20000100800 */
[----:B0-----:R-:W-:-:S03]  /*0720*/  IMAD.MOV R10, RZ, RZ, -R5 ;  /* 0x000000ffff0a7224 */ /* 0x001fc600078e0a05 */
[----:B------:R-:W-:Y:S01]  /*0730*/  STL [R1+0x364], RZ ;  /* 0x000364ff01007387 */ /* 0x000fe20000100800 */
[----:B------:R-:W-:Y:S01]  /*0740*/  IMAD.MOV.U32 R4, RZ, RZ, R10 ;  /* 0x000000ffff047224 */ /* 0x000fe200078e000a */
[----:B------:R-:W-:Y:S02]  /*0750*/  IABS R10, R13 ;  /* 0x0000000d000a7213 */ /* 0x000fe40000000000 */
[----:B------:R-:W-:Y:S01]  /*0760*/  STL [R1+0x368], RZ ;  /* 0x000368ff01007387 */ /* 0x000fe20000100800 */
[----:B------:R-:W-:Y:S02]  /*0770*/  IMAD R7, R4, R9, RZ ;  /* 0x0000000904077224 */ /* 0x000fe400078e02ff */
[----:B------:R-:W-:Y:S01]  /*0780*/  IMAD.MOV.U32 R4, RZ, RZ, RZ ;  /* 0x000000ffff047224 */ /* 0x000fe200078e00ff */
[----:B------:R-:W-:Y:S03]  /*0790*/  STL [R1+0x36c], RZ ;  /* 0x00036cff01007387 */ /* 0x000fe60000100800 */
[----:B------:R-:W-:Y:S01]  /*07a0*/  IMAD.HI.U32 R4, R5, R7, R4 ;  /* 0x0000000705047227 */ /* 0x000fe200078e0004 */
[----:B------:R-:W-:Y:S03]  /*07b0*/  STL [R1+0x380], RZ ;  /* 0x000380ff01007387 */ /* 0x000fe60000100800 */
[----:B------:R-:W-:Y:S01]  /*07c0*/  IMAD.MOV R5, RZ, RZ, -R10 ;  /* 0x000000ffff057224 */ /* 0x000fe200078e0a0a */
[----:B------:R-:W-:Y:S01]  /*07d0*/  STL [R1+0x384], RZ ;  /* 0x000384ff01007387 */ /* 0x000fe20000100800 */
[----:B------:R-:W-:-:S03]  /*07e0*/  IMAD.HI.U32 R0, R4, R11, RZ ;  /* 0x0000000b04007227 */ /* 0x000fc600078e00ff */
[----:B------:R-:W-:Y:S01]  /*07f0*/  STL [R1+0x388], RZ ;  /* 0x000388ff01007387 */ /* 0x000fe20000100800 */
[----:B------:R-:W-:Y:S02]  /*0800*/  IMAD R4, R0, R5, R11 ;  /* 0x0000000500047224 */ /* 0x000fe400078e020b */
[----:B------:R-:W0:Y:S01]  /*0810*/  LDC R5, c[0x0][0x230] ;  /* 0x00008c00ff057b82 */ /* 0x000e220000000800 */
        /* <DEDUP_REMOVED lines=11> */
[-C--:B------:R-:W-:Y:S01]  /*08d0*/  LOP3.LUT R4, R6, R13.reuse, RZ, 0x3c, !PT ;  /* 0x0000000d06047212 */ /* 0x080fe200078e3cff */
[----:B------:R-:W-:Y:S01]  /*08e0*/  STL [R1+0x3c4], RZ ;  /* 0x0003c4ff01007387 */ /* 0x000fe20000100800 */
[----:B0-----:R-:W-:Y:S02]  /*08f0*/  VIADD R5, R5, 0x1f ;  /* 0x0000001f05057836 */ /* 0x001fe40000000000 */
[----:B------:R-:W-:Y:S01]  /*0900*/  ISETP.GE.AND P2, PT, R4, RZ, PT ;  /* 0x000000ff0400720c */ /* 0x000fe20003f46270 */
[----:B------:R-:W-:Y:S04]  /*0910*/  STL [R1+0x3c8], RZ ;  /* 0x0003c8ff01007387 */ /* 0x000fe80000100800 */
[----:B------:R-:W-:Y:S02]  /*0920*/  STL [R1+0x3cc], RZ ;  /* 0x0003ccff01007387 */ /* 0x000fe40000100800 */
[----:B------:R-:W-:Y:S01]  /*0930*/  @P0 VIADD R0, R0, 0x1 ;  /* 0x0000000100000836 */ /* 0x000fe20000000000 */
[----:B------:R-:W-:Y:S01]  /*0940*/  ISETP.GE.AND P0, PT, R5, 0x20, PT ;  /* 0x000000200500780c */ /* 0x000fe20003f06270 */
[----:B------:R-:W-:Y:S04]  /*0950*/  STL [R1+0x3e0], RZ ;  /* 0x0003e0ff01007387 */ /* 0x000fe80000100800 */
[----:B------:R-:W-:Y:S01]  /*0960*/  STL [R1+0x3e4], RZ ;  /* 0x0003e4ff01007387 */ /* 0x000fe20000100800 */
[----:B------:R-:W-:Y:S01]  /*0970*/  @!P2 IMAD.MOV R0, RZ, RZ, -R0 ;  /* 0x000000ffff00a224 */ /* 0x000fe200078e0a00 */
[----:B------:R-:W-:-:S02]  /*0980*/  @!P1 LOP3.LUT R0, RZ, R13, RZ, 0x33, !PT ;  /* 0x0000000dff009212 */ /* 0x000fc400078e33ff */
[----:B------:R-:W-:Y:S03]  /*0990*/  STL [R1+0x3e8], RZ ;  /* 0x0003e8ff01007387 */ /* 0x000fe60000100800 */
[----:B------:R-:W-:Y:S01]  /*09a0*/  IMAD.MOV R4, RZ, RZ, -R0 ;  /* 0x000000ffff047224 */ /* 0x000fe200078e0a00 */
[----:B------:R-:W-:Y:S01]  /*09b0*/  STL [R1+0x3ec], RZ ;  /* 0x0003ecff01007387 */ /* 0x000fe20000100800 */
[----:B------:R-:W-:Y:S02]  /*09c0*/  IMAD.SHL.U32 R0, R0, 0x100, RZ ;  /* 0x0000010000007824 */ /* 0x000fe400078e00ff */
[----:B------:R-:W-:Y:S01]  /*09d0*/  IMAD R4, R13, R4, R6 ;  /* 0x000000040d047224 */ /* 0x000fe200078e0206 */
[----:B------:R-:W-:Y:S01]  /*09e0*/  STL [R1+0x400], RZ ;  /* 0x000400ff01007387 */ /* 0x000fe20000100800 */
[----:B------:R-:W-:Y:S02]  /*09f0*/  VIADD R5, R0, 0x1 ;  /* 0x0000000100057836 */ /* 0x000fe40000000000 */
[----:B------:R-:W-:Y:S01]  /*0a00*/  IMAD.IADD R4, R8, 0x1, R4 ;  /* 0x0000000108047824 */ /* 0x000fe200078e0204 */
[----:B------:R-:W-:Y:S01]  /*0a10*/  STL [R1+0x404], RZ ;  /* 0x000404ff01007387 */ /* 0x000fe20000100800 */
[----:B------:R-:W-:-:S02]  /*0a20*/  VIADD R8, R0, 0x2 ;  /* 0x0000000200087836 */ /* 0x000fc40000000000 */
[C---:B------:R-:W-:Y:S01]  /*0a30*/  VIADD R7, R0.reuse, 0x3 ;  /* 0x0000000300077836 */ /* 0x040fe20000000000 */
[----:B------:R-:W-:Y:S01]  /*0a40*/  STL [R1+0x408], RZ ;  /* 0x000408ff01007387 */ /* 0x000fe20000100800 */
[C---:B------:R-:W-:Y:S02]  /*0a50*/  VIADD R5, R0.reuse, 0x4 ;  /* 0x0000000400057836 */ /* 0x040fe40000000000 */
[C---:B------:R-:W-:Y:S01]  /*0a60*/  VIADD R8, R0.reuse, 0x5 ;  /* 0x0000000500087836 */ /* 0x040fe20000000000 */
[----:B------:R-:W-:Y:S01]  /*0a70*/  STL [R1+0x40c], RZ ;  /* 0x00040cff01007387 */ /* 0x000fe20000100800 */
[C---:B------:R-:W-:Y:S02]  /*0a80*/  VIADD R7, R0.reuse, 0x6 ;  /* 0x0000000600077836 */ /* 0x040fe40000000000 */
[C---:B------:R-:W-:Y:S01]  /*0a90*/  VIADD R5, R0.reuse, 0x7 ;  /* 0x0000000700057836 */ /* 0x040fe20000000000 */
        /* <DEDUP_REMOVED lines=367> */
[----:B------:R-:W-:-:S03]  /*2190*/  VIADD R5, R0, 0xfe ;  /* 0x000000fe00057836 */ /* 0x000fc60000000000 */
[----:B------:R-:W-:Y:S04]  /*21a0*/  STL [R1+0x7ac], RZ ;  /* 0x0007acff01007387 */ /* 0x000fe80000100800 */
        /* <DEDUP_REMOVED lines=261> */
[----:B------:R-:W-:Y:S01]  /*3200*/  STL [R1+0x274], RZ ;  /* 0x000274ff01007387 */ /* 0x000fe20000100800 */
[----:B------:R-:W0:Y:S03]  /*3210*/  S2R R14, SR_TID.X ;  /* 0x00000000000e7919 */ /* 0x000e260000002100 */
        /* <DEDUP_REMOVED lines=8> */
[----:B0-----:R-:W-:Y:S01]  /*32a0*/  LOP3.LUT R6, R14, 0x1f, RZ, 0xc0, !PT ;  /* 0x0000001f0e067812 */ /* 0x001fe200078ec0ff */
[----:B------:R-:W-:-:S02]  /*32b0*/  VIADD R14, R0, 0xf5 ;  /* 0x000000f5000e7836 */ /* 0x000fc40000000000 */
[----:B------:R-:W-:Y:S02]  /*32c0*/  STL [R1+0x238], RZ ;  /* 0x000238ff01007387 */ /* 0x000fe40000100800 */
[----:B------:R-:W-:Y:S02]  /*32d0*/  IMAD R28, R4, 0x40, R6 ;  /* 0x00000040041c7824 */ /* 0x000fe400078e0206 */
[----:B------:R-:W-:Y:S01]  /*32e0*/  STL [R1+0x23c], RZ ;  /* 0x00023cff01007387 */ /* 0x000fe20000100800 */
[C---:B------:R-:W-:Y:S02]  /*32f0*/  VIADD R6, R0.reuse, 0xfd ;  /* 0x000000fd00067836 */ /* 0x040fe40000000000 */
[----:B------:R-:W-:Y:S01]  /*3300*/  VIADD R4, R0, 0xff ;  /* 0x000000ff00047836 */ /* 0x000fe20000000000 */
        /* <DEDUP_REMOVED lines=32> */
[----:B------:R0:W-:Y:S02]  /*3510*/  STL [R1+0x3c], R28 ;  /* 0x00003c1c01007387 */ /* 0x0001e40000100800 */
[----:B0-----:R-:W-:-:S05]  /*3520*/  VIADD R28, R28, 0x20 ;  /* 0x000000201c1c7836 */ /* 0x001fca0000000000 */
[----:B------:R0:W-:Y:S01]  /*3530*/  STL [R1+0x1e0], R28 ;  /* 0x0001e01c01007387 */ /* 0x0001e20000100800 */
[----:B------:R-:W-:Y:S05]  /*3540*/  @!P0 BRA `(.L_x_0) ;  /* 0x0000039c00c08947 */ /* 0x000fea0003800000 */
[----:B------:R-:W-:Y:S01]  /*3550*/  IABS R45, R3 ;  /* 0x00000003002d7213 */ /* 0x000fe20000000000 */
[----:B------:R-:W-:Y:S01]  /*3560*/  ULDC UR5, c[0x0][0x23c] ;  /* 0x00008f0000057ab9 */ /* 0x000fe20000000800 */
[----:B------:R-:W-:Y:S01]  /*3570*/  IABS R53, R4 ;  /* 0x0000000400357213 */ /* 0x000fe20000000000 */
[----:B------:R-:W-:Y:S01]  /*3580*/  ULDC.64 UR6, c[0x0][0x218] ;  /* 0x0000860000067ab9 */ /* 0x000fe20000000a00 */
[----:B0-----:R-:W0:Y:S01]  /*3590*/  I2F.RP R28, R45 ;  /* 0x0000002d001c7306 */ /* 0x001e220000209400 */
[----:B------:R-:W-:Y:S01]  /*35a0*/  IABS R52, R5 ;  /* 0x0000000500347213 */ /* 0x000fe20000000000 */
[----:B------:R-:W-:Y:S01]  /*35b0*/  ULDC.64 UR8, c[0x0][0x210] ;  /* 0x0000840000087ab9 */ /* 0x000fe20000000a00 */
[----:B------:R-:W-:Y:S02]  /*35c0*/  ISETP.GE.AND P2, PT, R5, RZ, PT ;  /* 0x000000ff0500720c */ /* 0x000fe40003f46270 */
[----:B------:R-:W-:Y:S02]  /*35d0*/  ISETP.GE.AND P3, PT, R4, RZ, PT ;  /* 0x000000ff0400720c */ /* 0x000fe40003f66270 */
[----:B------:R-:W-:-:S02]  /*35e0*/  IABS R57, R6 ;  /* 0x0000000600397213 */ /* 0x000fc40000000000 */
[----:B------:R-:W-:Y:S02]  /*35f0*/  IABS R56, R7 ;  /* 0x0000000700387213 */ /* 0x000fe40000000000 */
[----:B------:R-:W-:Y:S02]  /*3600*/  IABS R55, R8 ;  /* 0x0000000800377213 */ /* 0x000fe40000000000 */
[----:B------:R-:W-:Y:S01]  /*3610*/  IABS R54, R9 ;  /* 0x0000000900367213 */ /* 0x000fe20000000000 */
[----:B0-----:R-:W0:Y:S01]  /*3620*/  MUFU.RCP R28, R28 ;  /* 0x0000001c001c7308 */ /* 0x001e220000001000 */
[----:B------:R-:W-:Y:S01]  /*3630*/  ISETP.GE.AND P4, PT, R6, RZ, PT ;  /* 0x000000ff0600720c */ /* 0x000fe20003f86270 */
[----:B0-----:R-:W-:-:S06]  /*3640*/  VIADD R28, R28, 0xffffffe ;  /* 0x0ffffffe1c1c7836 */ /* 0x001fcc0000000000 */
[----:B------:R-:W0:Y:S02]  /*3650*/  F2I.FTZ.U32.TRUNC.NTZ R29, R28 ;  /* 0x0000001c001d7305 */ /* 0x000e24000021f000 */
[----:B0-----:R-:W-:-:S04]  /*3660*/  IMAD.MOV R28, RZ, RZ, -R29 ;  /* 0x000000ffff1c7224 */ /* 0x001fc800078e0a1d */
[----:B------:R-:W-:Y:S02]  /*3670*/  IMAD R41, R28, R45, RZ ;  /* 0x0000002d1c297224 */ /* 0x000fe400078e02ff */
[----:B------:R-:W-:-:S04]  /*3680*/  IMAD.MOV.U32 R28, RZ, RZ, RZ ;  /* 0x000000ffff1c7224 */ /* 0x000fc800078e00ff */
[----:B------:R-:W-:-:S04]  /*3690*/  IMAD.HI.U32 R41, R29, R41, R28 ;  /* 0x000000291d297227 */ /* 0x000fc800078e001c */
[----:B------:R-:W-:Y:S01]  /*36a0*/  IMAD.MOV.U32 R29, RZ, RZ, R53 ;  /* 0x000000ffff1d7224 */ /* 0x000fe200078e0035 */
[----:B------:R-:W-:Y:S01]  /*36b0*/  IABS R53, R10 ;  /* 0x0000000a00357213 */ /* 0x000fe20000000000 */
[----:B------:R-:W-:Y:S02]  /*36c0*/  IMAD.MOV.U32 R28, RZ, RZ, R52 ;  /* 0x000000ffff1c7224 */ /* 0x000fe400078e0034 */
[----:B------:R-:W-:-:S04]  /*36d0*/  IMAD.HI.U32 R5, R41, R29, RZ ;  /* 0x0000001d29057227 */ /* 0x000fc800078e00ff */
[----:B------:R-:W-:-:S04]  /*36e0*/  IMAD.HI.U32 R4, R41, R28, RZ ;  /* 0x0000001c29047227 */ /* 0x000fc800078e00ff */
[----:B------:R-:W-:Y:S02]  /*36f0*/  IMAD.MOV R5, RZ, RZ, -R5 ;  /* 0x000000ffff057224 */ /* 0x000fe400078e0a05 */
[----:B------:R-:W-:Y:S02]  /*3700*/  IMAD.MOV R4, RZ, RZ, -R4 ;  /* 0x000000ffff047224 */ /* 0x000fe400078e0a04 */
[C---:B------:R-:W-:Y:S02]  /*3710*/  IMAD R5, R45.reuse, R5, R29 ;  /* 0x000000052d057224 */ /* 0x040fe400078e021d */
[----:B------:R-:W-:Y:S02]  /*3720*/  IMAD R4, R45, R4, R28 ;  /* 0x000000042d047224 */ /* 0x000fe400078e021c */
[----:B------:R-:W-:Y:S01]  /*3730*/  IMAD.HI.U32 R52, R41, R57, RZ ;  /* 0x0000003929347227 */ /* 0x000fe200078e00ff */
[C---:B------:R-:W-:Y:S02]  /*3740*/  ISETP.GT.U32.AND P0, PT, R45.reuse, R5, PT ;  /* 0x000000052d00720c */ /* 0x040fe40003f04070 */
[----:B------:R-:W-:Y:S01]  /*3750*/  ISETP.GT.U32.AND P1, PT, R45, R4, PT ;  /* 0x000000042d00720c */ /* 0x000fe20003f24070 */
[----:B------:R-:W-:-:S04]  /*3760*/  IMAD.HI.U32 R29, R41, R56, RZ ;  /* 0x00000038291d7227 */ /* 0x000fc800078e00ff */
[----:B------:R-:W-:Y:S02]  /*3770*/  IMAD.MOV R52, RZ, RZ, -R52 ;  /* 0x000000ffff347224 */ /* 0x000fe400078e0a34 */
[----:B------:R-:W-:-:S04]  /*3780*/  IMAD.HI.U32 R28, R41, R55, RZ ;  /* 0x00000037291c7227 */ /* 0x000fc800078e00ff */
[--C-:B------:R-:W-:Y:S02]  /*3790*/  @!P0 IMAD.IADD R5, R5, 0x1, -R45.reuse ;  /* 0x0000000105058824 */ /* 0x100fe400078e0a2d */
[----:B------:R-:W-:Y:S02]  /*37a0*/  @!P1 IMAD.IADD R4, R4, 0x1, -R45 ;  /* 0x0000000104049824 */ /* 0x000fe400078e0a2d */
[----:B------:R-:W-:Y:S01]  /*37b0*/  IMAD.MOV R29, RZ, RZ, -R29 ;  /* 0x000000ffff1d7224 */ /* 0x000fe200078e0a1d */
[C---:B------:R-:W-:Y:S01]  /*37c0*/  ISETP.GT.U32.AND P1, PT, R45.reuse, R5, PT ;  /* 0x000000052d00720c */ /* 0x040fe20003f24070 */
[C---:B------:R-:W-:Y:S01]  /*37d0*/  IMAD R57, R45.reuse, R52, R57 ;  /* 0x000000342d397224 */ /* 0x040fe200078e0239 */
[C---:B------:R-:W-:Y:S01]  /*37e0*/  ISETP.GT.U32.AND P6, PT, R45.reuse, R4, PT ;  /* 0x000000042d00720c */ /* 0x040fe20003fc4070 */
[----:B------:R-:W-:Y:S01]  /*37f0*/  IMAD.MOV R28, RZ, RZ, -R28 ;  /* 0x000000ffff1c7224 */ /* 0x000fe200078e0a1c */
[----:B------:R-:W-:Y:S01]  /*3800*/  IABS R52, R11 ;  /* 0x0000000b00347213 */ /* 0x000fe20000000000 */
[C---:B------:R-:W-:Y:S01]  /*3810*/  IMAD R56, R45.reuse, R29, R56 ;  /* 0x0000001d2d387224 */ /* 0x040fe200078e0238 */
[C---:B------:R-:W-:Y:S01]  /*3820*/  ISETP.GT.U32.AND P0, PT, R45.reuse, R57, PT ;  /* 0x000000392d00720c */ /* 0x040fe20003f04070 */
[----:B------:R-:W-:Y:S01]  /*3830*/  IMAD R55, R45, R28, R55 ;  /* 0x0000001c2d377224 */ /* 0x000fe200078e0237 */
[----:B------:R-:W-:Y:S01]  /*3840*/  IABS R29, R12 ;  /* 0x0000000c001d7213 */ /* 0x000fe20000000000 */
[----:B------:R-:W-:Y:S01]  /*3850*/  IMAD.HI.U32 R28, R41, R54, RZ ;  /* 0x00000036291c7227 */ /* 0x000fe200078e00ff */
[----:B------:R-:W-:-:S03]  /*3860*/  ISETP.GT.U32.AND P5, PT, R45, R56, PT ;  /* 0x000000382d00720c */ /* 0x000fc60003fa4070 */
[----:B------:R-:W-:Y:S02]  /*3870*/  IMAD.MOV R28, RZ, RZ, -R28 ;  /* 0x000000ffff1c7224 */ /* 0x000fe400078e0a1c */
[----:B------:R-:W-:Y:S01]  /*3880*/  @!P1 IMAD.IADD R5, R5, 0x1, -R45 ;  /* 0x0000000105059824 */ /* 0x000fe200078e0a2d */
[----:B------:R-:W-:Y:S01]  /*3890*/  ISETP.GT.U32.AND P1, PT, R45, R55, PT ;  /* 0x000000372d00720c */ /* 0x000fe20003f24070 */
[----:B------:R-:W-:-:S04]  /*38a0*/  IMAD.HI.U32 R6, R41, R53, RZ ;  /* 0x0000003529067227 */ /* 0x000fc800078e00ff */
[C---:B------:R-:W-:Y:S02]  /*38b0*/  IMAD R54, R45.reuse, R28, R54 ;  /* 0x0000001c2d367224 */ /* 0x040fe400078e0236 */
[----:B------:R-:W-:Y:S02]  /*38c0*/  IMAD.MOV R6, RZ, RZ, -R6 ;  /* 0x000000ffff067224 */ /* 0x000fe400078e0a06 */
[--C-:B------:R-:W-:Y:S01]  /*38d0*/  @!P6 IMAD.IADD R4, R4, 0x1, -R45.reuse ;  /* 0x000000010404e824 */ /* 0x100fe200078e0a2d */
[----:B------:R-:W-:Y:S01]  /*38e0*/  ISETP.GT.U32.AND P6, PT, R45, R54, PT ;  /* 0x000000362d00720c */ /* 0x000fe20003fc4070 */
[----:B------:R-:W-:Y:S01]  /*38f0*/  @!P0 IMAD.IADD R57, R57, 0x1, -R45 ;  /* 0x0000000139398824 */ /* 0x000fe200078e0a2d */
[----:B------:R-:W-:Y:S01]  /*3900*/  ISETP.GE.AND P0, PT, R7, RZ, PT ;  /* 0x000000ff0700720c */ /* 0x000fe20003f06270 */
[C---:B------:R-:W-:Y:S02]  /*3910*/  IMAD R6, R45.reuse, R6, R53 ;  /* 0x000000062d067224 */ /* 0x040fe400078e0235 */
[----:B------:R-:W-:Y:S01]  /*3920*/  @!P5 IMAD.IADD R56, R56, 0x1, -R45 ;  /* 0x000000013838d824 */ /* 0x000fe200078e0a2d */
[----:B------:R-:W-:Y:S01]  /*3930*/  ISETP.GT.U32.AND P5, PT, R45, R57, PT ;  /* 0x000000392d00720c */ /* 0x000fe20003fa4070 */
[----:B------:R-:W-:Y:S01]  /*3940*/  IMAD.MOV.U32 R7, RZ, RZ, R4 ;  /* 0x000000ffff077224 */ /* 0x000fe200078e0004 */
[----:B------:R-:W-:Y:S01]  /*3950*/  IABS R4, R14 ;  /* 0x0000000e00047213 */ /* 0x000fe20000000000 */
[----:B------:R-:W-:-:S04]  /*3960*/  IMAD.HI.U32 R58, R41, R52, RZ ;  /* 0x00000034293a7227 */ /* 0x000fc800078e00ff */
[----:B------:R-:W-:Y:S01]  /*3970*/  @!P1 IMAD.IADD R55, R55, 0x1, -R45 ;  /* 0x0000000137379824 */ /* 0x000fe200078e0a2d */
[C---:B------:R-:W-:Y:S01]  /*3980*/  ISETP.GT.U32.AND P1, PT, R45.reuse, R56, PT ;  /* 0x000000382d00720c */ /* 0x040fe20003f24070 */
[----:B------:R-:W-:Y:S01]  /*3990*/  @!P2 IMAD.MOV R7, RZ, RZ, -R7 ;  /* 0x000000ffff07a224 */ /* 0x000fe200078e0a07 */
[C---:B------:R-:W-:Y:S01]  /*39a0*/  ISETP.GT.U32.AND P2, PT, R45.reuse, R6, PT ;  /* 0x000000062d00720c */ /* 0x040fe20003f44070 */
[----:B------:R-:W-:Y:S02]  /*39b0*/  IMAD.MOV R58, RZ, RZ, -R58 ;  /* 0x000000ffff3a7224 */ /* 0x000fe400078e0a3a */
[----:B------:R-:W-:Y:S02]  /*39c0*/  @!P3 IMAD.MOV R5, RZ, RZ, -R5 ;  /* 0x000000ffff05b224 */ /* 0x000fe400078e0a05 */
[C---:B------:R-:W-:Y:S01]  /*39d0*/  IMAD R52, R45.reuse, R58, R52 ;  /* 0x0000003a2d347224 */ /* 0x040fe200078e0234 */
[----:B------:R-:W-:Y:S01]  /*39e0*/  IABS R58, R59 ;  /* 0x0000003b003a7213 */ /* 0x000fe20000000000 */
[--C-:B------:R-:W-:Y:S01]  /*39f0*/  @!P6 IMAD.IADD R54, R54, 0x1, -R45.reuse ;  /* 0x000000013636e824 */ /* 0x100fe200078e0a2d */
[----:B------:R-:W-:Y:S01]  /*3a00*/  ISETP.GT.U32.AND P6, PT, R45, R55, PT ;  /* 0x000000372d00720c */ /* 0x000fe20003fc4070 */
[----:B------:R0:W-:Y:S01]  /*3a10*/  STL [R1+0x220], R5 ;  /* 0x0002200501007387 */ /* 0x0001e20000100800 */
[--C-:B------:R-:W-:Y:S01]  /*3a20*/  @!P5 IMAD.IADD R57, R57, 0x1, -R45.reuse ;  /* 0x000000013939d824 */ /* 0x100fe200078e0a2d */
[C---:B------:R-:W-:Y:S01]  /*3a30*/  ISETP.GT.U32.AND P5, PT, R45.reuse, R52, PT ;  /* 0x000000342d00720c */ /* 0x040fe20003fa4070 */
[--C-:B------:R-:W-:Y:S01]  /*3a40*/  @!P1 IMAD.IADD R56, R56, 0x1, -R45.reuse ;  /* 0x0000000138389824 */ /* 0x100fe200078e0a2d */
[----:B------:R1:W-:Y:S01]  /*3a50*/  STL [R1+0x21c], R7 ;  /* 0x00021c0701007387 */ /* 0x0003e20000100800 */
[----:B------:R-:W-:Y:S01]  /*3a60*/  @!P2 IMAD.IADD R6, R6, 0x1, -R45 ;  /* 0x000000010606a824 */ /* 0x000fe200078e0a2d */
[----:B------:R-:W-:Y:S01]  /*3a70*/  ISETP.GE.AND P1, PT, R8, RZ, PT ;  /* 0x000000ff0800720c */ /* 0x000fe20003f26270 */
[----:B------:R-:W-:Y:S01]  /*3a80*/  IMAD.MOV.U32 R53, RZ, RZ, R57 ;  /* 0x000000ffff357224 */ /* 0x000fe200078e0039 */
[----:B------:R-:W-:Y:S01]  /*3a90*/  ISETP.GT.U32.AND P3, PT, R45, R54, PT ;  /* 0x000000362d00720c */ /* 0x000fe20003f64070 */
[----:B------:R-:W-:Y:S01]  /*3aa0*/  IMAD.HI.U32 R28, R41, R29, RZ ;  /* 0x0000001d291c7227 */ /* 0x000fe200078e00ff */
[----:B0-----:R-:W-:-:S02]  /*3ab0*/  IABS R5, R13 ;  /* 0x0000000d00057213 */ /* 0x001fc40000000000 */
[----:B------:R-:W-:Y:S01]  /*3ac0*/  ISETP.GE.AND P2, PT, R10, RZ, PT ;  /* 0x000000ff0a00720c */ /* 0x000fe20003f46270 */
[----:B------:R-:W-:Y:S01]  /*3ad0*/  @!P4 IMAD.MOV R53, RZ, RZ, -R53 ;  /* 0x000000ffff35c224 */ /* 0x000fe200078e0a35 */
[----:B------:R-:W-:Y:S01]  /*3ae0*/  ISETP.GT.U32.AND P4, PT, R45, R6, PT ;  /* 0x000000062d00720c */ /* 0x000fe20003f84070 */
[----:B-1----:R-:W-:Y:S01]  /*3af0*/  IMAD.HI.U32 R7, R41, R5, RZ ;  /* 0x0000000529077227 */ /* 0x002fe200078e00ff */
[----:B------:R-:W-:Y:S02]  /*3b00*/  IABS R57, R60 ;  /* 0x0000003c00397213 */ /* 0x000fe40000000000 */
[----:B------:R-:W-:Y:S01]  /*3b10*/  STL [R1+0x218], R53 ;  /* 0x0002183501007387 */ /* 0x000fe20000100800 */
[----:B------:R-:W-:Y:S02]  /*3b20*/  IMAD.MOV R28, RZ, RZ, -R28 ;  /* 0x000000ffff1c7224 */ /* 0x000fe400078e0a1c */
[----:B------:R-:W-:Y:S02]  /*3b30*/  @!P6 IMAD.IADD R55, R55, 0x1, -R45 ;  /* 0x000000013737e824 */ /* 0x000fe400078e0a2d */
[----:B------:R-:W-:-:S02]  /*3b40*/  IMAD.MOV R7, RZ, RZ, -R7 ;  /* 0x000000ffff077224 */ /* 0x000fc400078e0a07 */
[----:B------:R-:W-:-:S04]  /*3b50*/  IMAD.HI.U32 R8, R41, R4, RZ ;  /* 0x0000000429087227 */ /* 0x000fc800078e00ff */
[----:B------:R-:W-:Y:S02]  /*3b60*/  IMAD R28, R45, R28, R29 ;  /* 0x0000001c2d1c7224 */ /* 0x000fe400078e021d */
[----:B------:R-:W-:Y:S01]  /*3b70*/  @!P5 IMAD.IADD R52, R52, 0x1, -R45 ;  /* 0x000000013434d824 */ /* 0x000fe200078e0a2d */
[----:B------:R-:W-:Y:S01]  /*3b80*/  ISETP.GE.AND P5, PT, R11, RZ, PT ;  /* 0x000000ff0b00720c */ /* 0x000fe20003fa6270 */
[C---:B------:R-:W-:Y:S01]  /*3b90*/  IMAD R5, R45.reuse, R7, R5 ;  /* 0x000000072d057224 */ /* 0x040fe200078e0205 */
[----:B------:R-:W-:Y:S01]  /*3ba0*/  ISETP.GT.U32.AND P6, PT, R45, R28, PT ;  /* 0x0000001c2d00720c */ /* 0x000fe20003fc4070 */
[----:B------:R-:W-:Y:S01]  /*3bb0*/  IMAD.MOV R8, RZ, RZ, -R8 ;  /* 0x000000ffff087224 */ /* 0x000fe200078e0a08 */
[----:B------:R-:W-:Y:S01]  /*3bc0*/  IABS R7, R15 ;  /* 0x0000000f00077213 */ /* 0x000fe20000000000 */
[----:B------:R-:W-:Y:S02]  /*3bd0*/  IMAD.MOV.U32 R29, RZ, RZ, R56 ;  /* 0x000000ffff1d7224 */ /* 0x000fe400078e0038 */
[----:B------:R-:W-:-:S02]  /*3be0*/  IMAD.MOV.U32 R10, RZ, RZ, R55 ;  /* 0x000000ffff0a7224 */ /* 0x000fc400078e0037 */
[----:B------:R-:W-:Y:S01]  /*3bf0*/  @!P0 IMAD.MOV R29, RZ, RZ, -R29 ;  /* 0x000000ffff1d8224 */ /* 0x000fe200078e0a1d */
[C---:B------:R-:W-:Y:S01]  /*3c00*/  ISETP.GT.U32.AND P0, PT, R45.reuse, R52, PT ;  /* 0x000000342d00720c */ /* 0x040fe20003f04070 */
[----:B------:R-:W-:Y:S01]  /*3c10*/  @!P1 IMAD.MOV R10, RZ, RZ, -R10 ;  /* 0x000000ffff0a9224 */ /* 0x000fe200078e0a0a */
[C---:B------:R-:W-:Y:S01]  /*3c20*/  ISETP.GT.U32.AND P1, PT, R45.reuse, R5, PT ;  /* 0x000000052d00720c */ /* 0x040fe20003f24070 */
[----:B------:R-:W-:Y:S01]  /*3c30*/  IMAD R4, R45, R8, R4 ;  /* 0x000000082d047224 */ /* 0x000fe200078e0204 */
[----:B------:R-:W-:Y:S01]  /*3c40*/  STL [R1+0x214], R29 ;  /* 0x0002141d01007387 */ /* 0x000fe20000100800 */
[--C-:B------:R-:W-:Y:S01]  /*3c50*/  @!P3 IMAD.IADD R54, R54, 0x1, -R45.reuse ;  /* 0x000000013636b824 */ /* 0x100fe200078e0a2d */
[----:B------:R-:W-:Y:S01]  /*3c60*/  ISETP.GE.AND P3, PT, R9, RZ, PT ;  /* 0x000000ff0900720c */ /* 0x000fe20003f66270 */
[----:B------:R-:W-:Y:S01]  /*3c70*/  @!P4 IMAD.IADD R6, R6, 0x1, -R45 ;  /* 0x000000010606c824 */ /* 0x000fe200078e0a2d */
[----:B------:R-:W-:Y:S01]  /*3c80*/  ISETP.GT.U32.AND P4, PT, R45, R4, PT ;  /* 0x000000042d00720c */ /* 0x000fe20003f84070 */
[----:B------:R-:W-:Y:S01]  /*3c90*/  IMAD.HI.U32 R8, R41, R7, RZ ;  /* 0x0000000729087227 */ /* 0x000fe200078e00ff */
[----:B------:R0:W-:Y:S03]  /*3ca0*/  STL [R1+0x1b0], R10 ;  /* 0x0001b00a01007387 */ /* 0x0001e60000100800 */
[----:B------:R-:W-:-:S02]  /*3cb0*/  IMAD.MOV.U32 R9, RZ, RZ, R54 ;  /* 0x000000ffff097224 */ /* 0x000fc400078e0036 */
[--C-:B------:R-:W-:Y:S02]  /*3cc0*/  @!P6 IMAD.IADD R28, R28, 0x1, -R45.reuse ;  /* 0x000000011c1ce824 */ /* 0x100fe400078e0a2d */
[--C-:B------:R-:W-:Y:S01]  /*3cd0*/  @!P0 IMAD.IADD R52, R52, 0x1, -R45.reuse ;  /* 0x0000000134348824 */ /* 0x100fe200078e0a2d */
[----:B------:R-:W-:Y:S01]  /*3ce0*/  ISETP.GE.AND P0, PT, R13, RZ, PT ;  /* 0x000000ff0d00720c */ /* 0x000fe20003f06270 */
[----:B------:R-:W-:Y:S01]  /*3cf0*/  @!P1 IMAD.IADD R5, R5, 0x1, -R45 ;  /* 0x0000000105059824 */ /* 0x000fe200078e0a2d */
[C---:B------:R-:W-:Y:S01]  /*3d00*/  ISETP.GT.U32.AND P6, PT, R45.reuse, R28, PT ;  /* 0x0000001c2d00720c */ /* 0x040fe20003fc4070 */
[----:B------:R-:W-:Y:S01]  /*3d10*/  IMAD.MOV R8, RZ, RZ, -R8 ;  /* 0x000000ffff087224 */ /* 0x000fe200078e0a08 */
[----:B0-----:R-:W-:Y:S01]  /*3d20*/  IABS R10, R17 ;  /* 0x00000011000a7213 */ /* 0x001fe20000000000 */
[----:B------:R-:W-:Y:S01]  /*3d30*/  @!P3 IMAD.MOV R9, RZ, RZ, -R9 ;  /* 0x000000ffff09b224 */ /* 0x000fe200078e0a09 */
[----:B------:R-:W-:Y:S01]  /*3d40*/  ISETP.GE.AND P3, PT, R12, RZ, PT ;  /* 0x000000ff0c00720c */ /* 0x000fe20003f66270 */
[----:B------:R-:W-:Y:S01]  /*3d50*/  @!P4 IMAD.IADD R4, R4, 0x1, -R45 ;  /* 0x000000010404c824 */ /* 0x000fe200078e0a2d */
[C---:B------:R-:W-:Y:S01]  /*3d60*/  ISETP.GT.U32.AND P4, PT, R45.reuse, R5, PT ;  /* 0x000000052d00720c */ /* 0x040fe20003f84070 */
[----:B------:R-:W-:Y:S01]  /*3d70*/  IMAD R7, R45, R8, R7 ;  /* 0x000000082d077224 */ /* 0x000fe200078e0207 */
[----:B------:R0:W-:Y:S01]  /*3d80*/  STL [R1+0x1b4], R9 ;  /* 0x0001b40901007387 */ /* 0x0001e20000100800 */
[----:B------:R-:W-:Y:S01]  /*3d90*/  IMAD.MOV.U32 R12, RZ, RZ, R52 ;  /* 0x000000ffff0c7224 */ /* 0x000fe200078e0034 */
[----:B------:R-:W-:Y:S01]  /*3da0*/  ISETP.GE.AND P1, PT, R15, RZ, PT ;  /* 0x000000ff0f00720c */ /* 0x000fe20003f26270 */
[----:B------:R-:W-:-:S02]  /*3db0*/  IMAD.MOV.U32 R11, RZ, RZ, R6 ;  /* 0x000000ffff0b7224 */ /* 0x000fc400078e0006 */
[----:B------:R-:W-:Y:S01]  /*3dc0*/  @!P5 IMAD.MOV R12, RZ, RZ, -R12 ;  /* 0x000000ffff0cd224 */ /* 0x000fe200078e0a0c */
[C---:B------:R-:W-:Y:S01]  /*3dd0*/  ISETP.GT.U32.AND P5, PT, R45.reuse, R7, PT ;  /* 0x000000072d00720c */ /* 0x040fe20003fa4070 */
[----:B------:R-:W-:Y:S01]  /*3de0*/  @!P2 IMAD.MOV R11, RZ, RZ, -R11 ;  /* 0x000000ffff0ba224 */ /* 0x000fe200078e0a0b */
[----:B------:R-:W-:Y:S01]  /*3df0*/  ISETP.GT.U32.AND P2, PT, R45, R4, PT ;  /* 0x000000042d00720c */ /* 0x000fe20003f44070 */
[--C-:B------:R-:W-:Y:S01]  /*3e00*/  @!P6 IMAD.IADD R28, R28, 0x1, -R45.reuse ;  /* 0x000000011c1ce824 */ /* 0x100fe200078e0a2d */
[----:B0-----:R-:W-:Y:S01]  /*3e10*/  IABS R9, R16 ;  /* 0x0000001000097213 */ /* 0x001fe20000000000 */
[----:B------:R-:W-:Y:S01]  /*3e20*/  @!P4 IMAD.IADD R5, R5, 0x1, -R45 ;  /* 0x000000010505c824 */ /* 0x000fe200078e0a2d */
[----:B------:R0:W-:Y:S01]  /*3e30*/  STL [R1+0x1bc], R11 ;  /* 0x0001bc0b01007387 */ /* 0x0001e20000100800 */
[----:B------:R-:W-:Y:S01]  /*3e40*/  ISETP.GE.AND P6, PT, R14, RZ, PT ;  /* 0x000000ff0e00720c */ /* 0x000fe20003fc6270 */
[----:B------:R-:W-:Y:S01]  /*3e50*/  IMAD.HI.U32 R8, R41, R10, RZ ;  /* 0x0000000a29087227 */ /* 0x000fe200078e00ff */
[----:B------:R-:W-:Y:S01]  /*3e60*/  ISETP.GE.AND P4, PT, R17, RZ, PT ;  /* 0x000000ff1100720c */ /* 0x000fe20003f86270 */
[----:B------:R1:W-:Y:S02]  /*3e70*/  STL [R1+0x1c0], R12 ;  /* 0x0001c00c01007387 */ /* 0x0003e40000100800 */
[----:B------:R-:W-:-:S04]  /*3e80*/  IMAD.HI.U32 R6, R41, R9, RZ ;  /* 0x0000000929067227 */ /* 0x000fc800078e00ff */
[----:B0-----:R-:W-:Y:S02]  /*3e90*/  IMAD.MOV.U32 R11, RZ, RZ, R28 ;  /* 0x000000ffff0b7224 */ /* 0x001fe400078e001c */
[----:B------:R-:W-:Y:S01]  /*3ea0*/  @!P5 IMAD.IADD R7, R7, 0x1, -R45 ;  /* 0x000000010707d824 */ /* 0x000fe200078e0a2d */
[----:B------:R-:W-:Y:S01]  /*3eb0*/  ISETP.GE.AND P5, PT, R19, RZ, PT ;  /* 0x000000ff1300720c */ /* 0x000fe20003fa6270 */
[----:B-1----:R-:W-:Y:S01]  /*3ec0*/  IMAD.MOV.U32 R12, RZ, RZ, R5 ;  /* 0x000000ffff0c7224 */ /* 0x002fe200078e0005 */
[----:B------:R-:W-:Y:S01]  /*3ed0*/  IABS R5, R21 ;  /* 0x0000001500057213 */ /* 0x000fe20000000000 */
[----:B------:R-:W-:Y:S01]  /*3ee0*/  @!P3 IMAD.MOV R11, RZ, RZ, -R11 ;  /* 0x000000ffff0bb224 */ /* 0x000fe200078e0a0b */
[----:B------:R-:W-:Y:S01]  /*3ef0*/  ISETP.GE.AND P3, PT, R16, RZ, PT ;  /* 0x000000ff1000720c */ /* 0x000fe20003f66270 */
[----:B------:R-:W-:Y:S02]  /*3f00*/  IMAD.MOV R6, RZ, RZ, -R6 ;  /* 0x000000ffff067224 */ /* 0x000fe400078e0a06 */
[----:B------:R-:W-:Y:S01]  /*3f10*/  @!P2 IMAD.IADD R4, R4, 0x1, -R45 ;  /* 0x000000010404a824 */ /* 0x000fe200078e0a2d */
[----:B------:R0:W-:Y:S01]  /*3f20*/  STL [R1+0x1c4], R11 ;  /* 0x0001c40b01007387 */ /* 0x0001e20000100800 */
[----:B------:R-:W-:Y:S01]  /*3f30*/  @!P0 IMAD.MOV R12, RZ, RZ, -R12 ;  /* 0x000000ffff0c8224 */ /* 0x000fe200078e0a0c */
[C---:B------:R-:W-:Y:S01]  /*3f40*/  ISETP.GT.U32.AND P0, PT, R45.reuse, R7, PT ;  /* 0x000000072d00720c */ /* 0x040fe20003f04070 */
[C---:B------:R-:W-:Y:S01]  /*3f50*/  IMAD R9, R45.reuse, R6, R9 ;  /* 0x000000062d097224 */ /* 0x040fe200078e0209 */
[----:B------:R-:W-:Y:S01]  /*3f60*/  IABS R6, R20 ;  /* 0x0000001400067213 */ /* 0x000fe20000000000 */
[----:B------:R-:W-:Y:S01]  /*3f70*/  IMAD.MOV.U32 R14, RZ, RZ, R4 ;  /* 0x000000ffff0e7224 */ /* 0x000fe200078e0004 */
[----:B------:R1:W-:Y:S01]  /*3f80*/  STL [R1+0x1c8], R12 ;  /* 0x0001c80c01007387 */ /* 0x0003e20000100800 */
[----:B------:R-:W-:Y:S01]  /*3f90*/  IMAD.MOV R8, RZ, RZ, -R8 ;  /* 0x000000ffff087224 */ /* 0x000fe200078e0a08 */
[----:B------:R-:W-:Y:S01]  /*3fa0*/  IABS R4, R22 ;  /* 0x0000001600047213 */ /* 0x000fe20000000000 */
[----:B------:R-:W-:Y:S01]  /*3fb0*/  @!P6 IMAD.MOV R14, RZ, RZ, -R14 ;  /* 0x000000ffff0ee224 */ /* 0x000fe200078e0a0e */
[----:B0-----:R-:W-:Y:S01]  /*3fc0*/  IABS R11, R18 ;  /* 0x00000012000b7213 */ /* 0x001fe20000000000 */
[C---:B------:R-:W-:Y:S01]  /*3fd0*/  IMAD R10, R45.reuse, R8, R10 ;  /* 0x000000082d0a7224 */ /* 0x040fe200078e020a */
[----:B------:R-:W-:Y:S01]  /*3fe0*/  ISETP.GT.U32.AND P6, PT, R45, R9, PT ;  /* 0x000000092d00720c */ /* 0x000fe20003fc4070 */
[----:B------:R-:W-:Y:S01]  /*3ff0*/  VIADD R29, R0, 0xd0 ;  /* 0x000000d0001d7836 */ /* 0x000fe20000000000 */
[----:B------:R-:W-:Y:S01]  /*4000*/  IABS R8, R19 ;  /* 0x0000001300087213 */ /* 0x000fe20000000000 */
[----:B------:R-:W-:Y:S01]  /*4010*/  IMAD.HI.U32 R13, R41, R11, RZ ;  /* 0x0000000b290d7227 */ /* 0x000fe200078e00ff */
[----:B------:R0:W-:Y:S01]  /*4020*/  STL [R1+0x1cc], R14 ;  /* 0x0001cc0e01007387 */ /* 0x0001e20000100800 */
[----:B------:R-:W-:-:S02]  /*4030*/  ISETP.GE.AND P2, PT, R18, RZ, PT ;  /* 0x000000ff1200720c */ /* 0x000fc40003f46270 */
[----:B------:R-:W-:Y:S02]  /*4040*/  IMAD.MOV R13, RZ, RZ, -R13 ;  /* 0x000000ffff0d7224 */ /* 0x000fe400078e0a0d */
[----:B------:R-:W-:Y:S01]  /*4050*/  @!P0 IMAD.IADD R7, R7, 0x1, -R45 ;  /* 0x0000000107078824 */ /* 0x000fe200078e0a2d */
[C---:B------:R-:W-:Y:S01]  /*4060*/  ISETP.GT.U32.AND P0, PT, R45.reuse, R10, PT ;  /* 0x0000000a2d00720c */ /* 0x040fe20003f04070 */
[----:B------:R-:W-:Y:S02]  /*4070*/  IMAD R11, R45, R13, R11 ;  /* 0x0000000d2d0b7224 */ /* 0x000fe400078e020b */
[----:B------:R-:W-:Y:S02]  /*4080*/  @!P6 IMAD.IADD R9, R9, 0x1, -R45 ;  /* 0x000000010909e824 */ /* 0x000fe400078e0a2d */
[----:B-1----:R-:W-:Y:S01]  /*4090*/  IMAD.HI.U32 R12, R41, R8, RZ ;  /* 0x00000008290c7227 */ /* 0x002fe200078e00ff */
[----:B------:R-:W-:-:S03]  /*40a0*/  ISETP.GT.U32.AND P6, PT, R45, R11, PT ;  /* 0x0000000b2d00720c */ /* 0x000fc60003fc4070 */
[----:B------:R-:W-:Y:S01]  /*40b0*/  IMAD.MOV.U32 R15, RZ, RZ, R7 ;  /* 0x000000ffff0f7224 */ /* 0x000fe200078e0007 */
[----:B------:R-:W-:Y:S01]  /*40c0*/  IABS R7, R25 ;  /* 0x0000001900077213 */ /* 0x000fe20000000000 */
[----:B------:R-:W-:Y:S02]  /*40d0*/  IMAD.MOV R12, RZ, RZ, -R12 ;  /* 0x000000ffff0c7224 */ /* 0x000fe400078e0a0c */
[----:B------:R-:W-:Y:S01]  /*40e0*/  @!P0 IMAD.IADD R10, R10, 0x1, -R45 ;  /* 0x000000010a0a8824 */ /* 0x000fe200078e0a2d */
[----:B------:R-:W-:Y:S01]  /*40f0*/  ISETP.GT.U32.AND P0, PT, R45, R9, PT ;  /* 0x000000092d00720c */ /* 0x000fe20003f04070 */
[----:B0-----:R-:W-:-:S04]  /*4100*/  IMAD.HI.U32 R14, R41, R6, RZ ;  /* 0x00000006290e7227 */ /* 0x001fc800078e00ff */
[----:B------:R-:W-:Y:S02]  /*4110*/  @!P6 IMAD.IADD R11, R11, 0x1, -R45 ;  /* 0x000000010b0be824 */ /* 0x000fe400078e0a2d */
[----:B------:R-:W-:Y:S01]  /*4120*/  @!P1 IMAD.MOV R15, RZ, RZ, -R15 ;  /* 0x000000ffff0f9224 */ /* 0x000fe200078e0a0f */
[C---:B------:R-:W-:Y:S01]  /*4130*/  ISETP.GT.U32.AND P1, PT, R45.reuse, R10, PT ;  /* 0x0000000a2d00720c */ /* 0x040fe20003f24070 */
[C---:B------:R-:W-:Y:S01]  /*4140*/  IMAD R8, R45.reuse, R12, R8 ;  /* 0x0000000c2d087224 */ /* 0x040fe200078e0208 */
[----:B------:R-:W-:Y:S01]  /*4150*/  ISETP.GT.U32.AND P6, PT, R45, R11, PT ;  /* 0x0000000b2d00720c */ /* 0x000fe20003fc4070 */
[C---:B------:R-:W-:Y:S01]  /*4160*/  IMAD.HI.U32 R13, R41.reuse, R5, RZ ;  /* 0x00000005290d7227 */ /* 0x040fe200078e00ff */
[----:B------:R-:W-:Y:S03]  /*4170*/  STL [R1+0x1d0], R15 ;  /* 0x0001d00f01007387 */ /* 0x000fe60000100800 */
[----:B------:R-:W-:-:S04]  /*4180*/  IMAD.HI.U32 R12, R41, R4, RZ ;  /* 0x00000004290c7227 */ /* 0x000fc800078e00ff */
[----:B------:R-:W-:Y:S02]  /*4190*/  IMAD.MOV R14, RZ, RZ, -R14 ;  /* 0x000000ffff0e7224 */ /* 0x000fe400078e0a0e */
[----:B------:R-:W-:Y:S01]  /*41a0*/  @!P0 IMAD.IADD R9, R9, 0x1, -R45 ;  /* 0x0000000109098824 */ /* 0x000fe200078e0a2d */
[C---:B------:R-:W-:Y:S01]  /*41b0*/  ISETP.GT.U32.AND P0, PT, R45.reuse, R8, PT ;  /* 0x000000082d00720c */ /* 0x040fe20003f04070 */
[----:B------:R-:W-:Y:S02]  /*41c0*/  IMAD.MOV R13, RZ, RZ, -R13 ;  /* 0x000000ffff0d7224 */ /* 0x000fe400078e0a0d */
[----:B------:R-:W-:Y:S02]  /*41d0*/  IMAD.MOV R12, RZ, RZ, -R12 ;  /* 0x000000ffff0c7224 */ /* 0x000fe400078e0a0c */
[----:B------:R-:W-:Y:S02]  /*41e0*/  IMAD R6, R45, R14, R6 ;  /* 0x0000000e2d067224 */ /* 0x000fe400078e0206 */
[----:B------:R-:W-:-:S02]  /*41f0*/  IMAD.MOV.U32 R16, RZ, RZ, R9 ;  /* 0x000000ffff107224 */ /* 0x000fc400078e0009 */
[C---:B------:R-:W-:Y:S01]  /*4200*/  IMAD R5, R45.reuse, R13, R5 ;  /* 0x0000000d2d057224 */ /* 0x040fe200078e0205 */
[----:B------:R-:W-:Y:S01]  /*4210*/  IABS R13, R23 ;  /* 0x00000017000d7213 */ /* 0x000fe20000000000 */
[C---:B------:R-:W-:Y:S01]  /*4220*/  IMAD R4, R45.reuse, R12, R4 ;  /* 0x0000000c2d047224 */ /* 0x040fe200078e0204 */
[----:B------:R-:W-:Y:S01]  /*4230*/  IABS R12, R24 ;  /* 0x00000018000c7213 */ /* 0x000fe20000000000 */
[----:B------:R-:W-:Y:S01]  /*4240*/  @!P3 IMAD.MOV R16, RZ, RZ, -R16 ;  /* 0x000000ffff10b224 */ /* 0x000fe200078e0a10 */
[C---:B------:R-:W-:Y:S01]  /*4250*/  ISETP.GT.U32.AND P3, PT, R45.reuse, R6, PT ;  /* 0x000000062d00720c */ /* 0x040fe20003f64070 */
[--C-:B------:R-:W-:Y:S01]  /*4260*/  @!P1 IMAD.IADD R10, R10, 0x1, -R45.reuse ;  /* 0x000000010a0a9824 */ /* 0x100fe200078e0a2d */
[----:B------:R-:W-:Y:S01]  /*4270*/  ISETP.GT.U32.AND P1, PT, R45, R5, PT ;  /* 0x000000052d00720c */ /* 0x000fe20003f24070 */
[----:B------:R-:W-:Y:S01]  /*4280*/  @!P6 IMAD.IADD R11, R11, 0x1, -R45 ;  /* 0x000000010b0be824 */ /* 0x000fe200078e0a2d */
[----:B------:R-:W-:Y:S01]  /*4290*/  ISETP.GT.U32.AND P6, PT, R45, R4, PT ;  /* 0x000000042d00720c */ /* 0x000fe20003fc4070 */
[----:B------:R-:W-:Y:S01]  /*42a0*/  IMAD.HI.U32 R9, R41, R13, RZ ;  /* 0x0000000d29097227 */ /* 0x000fe200078e00ff */
[----:B------:R0:W-:Y:S03]  /*42b0*/  STL [R1+0x1d4], R16 ;  /* 0x0001d41001007387 */ /* 0x0001e60000100800 */
[----:B------:R-:W-:-:S02]  /*42c0*/  IMAD.MOV R9, RZ, RZ, -R9 ;  /* 0x000000ffff097224 */ /* 0x000fc400078e0a09 */
[----:B------:R-:W-:Y:S01]  /*42d0*/  @!P0 IMAD.IADD R8, R8, 0x1, -R45 ;  /* 0x0000000108088824 */ /* 0x000fe200078e0a2d */
[----:B------:R-:W-:Y:S01]  /*42e0*/  ISETP.GE.AND P0, PT, R20, RZ, PT ;  /* 0x000000ff1400720c */ /* 0x000fe20003f06270 */
[C---:B------:R-:W-:Y:S02]  /*42f0*/  IMAD R9, R45.reuse, R9, R13 ;  /* 0x000000092d097224 */ /* 0x040fe400078e020d */
[----:B------:R-:W-:Y:S01]  /*4300*/  @!P3 IMAD.IADD R6, R6, 0x1, -R45 ;  /* 0x000000010606b824 */ /* 0x000fe200078e0a2d */
[----:B------:R-:W-:Y:S01]  /*4310*/  ISETP.GT.U32.AND P3, PT, R45, R8, PT ;  /* 0x000000082d00720c */ /* 0x000fe20003f64070 */
[----:B------:R-:W-:Y:S01]  /*4320*/  IMAD.MOV.U32 R13, RZ, RZ, R11 ;  /* 0x000000ffff0d7224 */ /* 0x000fe200078e000b */
[----:B------:R-:W-:Y:S01]  /*4330*/  IABS R11, R26 ;  /* 0x0000001a000b7213 */ /* 0x000fe20000000000 */
[----:B0-----:R-:W-:Y:S01]  /*4340*/  IMAD.MOV.U32 R16, RZ, RZ, R10 ;  /* 0x000000ffff107224 */ /* 0x001fe200078e000a */
[----:B------:R-:W-:Y:S01]  /*4350*/  IABS R10, R27 ;  /* 0x0000001b000a7213 */ /* 0x000fe20000000000 */
[--C-:B------:R-:W-:Y:S01]  /*4360*/  @!P1 IMAD.IADD R5, R5, 0x1, -R45.reuse ;  /* 0x0000000105059824 */ /* 0x100fe200078e0a2d */
[----:B------:R-:W-:Y:S01]  /*4370*/  ISETP.GT.U32.AND P1, PT, R45, R6, PT ;  /* 0x000000062d00720c */ /* 0x000fe20003f24070 */
[----:B------:R-:W-:-:S02]  /*4380*/  @!P6 IMAD.IADD R4, R4, 0x1, -R45 ;  /* 0x000000010404e824 */ /* 0x000fc400078e0a2d */
[----:B------:R-:W-:Y:S01]  /*4390*/  @!P2 IMAD.MOV R13, RZ, RZ, -R13 ;  /* 0x000000ffff0da224 */ /* 0x000fe200078e0a0d */
[----:B------:R-:W-:Y:S01]  /*43a0*/  ISETP.GT.U32.AND P2, PT, R45, R9, PT ;  /* 0x000000092d00720c */ /* 0x000fe20003f44070 */
[----:B------:R-:W-:Y:S01]  /*43b0*/  IMAD.HI.U32 R15, R41, R12, RZ ;  /* 0x0000000c290f7227 */ /* 0x000fe200078e00ff */
[----:B------:R-:W-:-:S03]  /*43c0*/  ISETP.GT.U32.AND P6, PT, R45, R5, PT ;  /* 0x000000052d00720c */ /* 0x000fc60003fc4070 */
[----:B------:R-:W-:Y:S01]  /*43d0*/  @!P4 IMAD.MOV R16, RZ, RZ, -R16 ;  /* 0x000000ffff10c224 */ /* 0x000fe200078e0a10 */
[----:B------:R-:W-:Y:S01]  /*43e0*/  ISETP.GT.U32.AND P4, PT, R45, R4, PT ;  /* 0x000000042d00720c */ /* 0x000fe20003f84070 */
[----:B------:R-:W-:Y:S02]  /*43f0*/  IMAD.MOV R15, RZ, RZ, -R15 ;  /* 0x000000ffff0f7224 */ /* 0x000fe400078e0a0f */
[----:B------:R-:W-:Y:S01]  /*4400*/  IMAD.HI.U32 R14, R41, R7, RZ ;  /* 0x00000007290e7227 */ /* 0x000fe200078e00ff */
[----:B------:R0:W-:Y:S03]  /*4410*/  STL [R1+0x1d8], R16 ;  /* 0x0001d81001007387 */ /* 0x0001e60000100800 */
[----:B------:R-:W-:Y:S01]  /*4420*/  IMAD R12, R45, R15, R12 ;  /* 0x0000000f2d0c7224 */ /* 0x000fe200078e020c */
[----:B------:R1:W-:Y:S01]  /*4430*/  STL [R1+0x1dc], R13 ;  /* 0x0001dc0d01007387 */ /* 0x0003e20000100800 */
[----:B------:R-:W-:-:S02]  /*4440*/  @!P3 IMAD.IADD R8, R8, 0x1, -R45 ;  /* 0x000000010808b824 */ /* 0x000fc400078e0a2d */
[----:B------:R-:W-:Y:S01]  /*4450*/  IMAD.MOV R14, RZ, RZ, -R14 ;  /* 0x000000ffff0e7224 */ /* 0x000fe200078e0a0e */
[----:B------:R-:W-:Y:S01]  /*4460*/  ISETP.GT.U32.AND P3, PT, R45, R12, PT ;  /* 0x0000000c2d00720c */ /* 0x000fe20003f64070 */
[--C-:B------:R-:W-:Y:S01]  /*4470*/  @!P1 IMAD.IADD R6, R6, 0x1, -R45.reuse ;  /* 0x0000000106069824 */ /* 0x100fe200078e0a2d */
[----:B------:R-:W-:Y:S01]  /*4480*/  ISETP.GE.AND P1, PT, R21, RZ, PT ;  /* 0x000000ff1500720c */ /* 0x000fe20003f26270 */
[----:B------:R-:W-:Y:S01]  /*4490*/  @!P2 IMAD.IADD R9, R9, 0x1, -R45 ;  /* 0x000000010909a824 */ /* 0x000fe200078e0a2d */
[----:B------:R-:W-:Y:S01]  /*44a0*/  ISETP.GE.AND P2, PT, R23, RZ, PT ;  /* 0x000000ff1700720c */ /* 0x000fe20003f46270 */
[----:B0-----:R-:W-:Y:S01]  /*44b0*/  IMAD.MOV.U32 R16, RZ, RZ, R8 ;  /* 0x000000ffff107224 */ /* 0x001fe200078e0008 */
[----:B------:R-:W-:Y:S01]  /*44c0*/  IABS R8, R32 ;  /* 0x0000002000087213 */ /* 0x000fe20000000000 */
[----:B-1----:R-:W-:-:S04]  /*44d0*/  IMAD.HI.U32 R13, R41, R11, RZ ;  /* 0x0000000b290d7227 */ /* 0x002fc800078e00ff */
[C---:B------:R-:W-:Y:S02]  /*44e0*/  IMAD R7, R45.reuse, R14, R7 ;  /* 0x0000000e2d077224 */ /* 0x040fe400078e0207 */
[--C-:B------:R-:W-:Y:S01]  /*44f0*/  @!P4 IMAD.IADD R4, R4, 0x1, -R45.reuse ;  /* 0x000000010404c824 */ /* 0x100fe200078e0a2d */
[----:B------:R-:W-:Y:S01]  /*4500*/  ISETP.GE.AND P4, PT, R22, RZ, PT ;  /* 0x000000ff1600720c */ /* 0x000fe20003f86270 */
[----:B------:R-:W-:Y:S01]  /*4510*/  @!P5 IMAD.MOV R16, RZ, RZ, -R16 ;  /* 0x000000ffff10d224 */ /* 0x000fe200078e0a10 */
[----:B------:R-:W-:Y:S01]  /*4520*/  ISETP.GT.U32.AND P5, PT, R45, R9, PT ;  /* 0x000000092d00720c */ /* 0x000fe20003fa4070 */
[----:B------:R-:W-:Y:S01]  /*4530*/  @!P6 IMAD.IADD R5, R5, 0x1, -R45 ;  /* 0x000000010505e824 */ /* 0x000fe200078e0a2d */
[----:B------:R-:W-:Y:S01]  /*4540*/  ISETP.GT.U32.AND P6, PT, R45, R7, PT ;  /* 0x000000072d00720c */ /* 0x000fe20003fc4070 */
[----:B------:R-:W-:Y:S01]  /*4550*/  IMAD.MOV R13, RZ, RZ, -R13 ;  /* 0x000000ffff0d7224 */ /* 0x000fe200078e0a0d */
[----:B------:R-:W-:Y:S01]  /*4560*/  STL [R1+0x1e8], R16 ;  /* 0x0001e81001007387 */ /* 0x000fe20000100800 */
[----:B------:R-:W-:-:S04]  /*4570*/  IMAD.HI.U32 R14, R41, R10, RZ ;  /* 0x0000000a290e7227 */ /* 0x000fc800078e00ff */
[----:B------:R-:W-:Y:S02]  /*4580*/  IMAD.MOV.U32 R15, RZ, RZ, R6 ;  /* 0x000000ffff0f7224 */ /* 0x000fe400078e0006 */
[C---:B------:R-:W-:Y:S02]  /*4590*/  IMAD R11, R45.reuse, R13, R11 ;  /* 0x0000000d2d0b7224 */ /* 0x040fe400078e020b */
[----:B------:R-:W-:Y:S02]  /*45a0*/  IMAD.MOV R14, RZ, RZ, -R14 ;  /* 0x000000ffff0e7224 */ /* 0x000fe400078e0a0e */
[----:B------:R-:W-:Y:S01]  /*45b0*/  IMAD.MOV.U32 R6, RZ, RZ, R5 ;  /* 0x000000ffff067224 */ /* 0x000fe200078e0005 */
[----:B------:R-:W-:Y:S01]  /*45c0*/  IABS R5, R30 ;  /* 0x0000001e00057213 */ /* 0x000fe20000000000 */
[----:B------:R-:W-:Y:S01]  /*45d0*/  @!P3 IMAD.IADD R12, R12, 0x1, -R45 ;  /* 0x000000010c0cb824 */ /* 0x000fe200078e0a2d */
[----:B------:R-:W-:Y:S01]  /*45e0*/  ISETP.GE.AND P3, PT, R24, RZ, PT ;  /* 0x000000ff1800720c */ /* 0x000fe20003f66270 */
[----:B------:R-:W-:Y:S01]  /*45f0*/  @!P1 IMAD.MOV R6, RZ, RZ, -R6 ;  /* 0x000000ffff069224 */ /* 0x000fe200078e0a06 */
[C---:B------:R-:W-:Y:S01]  /*4600*/  ISETP.GT.U32.AND P1, PT, R45.reuse, R11, PT ;  /* 0x0000000b2d00720c */ /* 0x040fe20003f24070 */
[----:B------:R-:W-:-:S02]  /*4610*/  IMAD R10, R45, R14, R10 ;  /* 0x0000000e2d0a7224 */ /* 0x000fc400078e020a */
[----:B------:R-:W-:Y:S01]  /*4620*/  @!P0 IMAD.MOV R15, RZ, RZ, -R15 ;  /* 0x000000ffff0f8224 */ /* 0x000fe200078e0a0f */
[----:B------:R-:W-:Y:S01]  /*4630*/  ISETP.GT.U32.AND P0, PT, R45, R12, PT ;  /* 0x0000000c2d00720c */ /* 0x000fe20003f04070 */
[----:B------:R-:W-:Y:S01]  /*4640*/  @!P4 IMAD.MOV R4, RZ, RZ, -R4 ;  /* 0x000000ffff04c224 */ /* 0x000fe200078e0a04 */
[----:B------:R-:W-:Y:S01]  /*4650*/  ISETP.GE.AND P4, PT, R25, RZ, PT ;  /* 0x000000ff1900720c */ /* 0x000fe20003f86270 */
[--C-:B------:R-:W-:Y:S01]  /*4660*/  @!P5 IMAD.IADD R9, R9, 0x1, -R45.reuse ;  /* 0x000000010909d824 */ /* 0x100fe200078e0a2d */
[----:B------:R-:W-:Y:S01]  /*4670*/  ISETP.GT.U32.AND P5, PT, R45, R10, PT ;  /* 0x0000000a2d00720c */ /* 0x000fe20003fa4070 */
[----:B------:R-:W-:Y:S01]  /*4680*/  STL [R1+0x1f0], R15 ;  /* 0x0001f00f01007387 */ /* 0x000fe20000100800 */
[----:B------:R-:W-:Y:S02]  /*4690*/  @!P6 IMAD.IADD R7, R7, 0x1, -R45 ;  /* 0x000000010707e824 */ /* 0x000fe400078e0a2d */
[----:B------:R-:W-:Y:S01]  /*46a0*/  IMAD.MOV.U32 R13, RZ, RZ, R9 ;  /* 0x000000ffff0d7224 */ /* 0x000fe200078e0009 */
[----:B------:R0:W-:Y:S01]  /*46b0*/  STL [R1+0x1f4], R6 ;  /* 0x0001f40601007387 */ /* 0x0001e20000100800 */
[----:B------:R-:W-:Y:S01]  /*46c0*/  @!P1 IMAD.IADD R11, R11, 0x1, -R45 ;  /* 0x000000010b0b9824 */ /* 0x000fe200078e0a2d */
[----:B------:R-:W-:Y:S01]  /*46d0*/  ISETP.GT.U32.AND P6, PT, R45, R7, PT ;  /* 0x000000072d00720c */ /* 0x000fe20003fc4070 */
[----:B------:R-:W-:Y:S01]  /*46e0*/  @!P2 IMAD.MOV R13, RZ, RZ, -R13 ;  /* 0x000000ffff0da224 */ /* 0x000fe200078e0a0d */
[----:B------:R1:W-:Y:S01]  /*46f0*/  STL [R1+0x1f8], R4 ;  /* 0x0001f80401007387 */ /* 0x0003e20000100800 */
[----:B------:R-:W-:Y:S01]  /*4700*/  @!P0 IMAD.IADD R12, R12, 0x1, -R45 ;  /* 0x000000010c0c8824 */ /* 0x000fe200078e0a2d */
[----:B------:R-:W-:Y:S01]  /*4710*/  ISETP.GE.AND P0, PT, R26, RZ, PT ;  /* 0x000000ff1a00720c */ /* 0x000fe20003f06270 */
[----:B------:R-:W-:Y:S01]  /*4720*/  IMAD.HI.U32 R9, R41, R8, RZ ;  /* 0x0000000829097227 */ /* 0x000fe200078e00ff */
[----:B------:R-:W-:Y:S01]  /*4730*/  STL [R1+0x1fc], R13 ;  /* 0x0001fc0d01007387 */ /* 0x000fe20000100800 */
[----:B------:R-:W-:-:S02]  /*4740*/  ISETP.GE.AND P1, PT, R30, RZ, PT ;  /* 0x000000ff1e00720c */ /* 0x000fc40003f26270 */
[--C-:B------:R-:W-:Y:S01]  /*4750*/  @!P5 IMAD.IADD R10, R10, 0x1, -R45.reuse ;  /* 0x000000010a0ad824 */ /* 0x100fe200078e0a2d */
[----:B------:R-:W-:Y:S01]  /*4760*/  ISETP.GT.U32.AND P5, PT, R45, R11, PT ;  /* 0x0000000b2d00720c */ /* 0x000fe20003fa4070 */
[----:B------:R-:W-:Y:S01]  /*4770*/  @!P3 IMAD.MOV R12, RZ, RZ, -R12 ;  /* 0x000000ffff0cb224 */ /* 0x000fe200078e0a0c */
[----:B0-----:R-:W-:Y:S01]  /*4780*/  IABS R6, R31 ;  /* 0x0000001f00067213 */ /* 0x001fe20000000000 */
[----:B-1----:R-:W-:Y:S01]  /*4790*/  IMAD.HI.U32 R4, R41, R5, RZ ;  /* 0x0000000529047227 */ /* 0x002fe200078e00ff */
[----:B------:R-:W-:Y:S02]  /*47a0*/  ISETP.GT.U32.AND P2, PT, R45, R10, PT ;  /* 0x0000000a2d00720c */ /* 0x000fe40003f44070 */
[----:B------:R0:W-:Y:S01]  /*47b0*/  STL [R1+0x204], R12 ;  /* 0x0002040c01007387 */ /* 0x0001e20000100800 */
[----:B------:R-:W-:Y:S02]  /*47c0*/  IMAD.MOV R4, RZ, RZ, -R4 ;  /* 0x000000ffff047224 */ /* 0x000fe400078e0a04 */
[----:B------:R-:W-:Y:S01]  /*47d0*/  @!P6 IMAD.IADD R7, R7, 0x1, -R45 ;  /* 0x000000010707e824 */ /* 0x000fe200078e0a2d */
[----:B------:R-:W-:Y:S01]  /*47e0*/  ISETP.GE.AND P6, PT, R27, RZ, PT ;  /* 0x000000ff1b00720c */ /* 0x000fe20003fc6270 */
[----:B------:R-:W-:-:S02]  /*47f0*/  IMAD R5, R45, R4, R5 ;  /* 0x000000042d057224 */ /* 0x000fc400078e0205 */
[----:B------:R-:W-:Y:S01]  /*4800*/  @!P4 IMAD.MOV R7, RZ, RZ, -R7 ;  /* 0x000000ffff07c224 */ /* 0x000fe200078e0a07 */
[----:B------:R-:W-:Y:S01]  /*4810*/  ISETP.GE.AND P4, PT, R31, RZ, PT ;  /* 0x000000ff1f00720c */ /* 0x000fe20003f86270 */
[--C-:B------:R-:W-:Y:S01]  /*4820*/  @!P5 IMAD.IADD R11, R11, 0x1, -R45.reuse ;  /* 0x000000010b0bd824 */ /* 0x100fe200078e0a2d */
[----:B------:R-:W-:Y:S01]  /*4830*/  ISETP.GT.U32.AND P3, PT, R45, R5, PT ;  /* 0x000000052d00720c */ /* 0x000fe20003f64070 */
[----:B------:R-:W-:Y:S01]  /*4840*/  IMAD.HI.U32 R4, R41, R6, RZ ;  /* 0x0000000629047227 */ /* 0x000fe200078e00ff */
[----:B------:R1:W-:Y:S01]  /*4850*/  STL [R1+0x208], R7 ;  /* 0x0002080701007387 */ /* 0x0003e20000100800 */
[----:B0-----:R-:W-:Y:S02]  /*4860*/  IABS R12, R34 ;  /* 0x00000022000c7213 */ /* 0x001fe40000000000 */
[----:B------:R-:W-:Y:S01]  /*4870*/  IMAD.MOV R4, RZ, RZ, -R4 ;  /* 0x000000ffff047224 */ /* 0x000fe200078e0a04 */
[----:B------:R-:W-:Y:S01]  /*4880*/  ISETP.GE.AND P5, PT, R32, RZ, PT ;  /* 0x000000ff2000720c */ /* 0x000fe20003fa6270 */
[----:B------:R-:W-:Y:S01]  /*4890*/  @!P2 IMAD.IADD R10, R10, 0x1, -R45 ;  /* 0x000000010a0aa824 */ /* 0x000fe200078e0a2d */
[----:B------:R-:W-:Y:S01]  /*48a0*/  ISETP.GE.AND P2, PT, R33, RZ, PT ;  /* 0x000000ff2100720c */ /* 0x000fe20003f46270 */
[----:B------:R-:W-:Y:S01]  /*48b0*/  IMAD R6, R45, R4, R6 ;  /* 0x000000042d067224 */ /* 0x000fe200078e0206 */
[----:B------:R-:W-:Y:S01]  /*48c0*/  IABS R4, R37 ;  /* 0x0000002500047213 */ /* 0x000fe20000000000 */
[----:B------:R-:W-:-:S02]  /*48d0*/  IMAD.MOV.U32 R14, RZ, RZ, R10 ;  /* 0x000000ffff0e7224 */ /* 0x000fc400078e000a */
[----:B-1----:R-:W-:Y:S01]  /*48e0*/  IMAD.MOV.U32 R7, RZ, RZ, R11 ;  /* 0x000000ffff077224 */ /* 0x002fe200078e000b */
[----:B------:R-:W-:Y:S01]  /*48f0*/  IABS R11, R33 ;  /* 0x00000021000b7213 */ /* 0x000fe20000000000 */
[----:B------:R-:W-:Y:S01]  /*4900*/  @!P3 IMAD.IADD R5, R5, 0x1, -R45 ;  /* 0x000000010505b824 */ /* 0x000fe200078e0a2d */
[----:B------:R-:W-:Y:S01]  /*4910*/  ISETP.GE.AND P3, PT, R34, RZ, PT ;  /* 0x000000ff2200720c */ /* 0x000fe20003f66270 */
[----:B------:R-:W-:Y:S02]  /*4920*/  @!P0 IMAD.MOV R7, RZ, RZ, -R7 ;  /* 0x000000ffff078224 */ /* 0x000fe400078e0a07 */
[----:B------:R-:W-:Y:S01]  /*4930*/  IMAD.MOV R9, RZ, RZ, -R9 ;  /* 0x000000ffff097224 */ /* 0x000fe200078e0a09 */
[C---:B------:R-:W-:Y:S01]  /*4940*/  ISETP.GT.U32.AND P0, PT, R45.reuse, R5, PT ;  /* 0x000000052d00720c */ /* 0x040fe20003f04070 */
[----:B------:R-:W-:Y:S01]  /*4950*/  @!P6 IMAD.MOV R14, RZ, RZ, -R14 ;  /* 0x000000ffff0ee224 */ /* 0x000fe200078e0a0e */
[C---:B------:R-:W-:Y:S01]  /*4960*/  ISETP.GT.U32.AND P6, PT, R45.reuse, R6, PT ;  /* 0x000000062d00720c */ /* 0x040fe20003fc4070 */
[----:B------:R-:W-:Y:S01]  /*4970*/  IMAD R8, R45, R9, R8 ;  /* 0x000000092d087224 */ /* 0x000fe200078e0208 */
[----:B------:R-:W-:Y:S01]  /*4980*/  IABS R9, R35 ;  /* 0x0000002300097213 */ /* 0x000fe20000000000 */
[C---:B------:R-:W-:Y:S01]  /*4990*/  IMAD.HI.U32 R13, R41.reuse, R11, RZ ;  /* 0x0000000b290d7227 */ /* 0x040fe200078e00ff */
[----:B------:R0:W-:Y:S03]  /*49a0*/  STL [R1+0x20c], R7 ;  /* 0x00020c0701007387 */ /* 0x0001e60000100800 */
[----:B------:R-:W-:Y:S01]  /*49b0*/  IMAD.MOV R13, RZ, RZ, -R13 ;  /* 0x000000ffff0d7224 */ /* 0x000fe200078e0a0d */
[----:B------:R1:W-:Y:S01]  /*49c0*/  STL [R1+0x210], R14 ;  /* 0x0002100e01007387 */ /* 0x0003e20000100800 */
[----:B------:R-:W-:-:S04]  /*49d0*/  IMAD.HI.U32 R10, R41, R12, RZ ;  /* 0x0000000c290a7227 */ /* 0x000fc800078e00ff */
[----:B------:R-:W-:Y:S01]  /*49e0*/  @!P0 IMAD.IADD R5, R5, 0x1, -R45 ;  /* 0x0000000105058824 */ /* 0x000fe200078e0a2d */
[C---:B------:R-:W-:Y:S01]  /*49f0*/  ISETP.GT.U32.AND P0, PT, R45.reuse, R8, PT ;  /* 0x000000082d00720c */ /* 0x040fe20003f04070 */
[C---:B------:R-:W-:Y:S01]  /*4a00*/  IMAD R11, R45.reuse, R13, R11 ;  /* 0x0000000d2d0b7224 */ /* 0x040fe200078e020b */
[----:B0-----:R-:W-:Y:S01]  /*4a10*/  IABS R7, R36 ;  /* 0x0000002400077213 */ /* 0x001fe20000000000 */
[----:B------:R-:W-:Y:S02]  /*4a20*/  @!P6 IMAD.IADD R6, R6, 0x1, -R45 ;  /* 0x000000010606e824 */ /* 0x000fe400078e0a2d */
[----:B------:R-:W-:Y:S01]  /*4a30*/  IMAD.MOV.U32 R15, RZ, RZ, R5 ;  /* 0x000000ffff0f7224 */ /* 0x000fe200078e0005 */
[----:B------:R-:W-:Y:S01]  /*4a40*/  ISETP.GT.U32.AND P6, PT, R45, R11, PT ;  /* 0x0000000b2d00720c */ /* 0x000fe20003fc4070 */
[----:B------:R-:W-:Y:S01]  /*4a50*/  IMAD.MOV R10, RZ, RZ, -R10 ;  /* 0x000000ffff0a7224 */ /* 0x000fe200078e0a0a */
[----:B------:R-:W-:Y:S01]  /*4a60*/  IABS R5, R40 ;  /* 0x0000002800057213 */ /* 0x000fe20000000000 */
[----:B-1----:R-:W-:-:S04]  /*4a70*/  IMAD.HI.U32 R14, R41, R9, RZ ;  /* 0x00000009290e7227 */ /* 0x002fc800078e00ff */
[----:B------:R-:W-:Y:S01]  /*4a80*/  @!P0 IMAD.IADD R8, R8, 0x1, -R45 ;  /* 0x0000000108088824 */ /* 0x000fe200078e0a2d */
[C---:B------:R-:W-:Y:S01]  /*4a90*/  ISETP.GT.U32.AND P0, PT, R45.reuse, R6, PT ;  /* 0x000000062d00720c */ /* 0x040fe20003f04070 */
[----:B------:R-:W-:Y:S02]  /*4aa0*/  @!P1 IMAD.MOV R15, RZ, RZ, -R15 ;  /* 0x000000ffff0f9224 */ /* 0x000fe400078e0a0f */
[C---:B------:R-:W-:Y:S01]  /*4ab0*/  IMAD R10, R45.reuse, R10, R12 ;  /* 0x0000000a2d0a7224 */ /* 0x040fe200078e020c */
[----:B------:R-:W-:Y:S01]  /*4ac0*/  ISETP.GT.U32.AND P1, PT, R45, R8, PT ;  /* 0x000000082d00720c */ /* 0x000fe20003f24070 */
[----:B------:R-:W-:Y:S01]  /*4ad0*/  @!P6 IMAD.IADD R11, R11, 0x1, -R45 ;  /* 0x000000010b0be824 */ /* 0x000fe200078e0a2d */
[----:B------:R-:W-:Y:S01]  /*4ae0*/  STL [R1+0x1ac], R15 ;  /* 0x0001ac0f01007387 */ /* 0x000fe20000100800 */
[----:B------:R-:W-:-:S03]  /*4af0*/  IMAD.HI.U32 R13, R41, R7, RZ ;  /* 0x00000007290d7227 */ /* 0x000fc600078e00ff */
[----:B------:R-:W-:Y:S01]  /*4b00*/  ISETP.GT.U32.AND P6, PT, R45, R11, PT ;  /* 0x0000000b2d00720c */ /* 0x000fe20003fc4070 */
        /* <DEDUP_REMOVED lines=23> */
[----:B------:R-:W-:Y:S02]  /*4c80*/  IMAD R6, R45, R6, R13 ;  /* 0x000000062d067224 */ /* 0x000fe400078e020d */
        /* <DEDUP_REMOVED lines=14> */
[C---:B------:R-:W-:Y:S01]  /*4d70*/  ISETP.GT.U32.AND P5, PT, R45.reuse, R4, PT ;  /* 0x000000042d00720c */ /* 0x040fe20003fa4070 */
[----:B------:R-:W-:Y:S02]  /*4d80*/  IMAD.MOV R15, RZ, RZ, -R15 ;  /* 0x000000ffff0f7224 */ /* 0x000fe400078e0a0f */
[--C-:B------:R-:W-:Y:S01]  /*4d90*/  @!P4 IMAD.IADD R10, R10, 0x1, -R45.reuse ;  /* 0x000000010a0ac824 */ /* 0x100fe200078e0a2d */
[----:B------:R0:W-:Y:S01]  /*4da0*/  STL [R1+0x180], R16 ;  /* 0x0001801001007387 */ /* 0x0001e20000100800 */
[----:B------:R-:W-:Y:S02]  /*4db0*/  IMAD R12, R45, R15, R12 ;  /* 0x0000000f2d0c7224 */ /* 0x000fe400078e020c */
[----:B------:R-:W-:Y:S01]  /*4dc0*/  IMAD.HI.U32 R14, R41, R5, RZ ;  /* 0x00000005290e7227 */ /* 0x000fe200078e00ff */
[----:B------:R1:W-:Y:S02]  /*4dd0*/  STL [R1+0x178], R13 ;  /* 0x0001780d01007387 */ /* 0x0003e40000100800 */
[----:B------:R-:W-:Y:S01]  /*4de0*/  ISETP.GT.U32.AND P4, PT, R45, R12, PT ;  /* 0x0000000c2d00720c */ /* 0x000fe20003f84070 */
[--C-:B------:R-:W-:Y:S01]  /*4df0*/  @!P1 IMAD.IADD R9, R9, 0x1, -R45.reuse ;  /* 0x0000000109099824 */ /* 0x100fe200078e0a2d */
[----:B------:R-:W-:Y:S01]  /*4e00*/  ISETP.GE.AND P1, PT, R36, RZ, PT ;  /* 0x000000ff2400720c */ /* 0x000fe20003f26270 */
[----:B------:R-:W-:Y:S01]  /*4e10*/  @!P2 IMAD.IADD R6, R6, 0x1, -R45 ;  /* 0x000000010606a824 */ /* 0x000fe200078e0a2d */
[----:B------:R-:W-:Y:S01]  /*4e20*/  ISETP.GE.AND P2, PT, R38, RZ, PT ;  /* 0x000000ff2600720c */ /* 0x000fe20003f46270 */
[----:B0-----:R-:W-:Y:S01]  /*4e30*/  IMAD.MOV.U32 R16, RZ, RZ, R10 ;  /* 0x000000ffff107224 */ /* 0x001fe200078e000a */
[----:B------:R-:W-:Y:S01]  /*4e40*/  IABS R10, R47 ;  /* 0x0000002f000a7213 */ /* 0x000fe20000000000 */
[----:B------:R-:W-:-:S02]  /*4e50*/  IMAD.MOV R14, RZ, RZ, -R14 ;  /* 0x000000ffff0e7224 */ /* 0x000fc400078e0a0e */
[----:B-1----:R-:W-:-:S04]  /*4e60*/  IMAD.HI.U32 R13, R41, R11, RZ ;  /* 0x0000000b290d7227 */ /* 0x002fc800078e00ff */
[----:B------:R-:W-:Y:S01]  /*4e70*/  @!P5 IMAD.IADD R4, R4, 0x1, -R45 ;  /* 0x000000010404d824 */ /* 0x000fe200078e0a2d */
[----:B------:R-:W-:Y:S01]  /*4e80*/  ISETP.GE.AND P5, PT, R37, RZ, PT ;  /* 0x000000ff2500720c */ /* 0x000fe20003fa6270 */
[----:B------:R-:W-:Y:S01]  /*4e90*/  @!P3 IMAD.MOV R16, RZ, RZ, -R16 ;  /* 0x000000ffff10b224 */ /* 0x000fe200078e0a10 */
[C---:B------:R-:W-:Y:S01]  /*4ea0*/  ISETP.GT.U32.AND P3, PT, R45.reuse, R6, PT ;  /* 0x000000062d00720c */ /* 0x040fe20003f64070 */
[----:B------:R-:W-:Y:S02]  /*4eb0*/  IMAD R5, R45, R14, R5 ;  /* 0x0000000e2d057224 */ /* 0x000fe400078e0205 */
[----:B------:R-:W-:Y:S01]  /*4ec0*/  @!P6 IMAD.IADD R7, R7, 0x1, -R45 ;  /* 0x000000010707e824 */ /* 0x000fe200078e0a2d */
[----:B------:R-:W-:Y:S01]  /*4ed0*/  STL [R1+0x16c], R16 ;  /* 0x00016c1001007387 */ /* 0x000fe20000100800 */
[----:B------:R-:W-:Y:S01]  /*4ee0*/  IMAD.MOV R13, RZ, RZ, -R13 ;  /* 0x000000ffff0d7224 */ /* 0x000fe200078e0a0d */
[----:B------:R-:W-:Y:S01]  /*4ef0*/  ISETP.GT.U32.AND P6, PT, R45, R5, PT ;  /* 0x000000052d00720c */ /* 0x000fe20003fc4070 */
[----:B------:R-:W-:-:S04]  /*4f00*/  IMAD.HI.U32 R14, R41, R8, RZ ;  /* 0x00000008290e7227 */ /* 0x000fc800078e00ff */
[----:B------:R-:W-:Y:S02]  /*4f10*/  IMAD.MOV.U32 R15, RZ, RZ, R9 ;  /* 0x000000ffff0f7224 */ /* 0x000fe400078e0009 */
[----:B------:R-:W-:Y:S02]  /*4f20*/  IMAD R11, R45, R13, R11 ;  /* 0x0000000d2d0b7224 */ /* 0x000fe400078e020b */
        /* <DEDUP_REMOVED lines=9> */
[C---:B------:R-:W-:Y:S01]  /*4fc0*/  ISETP.GT.U32.AND P0, PT, R45.reuse, R12, PT ;  /* 0x0000000c2d00720c */ /* 0x040fe20003f04070 */
[----:B------:R-:W-:Y:S01]  /*4fd0*/  @!P5 IMAD.MOV R4, RZ, RZ, -R4 ;  /* 0x000000ffff04d224 */ /* 0x000fe200078e0a04 */
[----:B------:R-:W-:Y:S01]  /*4fe0*/  ISETP.GE.AND P5, PT, R40, RZ, PT ;  /* 0x000000ff2800720c */ /* 0x000fe20003fa6270 */
[--C-:B------:R-:W-:Y:S01]  /*4ff0*/  @!P3 IMAD.IADD R6, R6, 0x1, -R45.reuse ;  /* 0x000000010606b824 */ /* 0x100fe200078e0a2d */
[----:B------:R-:W-:Y:S01]  /*5000*/  ISETP.GT.U32.AND P3, PT, R45, R8, PT ;  /* 0x000000082d00720c */ /* 0x000fe20003f64070 */
[----:B------:R-:W-:Y:S01]  /*5010*/  STL [R1+0x164], R15 ;  /* 0x0001640f01007387 */ /* 0x000fe20000100800 */
[--C-:B------:R-:W-:Y:S02]  /*5020*/  @!P6 IMAD.IADD R5, R5, 0x1, -R45.reuse ;  /* 0x000000010505e824 */ /* 0x100fe400078e0a2d */
[----:B------:R-:W-:Y:S01]  /*5030*/  IMAD.MOV.U32 R13, RZ, RZ, R6 ;  /* 0x000000ffff0d7224 */ /* 0x000fe200078e0006 */
[----:B------:R0:W-:Y:S01]  /*5040*/  STL [R1+0x14c], R9 ;  /* 0x00014c0901007387 */ /* 0x0001e20000100800 */
[----:B------:R-:W-:Y:S01]  /*5050*/  @!P1 IMAD.IADD R11, R11, 0x1, -R45 ;  /* 0x000000010b0b9824 */ /* 0x000fe200078e0a2d */
[C---:B------:R-:W-:Y:S01]  /*5060*/  ISETP.GT.U32.AND P6, PT, R45.reuse, R5, PT ;  /* 0x000000052d00720c */ /* 0x040fe20003fc4070 */
[----:B------:R-:W-:Y:S01]  /*5070*/  @!P2 IMAD.MOV R13, RZ, RZ, -R13 ;  /* 0x000000ffff0da224 */ /* 0x000fe200078e0a0d */
[----:B------:R1:W-:Y:S01]  /*5080*/  STL [R1+0x138], R4 ;  /* 0x0001380401007387 */ /* 0x0003e20000100800 */
[--C-:B------:R-:W-:Y:S01]  /*5090*/  @!P0 IMAD.IADD R12, R12, 0x1, -R45.reuse ;  /* 0x000000010c0c8824 */ /* 0x100fe200078e0a2d */
[----:B------:R-:W-:Y:S01]  /*50a0*/  ISETP.GE.AND P0, PT, R42, RZ, PT ;  /* 0x000000ff2a00720c */ /* 0x000fe20003f06270 */
[----:B------:R-:W-:Y:S01]  /*50b0*/  VIADD R55, R0, 0xcf ;  /* 0x000000cf00377836 */ /* 0x000fe20000000000 */
[----:B------:R2:W-:Y:S01]  /*50c0*/  STL [R1+0x130], R13 ;  /* 0x0001300d01007387 */ /* 0x0005e20000100800 */
[----:B------:R-:W-:Y:S01]  /*50d0*/  @!P3 IMAD.IADD R8, R8, 0x1, -R45 ;  /* 0x000000010808b824 */ /* 0x000fe200078e0a2d */
[C---:B------:R-:W-:Y:S01]  /*50e0*/  ISETP.GT.U32.AND P3, PT, R45.reuse, R11, PT ;  /* 0x0000000b2d00720c */ /* 0x040fe20003f64070 */
[----:B------:R-:W-:Y:S01]  /*50f0*/  @!P4 IMAD.MOV R12, RZ, RZ, -R12 ;  /* 0x000000ffff0cc224 */ /* 0x000fe200078e0a0c */
[----:B0-----:R-:W-:Y:S01]  /*5100*/  IABS R9, R46 ;  /* 0x0000002e00097213 */ /* 0x001fe20000000000 */
[----:B------:R-:W-:Y:S01]  /*5110*/  VIADD R53, R0, 0xce ;  /* 0x000000ce00357836 */ /* 0x000fe20000000000 */
[----:B------:R-:W-:Y:S01]  /*5120*/  ISETP.GT.U32.AND P2, PT, R45, R8, PT ;  /* 0x000000082d00720c */ /* 0x000fe20003f44070 */
[----:B-1----:R-:W-:Y:S01]  /*5130*/  IMAD.HI.U32 R4, R41, R7, RZ ;  /* 0x0000000729047227 */ /* 0x002fe200078e00ff */
[----:B------:R0:W-:Y:S01]  /*5140*/  STL [R1+0x12c], R12 ;  /* 0x00012c0c01007387 */ /* 0x0001e20000100800 */
[----:B------:R-:W-:-:S02]  /*5150*/  ISETP.GE.AND P1, PT, R44, RZ, PT ;  /* 0x000000ff2c00720c */ /* 0x000fc40003f26270 */
[----:B------:R-:W-:Y:S02]  /*5160*/  IMAD.MOV R6, RZ, RZ, -R4 ;  /* 0x000000ffff067224 */ /* 0x000fe400078e0a04 */
[----:B------:R-:W-:Y:S01]  /*5170*/  @!P6 IMAD.IADD R5, R5, 0x1, -R45 ;  /* 0x000000010505e824 */ /* 0x000fe200078e0a2d */
[----:B------:R-:W-:Y:S01]  /*5180*/  ISETP.GE.AND P6, PT, R43, RZ, PT ;  /* 0x000000ff2b00720c */ /* 0x000fe20003fc6270 */
[----:B------:R-:W-:Y:S02]  /*5190*/  IMAD R7, R45, R6, R7 ;  /* 0x000000062d077224 */ /* 0x000fe400078e0207 */
[----:B------:R-:W-:Y:S01]  /*51a0*/  @!P3 IMAD.IADD R11, R11, 0x1, -R45 ;  /* 0x000000010b0bb824 */ /* 0x000fe200078e0a2d */
[----:B------:R-:W-:Y:S01]  /*51b0*/  ISETP.GE.AND P3, PT, R47, RZ, PT ;  /* 0x000000ff2f00720c */ /* 0x000fe20003f66270 */
[----:B------:R-:W-:Y:S01]  /*51c0*/  IMAD.MOV.U32 R4, RZ, RZ, R10 ;  /* 0x000000ffff047224 */ /* 0x000fe200078e000a */
[----:B------:R-:W-:Y:S01]  /*51d0*/  ISETP.GT.U32.AND P4, PT, R45, R7, PT ;  /* 0x000000072d00720c */ /* 0x000fe20003f84070 */
[----:B--2---:R-:W-:-:S02]  /*51e0*/  IMAD.MOV.U32 R13, RZ, RZ, R11 ;  /* 0x000000ffff0d7224 */ /* 0x004fc400078e000b */
[----:B------:R-:W-:-:S04]  /*51f0*/  IMAD.HI.U32 R6, R41, R9, RZ ;  /* 0x0000000929067227 */ /* 0x000fc800078e00ff */
[----:B------:R-:W-:Y:S01]  /*5200*/  @!P5 IMAD.MOV R5, RZ, RZ, -R5 ;  /* 0x000000ffff05d224 */ /* 0x000fe200078e0a05 */
[----:B------:R-:W-:Y:S01]  /*5210*/  ISETP.GE.AND P5, PT, R46, RZ, PT ;  /* 0x000000ff2e00720c */ /* 0x000fe20003fa6270 */
[----:B------:R-:W-:Y:S02]  /*5220*/  @!P0 IMAD.MOV R13, RZ, RZ, -R13 ;  /* 0x000000ffff0d8224 */ /* 0x000fe400078e0a0d */
[----:B------:R-:W-:Y:S01]  /*5230*/  IMAD.HI.U32 R10, R41, R4, RZ ;  /* 0x00000004290a7227 */ /* 0x000fe200078e00ff */
[----:B------:R1:W-:Y:S03]  /*5240*/  STL [R1+0x120], R5 ;  /* 0x0001200501007387 */ /* 0x0003e60000100800 */
[--C-:B------:R-:W-:Y:S01]  /*5250*/  @!P4 IMAD.IADD R7, R7, 0x1, -R45.reuse ;  /* 0x000000010707c824 */ /* 0x100fe200078e0a2d */
[----:B------:R2:W-:Y:S01]  /*5260*/  STL [R1+0x118], R13 ;  /* 0x0001180d01007387 */ /* 0x0005e20000100800 */
[----:B------:R-:W-:Y:S01]  /*5270*/  IMAD.MOV R6, RZ, RZ, -R6 ;  /* 0x000000ffff067224 */ /* 0x000fe200078e0a06 */
[----:B------:R-:W-:Y:S01]  /*5280*/  ISETP.GE.AND P4, PT, R49, RZ, PT ;  /* 0x000000ff3100720c */ /* 0x000fe20003f86270 */
[----:B------:R-:W-:Y:S01]  /*5290*/  @!P2 IMAD.IADD R8, R8, 0x1, -R45 ;  /* 0x000000010808a824 */ /* 0x000fe200078e0a2d */
[C---:B------:R-:W-:Y:S01]  /*52a0*/  ISETP.GT.U32.AND P0, PT, R45.reuse, R7, PT ;  /* 0x000000072d00720c */ /* 0x040fe20003f04070 */
[----:B------:R-:W-:Y:S01]  /*52b0*/  IMAD.MOV R10, RZ, RZ, -R10 ;  /* 0x000000ffff0a7224 */ /* 0x000fe200078e0a0a */
[----:B------:R-:W-:Y:S01]  /*52c0*/  ISETP.GE.AND P2, PT, R48, RZ, PT ;  /* 0x000000ff3000720c */ /* 0x000fe20003f46270 */
[C---:B0-----:R-:W-:Y:S01]  /*52d0*/  IMAD R12, R45.reuse, R6, R9 ;  /* 0x000000062d0c7224 */ /* 0x041fe200078e0209 */
[----:B------:R-:W-:Y:S01]  /*52e0*/  IABS R9, R48 ;  /* 0x0000003000097213 */ /* 0x000fe20000000000 */
[----:B-1----:R-:W-:Y:S01]  /*52f0*/  IMAD R5, R45, R10, R4 ;  /* 0x0000000a2d057224 */ /* 0x002fe200078e0204 */
[----:B------:R-:W-:Y:S01]  /*5300*/  IABS R10, R49 ;  /* 0x00000031000a7213 */ /* 0x000fe20000000000 */
[----:B--2---:R-:W-:Y:S01]  /*5310*/  IMAD.MOV.U32 R13, RZ, RZ, R8 ;  /* 0x000000ffff0d7224 */ /* 0x004fe200078e0008 */
[----:B------:R-:W-:Y:S01]  /*5320*/  IABS R4, R51 ;  /* 0x0000003300047213 */ /* 0x000fe20000000000 */
[----:B------:R-:W-:Y:S01]  /*5330*/  IMAD.HI.U32 R11, R41, R9, RZ ;  /* 0x00000009290b7227 */ /* 0x000fe200078e00ff */
[----:B------:R-:W-:-:S03]  /*5340*/  IABS R6, R50 ;  /* 0x0000003200067213 */ /* 0x000fc60000000000 */
[----:B------:R-:W-:Y:S01]  /*5350*/  @!P6 IMAD.MOV R13, RZ, RZ, -R13 ;  /* 0x000000ffff0de224 */ /* 0x000fe200078e0a0d */
[----:B------:R-:W-:Y:S01]  /*5360*/  ISETP.GT.U32.AND P6, PT, R45, R12, PT ;  /* 0x0000000c2d00720c */ /* 0x000fe20003fc4070 */
[----:B------:R-:W-:Y:S01]  /*5370*/  @!P0 IMAD.IADD R7, R7, 0x1, -R45 ;  /* 0x0000000107078824 */ /* 0x000fe200078e0a2d */
[----:B------:R-:W-:Y:S01]  /*5380*/  ISETP.GT.U32.AND P0, PT, R45, R5, PT ;  /* 0x000000052d00720c */ /* 0x000fe20003f04070 */
[----:B------:R-:W-:Y:S01]  /*5390*/  IMAD.MOV R11, RZ, RZ, -R11 ;  /* 0x000000ffff0b7224 */ /* 0x000fe200078e0a0b */
[----:B------:R0:W-:Y:S01]  /*53a0*/  STL [R1+0x114], R13 ;  /* 0x0001140d01007387 */ /* 0x0001e20000100800 */
[----:B------:R-:W-:-:S04]  /*53b0*/  IMAD.HI.U32 R8, R41, R10, RZ ;  /* 0x0000000a29087227 */ /* 0x000fc800078e00ff */
[C---:B------:R-:W-:Y:S02]  /*53c0*/  IMAD R9, R45.reuse, R11, R9 ;  /* 0x0000000b2d097224 */ /* 0x040fe400078e0209 */
[----:B------:R-:W-:Y:S02]  /*53d0*/  IMAD.MOV R8, RZ, RZ, -R8 ;  /* 0x000000ffff087224 */ /* 0x000fe400078e0a08 */
[--C-:B------:R-:W-:Y:S01]  /*53e0*/  @!P6 IMAD.IADD R12, R12, 0x1, -R45.reuse ;  /* 0x000000010c0ce824 */ /* 0x100fe200078e0a2d */
[----:B------:R-:W-:Y:S01]  /*53f0*/  ISETP.GT.U32.AND P6, PT, R45, R9, PT ;  /* 0x000000092d00720c */ /* 0x000fe20003fc4070 */
[----:B------:R-:W-:Y:S02]  /*5400*/  @!P0 IMAD.IADD R5, R5, 0x1, -R45 ;  /* 0x0000000105058824 */ /* 0x000fe400078e0a2d */
[C---:B------:R-:W-:Y:S01]  /*5410*/  IMAD R10, R45.reuse, R8, R10 ;  /* 0x000000082d0a7224 */ /* 0x040fe200078e020a */
[----:B------:R-:W-:Y:S01]  /*5420*/  ISETP.GT.U32.AND P0, PT, R45, R12, PT ;  /* 0x0000000c2d00720c */ /* 0x000fe20003f04070 */
[----:B------:R-:W-:-:S04]  /*5430*/  IMAD.HI.U32 R8, R41, R58, RZ ;  /* 0x0000003a29087227 */ /* 0x000fc800078e00ff */
[----:B------:R-:W-:Y:S02]  /*5440*/  IMAD.MOV.U32 R14, RZ, RZ, R7 ;  /* 0x000000ffff0e7224 */ /* 0x000fe400078e0007 */
[----:B------:R-:W-:-:S04]  /*5450*/  IMAD.HI.U32 R11, R41, R4, RZ ;  /* 0x00000004290b7227 */ /* 0x000fc800078e00ff */
[----:B0-----:R-:W-:-:S04]  /*5460*/  IMAD.HI.U32 R13, R41, R6, RZ ;  /* 0x00000006290d7227 */ /* 0x001fc800078e00ff */
[----:B------:R-:W-:Y:S02]  /*5470*/  IMAD.MOV R8, RZ, RZ, -R8 ;  /* 0x000000ffff087224 */ /* 0x000fe400078e0a08 */
[----:B------:R-:W-:Y:S02]  /*5480*/  @!P6 IMAD.IADD R9, R9, 0x1, -R45 ;  /* 0x000000010909e824 */ /* 0x000fe400078e0a2d */
[----:B------:R-:W-:Y:S01]  /*5490*/  @!P1 IMAD.MOV R14, RZ, RZ, -R14 ;  /* 0x000000ffff0e9224 */ /* 0x000fe200078e0a0e */
[C---:B------:R-:W-:Y:S01]  /*54a0*/  ISETP.GT.U32.AND P1, PT, R45.reuse, R5, PT ;  /* 0x000000052d00720c */ /* 0x040fe20003f24070 */
[----:B------:R-:W-:Y:S01]  /*54b0*/  IMAD.MOV R11, RZ, RZ, -R11 ;  /* 0x000000ffff0b7224 */ /* 0x000fe200078e0a0b */
[C---:B------:R-:W-:Y:S01]  /*54c0*/  ISETP.GT.U32.AND P6, PT, R45.reuse, R9, PT ;  /* 0x000000092d00720c */ /* 0x040fe20003fc4070 */
[----:B------:R-:W-:Y:S01]  /*54d0*/  IMAD.MOV R13, RZ, RZ, -R13 ;  /* 0x000000ffff0d7224 */ /* 0x000fe200078e0a0d */
[----:B------:R0:W-:Y:S01]  /*54e0*/  STL [R1+0x24], R14 ;  /* 0x0000240e01007387 */ /* 0x0001e20000100800 */
[----:B------:R-:W-:Y:S01]  /*54f0*/  @!P0 IMAD.IADD R12, R12, 0x1, -R45 ;  /* 0x000000010c0c8824 */ /* 0x000fe200078e0a2d */
[C---:B------:R-:W-:Y:S01]  /*5500*/  ISETP.GT.U32.AND P0, PT, R45.reuse, R10, PT ;  /* 0x0000000a2d00720c */ /* 0x040fe20003f04070 */
[C---:B------:R-:W-:Y:S01]  /*5510*/  IMAD R58, R45.reuse, R8, R58 ;  /* 0x000000082d3a7224 */ /* 0x040fe200078e023a */
[----:B------:R-:W-:Y:S01]  /*5520*/  IABS R8, R61 ;  /* 0x0000003d00087213 */ /* 0x000fe20000000000 */
[C---:B------:R-:W-:Y:S01]  /*5530*/  IMAD R4, R45.reuse, R11, R4 ;  /* 0x0000000b2d047224 */ /* 0x040fe200078e0204 */
[----:B------:R-:W-:Y:S01]  /*5540*/  IABS R11, R29 ;  /* 0x0000001d000b7213 */ /* 0x000fe20000000000 */
[----:B------:R-:W-:-:S02]  /*5550*/  IMAD R6, R45, R13, R6 ;  /* 0x0000000d2d067224 */ /* 0x000fc400078e0206 */
[----:B------:R-:W-:Y:S02]  /*5560*/  IMAD.MOV.U32 R7, RZ, RZ, R8 ;  /* 0x000000ffff077224 */ /* 0x000fe400078e0008 */
[----:B0-----:R-:W-:Y:S02]  /*5570*/  IMAD.MOV.U32 R14, RZ, RZ, R12 ;  /* 0x000000ffff0e7224 */ /* 0x001fe400078e000c */
[----:B------:R-:W-:Y:S02]  /*5580*/  IMAD.MOV.U32 R8, RZ, RZ, R11 ;  /* 0x000000ffff087224 */ /* 0x000fe400078e000b */
[----:B------:R-:W-:Y:S01]  /*5590*/  @!P5 IMAD.MOV R14, RZ, RZ, -R14 ;  /* 0x000000ffff0ed224 */ /* 0x000fe200078e0a0e */
[----:B------:R-:W-:Y:S01]  /*55a0*/  ISETP.GT.U32.AND P5, PT, R45, R6, PT ;  /* 0x000000062d00720c */ /* 0x000fe20003fa4070 */
[----:B------:R-:W-:Y:S01]  /*55b0*/  @!P1 IMAD.IADD R5, R5, 0x1, -R45 ;  /* 0x0000000105059824 */ /* 0x000fe200078e0a2d */
[----:B------:R-:W-:Y:S01]  /*55c0*/  ISETP.GT.U32.AND P1, PT, R45, R4, PT ;  /* 0x000000042d00720c */ /* 0x000fe20003f24070 */
[C---:B------:R-:W-:Y:S01]  /*55d0*/  IMAD.HI.U32 R11, R41.reuse, R8, RZ ;  /* 0x00000008290b7227 */ /* 0x040fe200078e00ff */
[----:B------:R0:W-:Y:S03]  /*55e0*/  STL [R1+0x20], R14 ;  /* 0x0000200e01007387 */ /* 0x0001e60000100800 */
[----:B------:R-:W-:-:S04]  /*55f0*/  IMAD.HI.U32 R13, R41, R57, RZ ;  /* 0x00000039290d7227 */ /* 0x000fc800078e00ff */
[----:B------:R-:W-:Y:S01]  /*5600*/  @!P6 IMAD.IADD R9, R9, 0x1, -R45 ;  /* 0x000000010909e824 */ /* 0x000fe200078e0a2d */
[C---:B------:R-:W-:Y:S01]  /*5610*/  ISETP.GT.U32.AND P6, PT, R45.reuse, R58, PT ;  /* 0x0000003a2d00720c */ /* 0x040fe20003fc4070 */
[----:B------:R-:W-:Y:S02]  /*5620*/  IMAD.MOV R11, RZ, RZ, -R11 ;  /* 0x000000ffff0b7224 */ /* 0x000fe400078e0a0b */
[----:B------:R-:W-:Y:S02]  /*5630*/  IMAD.MOV R13, RZ, RZ, -R13 ;  /* 0x000000ffff0d7224 */ /* 0x000fe400078e0a0d */
[----:B------:R-:W-:Y:S01]  /*5640*/  @!P0 IMAD.IADD R10, R10, 0x1, -R45 ;  /* 0x000000010a0a8824 */ /* 0x000fe200078e0a2d */
[----:B------:R-:W-:Y:S01]  /*5650*/  ISETP.GE.AND P0, PT, R50, RZ, PT ;  /* 0x000000ff3200720c */ /* 0x000fe20003f06270 */
[C---:B------:R-:W-:Y:S02]  /*5660*/  IMAD R8, R45.reuse, R11, R8 ;  /* 0x0000000b2d087224 */ /* 0x040fe400078e0208 */
[----:B------:R-:W-:-:S02]  /*5670*/  IMAD R57, R45, R13, R57 ;  /* 0x0000000d2d397224 */ /* 0x000fc400078e0239 */
        /* <DEDUP_REMOVED lines=10> */
[----:B0-----:R-:W-:Y:S01]  /*5720*/  IMAD.MOV.U32 R14, RZ, RZ, R5 ;  /* 0x000000ffff0e7224 */ /* 0x001fe200078e0005 */
[----:B------:R-:W-:Y:S01]  /*5730*/  IABS R5, R53 ;  /* 0x0000003500057213 */ /* 0x000fe20000000000 */
[----:B------:R-:W-:Y:S01]  /*5740*/  @!P6 IMAD.IADD R58, R58, 0x1, -R45 ;  /* 0x000000013a3ae824 */ /* 0x000fe200078e0a2d */
[C---:B------:R-:W-:Y:S01]  /*5750*/  ISETP.GT.U32.AND P6, PT, R45.reuse, R4, PT ;  /* 0x000000042d00720c */ /* 0x040fe20003fc4070 */
[----:B------:R-:W-:-:S02]  /*5760*/  IMAD R7, R45, R12, R7 ;  /* 0x0000000c2d077224 */ /* 0x000fc400078e0207 */
[----:B------:R-:W-:Y:S01]  /*5770*/  @!P3 IMAD.MOV R14, RZ, RZ, -R14 ;  /* 0x000000ffff0eb224 */ /* 0x000fe200078e0a0e */
[C---:B------:R-:W-:Y:S01]  /*5780*/  ISETP.GT.U32.AND P3, PT, R45.reuse, R58, PT ;  /* 0x0000003a2d00720c */ /* 0x040fe20003f64070 */
[--C-:B------:R-:W-:Y:S01]  /*5790*/  @!P5 IMAD.IADD R10, R10, 0x1, -R45.reuse ;  /* 0x000000010a0ad824 */ /* 0x100fe200078e0a2d */
[----:B------:R-:W-:Y:S01]  /*57a0*/  ISETP.GT.U32.AND P5, PT, R45, R7, PT ;  /* 0x000000072d00720c */ /* 0x000fe20003fa4070 */
[--C-:B------:R-:W-:Y:S01]  /*57b0*/  @!P1 IMAD.IADD R6, R6, 0x1, -R45.reuse ;  /* 0x0000000106069824 */ /* 0x100fe200078e0a2d */
[----:B------:R-:W-:Y:S01]  /*57c0*/  STL [R1+0x1c], R14 ;  /* 0x00001c0e01007387 */ /* 0x000fe20000100800 */
[--C-:B------:R-:W-:Y:S01]  /*57d0*/  @!P2 IMAD.IADD R57, R57, 0x1, -R45.reuse ;  /* 0x000000013939a824 */ /* 0x100fe200078e0a2d */
[----:B------:R-:W-:Y:S01]  /*57e0*/  ISETP.GE.AND P1, PT, R51, RZ, PT ;  /* 0x000000ff3300720c */ /* 0x000fe20003f26270 */
[----:B------:R-:W-:Y:S01]  /*57f0*/  IMAD.MOV.U32 R13, RZ, RZ, R10 ;  /* 0x000000ffff0d7224 */ /* 0x000fe200078e000a */
[----:B------:R0:W-:Y:S01]  /*5800*/  STL [R1+0x18], R11 ;  /* 0x0000180b01007387 */ /* 0x0001e20000100800 */
[----:B------:R-:W-:Y:S01]  /*5810*/  @!P6 IMAD.IADD R4, R4, 0x1, -R45 ;  /* 0x000000010404e824 */ /* 0x000fe200078e0a2d */
[C---:B------:R-:W-:Y:S01]  /*5820*/  ISETP.GT.U32.AND P6, PT, R45.reuse, R8, PT ;  /* 0x000000082d00720c */ /* 0x040fe20003fc4070 */
[----:B------:R-:W-:Y:S01]  /*5830*/  @!P4 IMAD.MOV R13, RZ, RZ, -R13 ;  /* 0x000000ffff0dc224 */ /* 0x000fe200078e0a0d */
[----:B------:R-:W-:Y:S01]  /*5840*/  ISETP.GT.U32.AND P4, PT, R45, R57, PT ;  /* 0x000000392d00720c */ /* 0x000fe20003f84070 */
[--C-:B------:R-:W-:Y:S01]  /*5850*/  @!P3 IMAD.IADD R58, R58, 0x1, -R45.reuse ;  /* 0x000000013a3ab824 */ /* 0x100fe200078e0a2d */
[----:B------:R-:W-:Y:S01]  /*5860*/  ISETP.GE.AND P3, PT, R59, RZ, PT ;  /* 0x000000ff3b00720c */ /* 0x000fe20003f66270 */
[----:B------:R-:W-:Y:S01]  /*5870*/  @!P5 IMAD.IADD R7, R7, 0x1, -R45 ;  /* 0x000000010707d824 */ /* 0x000fe200078e0a2d */
[----:B------:R-:W-:Y:S01]  /*5880*/  ISETP.GE.AND P2, PT, R60, RZ, PT ;  /* 0x000000ff3c00720c */ /* 0x000fe20003f46270 */
[----:B------:R-:W-:Y:S01]  /*5890*/  IMAD.MOV.U32 R60, RZ, RZ, R6 ;  /* 0x000000ffff3c7224 */ /* 0x000fe200078e0006 */
[----:B------:R-:W-:Y:S01]  /*58a0*/  ISETP.GE.AND P5, PT, R61, RZ, PT ;  /* 0x000000ff3d00720c */ /* 0x000fe20003fa6270 */
[----:B0-----:R-:W-:-:S04]  /*58b0*/  IMAD.HI.U32 R11, R41, R9, RZ ;  /* 0x00000009290b7227 */ /* 0x001fc800078e00ff */
[----:B------:R-:W-:Y:S02]  /*58c0*/  IMAD.MOV R12, RZ, RZ, -R11 ;  /* 0x000000ffff0c7224 */ /* 0x000fe400078e0a0b */
[----:B------:R-:W-:-:S04]  /*58d0*/  IMAD.HI.U32 R11, R41, R5, RZ ;  /* 0x00000005290b7227 */ /* 0x000fc800078e00ff */
[C---:B------:R-:W-:Y:S02]  /*58e0*/  IMAD R9, R45.reuse, R12, R9 ;  /* 0x0000000c2d097224 */ /* 0x040fe400078e0209 */
[----:B------:R-:W-:Y:S02]  /*58f0*/  IMAD.MOV R11, RZ, RZ, -R11 ;  /* 0x000000ffff0b7224 */ /* 0x000fe400078e0a0b */
[----:B------:R-:W-:Y:S02]  /*5900*/  VIADD R56, R0, 0xcd ;  /* 0x000000cd00387836 */ /* 0x000fe40000000000 */
[----:B------:R-:W-:Y:S02]  /*5910*/  IMAD.MOV.U32 R59, RZ, RZ, R4 ;  /* 0x000000ffff3b7224 */ /* 0x000fe400078e0004 */
[----:B------:R-:W-:Y:S01]  /*5920*/  @!P0 IMAD.MOV R60, RZ, RZ, -R60 ;  /* 0x000000ffff3c8224 */ /* 0x000fe200078e0a3c */
[C---:B------:R-:W-:Y:S01]  /*5930*/  ISETP.GT.U32.AND P0, PT, R45.reuse, R7, PT ;  /* 0x000000072d00720c */ /* 0x040fe20003f04070 */
[----:B------:R-:W-:Y:S01]  /*5940*/  @!P1 IMAD.MOV R59, RZ, RZ, -R59 ;  /* 0x000000ffff3b9224 */ /* 0x000fe200078e0a3b */
[----:B------:R-:W-:Y:S01]  /*5950*/  IABS R4, R56 ;  /* 0x0000003800047213 */ /* 0x000fe20000000000 */
[C---:B------:R-:W-:Y:S01]  /*5960*/  IMAD R5, R45.reuse, R11, R5 ;  /* 0x0000000b2d057224 */ /* 0x040fe200078e0205 */
[----:B------:R-:W-:Y:S01]  /*5970*/  ISETP.GT.U32.AND P1, PT, R45, R9, PT ;  /* 0x000000092d00720c */ /* 0x000fe20003f24070 */
[----:B------:R-:W-:Y:S01]  /*5980*/  @!P4 IMAD.IADD R57, R57, 0x1, -R45 ;  /* 0x000000013939c824 */ /* 0x000fe200078e0a2d */
[----:B------:R-:W-:Y:S01]  /*5990*/  STL [R1+0x1708], R60 ;  /* 0x0017083c01007387 */ /* 0x000fe20000100800 */
[----:B------:R-:W-:Y:S01]  /*59a0*/  IMAD.HI.U32 R6, R41, R4, RZ ;  /* 0x0000000429067227 */ /* 0x000fe200078e00ff */
[----:B------:R-:W-:-:S02]  /*59b0*/  ISETP.GT.U32.AND P4, PT, R45, R5, PT ;  /* 0x000000052d00720c */ /* 0x000fc40003f84070 */
[----:B------:R0:W-:Y:S01]  /*59c0*/  STL [R1+0x14], R13 ;  /* 0x0000140d01007387 */ /* 0x0001e20000100800 */
[--C-:B------:R-:W-:Y:S02]  /*59d0*/  @!P6 IMAD.IADD R8, R8, 0x1, -R45.reuse ;  /* 0x000000010808e824 */ /* 0x100fe400078e0a2d */
[----:B------:R-:W-:Y:S01]  /*59e0*/  IMAD.MOV R6, RZ, RZ, -R6 ;  /* 0x000000ffff067224 */ /* 0x000fe200078e0a06 */
[----:B------:R-:W-:Y:S01]  /*59f0*/  STL [R1+0x170c], R59 ;  /* 0x00170c3b01007387 */ /* 0x000fe20000100800 */
[--C-:B------:R-:W-:Y:S01]  /*5a00*/  @!P0 IMAD.IADD R7, R7, 0x1, -R45.reuse ;  /* 0x0000000107078824 */ /* 0x100fe200078e0a2d */
[----:B------:R-:W-:Y:S01]  /*5a10*/  ISETP.GT.U32.AND P6, PT, R45, R8, PT ;  /* 0x000000082d00720c */ /* 0x000fe20003fc4070 */
[--C-:B------:R-:W-:Y:S01]  /*5a20*/  @!P1 IMAD.IADD R9, R9, 0x1, -R45.reuse ;  /* 0x0000000109099824 */ /* 0x100fe200078e0a2d */
[----:B------:R-:W-:Y:S01]  /*5a30*/  ISETP.GE.AND P0, PT, R55, RZ, PT ;  /* 0x000000ff3700720c */ /* 0x000fe20003f06270 */
[----:B------:R-:W-:Y:S01]  /*5a40*/  IMAD R11, R45, R6, R4 ;  /* 0x000000062d0b7224 */ /* 0x000fe200078e0204 */
[----:B------:R-:W-:Y:S01]  /*5a50*/  ISETP.GE.AND P1, PT, R56, RZ, PT ;  /* 0x000000ff3800720c */ /* 0x000fe20003f26270 */
[----:B------:R-:W-:Y:S01]  /*5a60*/  @!P4 IMAD.IADD R5, R5, 0x1, -R45 ;  /* 0x000000010505c824 */ /* 0x000fe200078e0a2d */
[C---:B------:R-:W-:Y:S01]  /*5a70*/  ISETP.GT.U32.AND P4, PT, R45.reuse, R9, PT ;  /* 0x000000092d00720c */ /* 0x040fe20003f84070 */
[----:B------:R-:W-:Y:S01]  /*5a80*/  @!P5 IMAD.MOV R7, RZ, RZ, -R7 ;  /* 0x000000ffff07d224 */ /* 0x000fe200078e0a07 */
[----:B------:R-:W-:Y:S01]  /*5a90*/  ISETP.GT.U32.AND P5, PT, R45, R11, PT ;  /* 0x0000000b2d00720c */ /* 0x000fe20003fa4070 */
[----:B------:R-:W-:Y:S01]  /*5aa0*/  @!P3 IMAD.MOV R58, RZ, RZ, -R58 ;  /* 0x000000ffff3ab224 */ /* 0x000fe200078e0a3a */
[----:B------:R-:W-:Y:S01]  /*5ab0*/  ISETP.GE.AND P3, PT, R29, RZ, PT ;  /* 0x000000ff1d00720c */ /* 0x000fe20003f66270 */
[----:B------:R-:W-:-:S02]  /*5ac0*/  VIADD R29, R0, 0xcc ;  /* 0x000000cc001d7836 */ /* 0x000fc40000000000 */
[----:B------:R-:W-:Y:S01]  /*5ad0*/  @!P2 IMAD.MOV R57, RZ, RZ, -R57 ;  /* 0x000000ffff39a224 */ /* 0x000fe200078e0a39 */
[----:B------:R-:W-:Y:S01]  /*5ae0*/  ISETP.GT.U32.AND P2, PT, R45, R5, PT ;  /* 0x000000052d00720c */ /* 0x000fe20003f44070 */
[--C-:B------:R-:W-:Y:S01]  /*5af0*/  @!P6 IMAD.IADD R8, R8, 0x1, -R45.reuse ;  /* 0x000000010808e824 */ /* 0x100fe200078e0a2d */
[----:B------:R-:W-:Y:S01]  /*5b00*/  ISETP.GE.AND P6, PT, R53, RZ, PT ;  /* 0x000000ff3500720c */ /* 0x000fe20003fc6270 */
[----:B------:R-:W-:Y:S01]  /*5b10*/  VIADD R53, R0, 0xcb ;  /* 0x000000cb00357836 */ /* 0x000fe20000000000 */
[----:B------:R-:W-:Y:S01]  /*5b20*/  IABS R12, R29 ;  /* 0x0000001d000c7213 */ /* 0x000fe20000000000 */
[--C-:B------:R-:W-:Y:S01]  /*5b30*/  @!P4 IMAD.IADD R9, R9, 0x1, -R45.reuse ;  /* 0x000000010909c824 */ /* 0x100fe200078e0a2d */
[----:B------:R-:W-:Y:S01]  /*5b40*/  STL [R1+0x1710], R58 ;  /* 0x0017103a01007387 */ /* 0x000fe20000100800 */
[----:B------:R-:W-:Y:S01]  /*5b50*/  @!P5 IMAD.IADD R11, R11, 0x1, -R45 ;  /* 0x000000010b0bd824 */ /* 0x000fe200078e0a2d */
[----:B0-----:R-:W-:Y:S01]  /*5b60*/  IABS R13, R53 ;  /* 0x00000035000d7213 */ /* 0x001fe20000000000 */
[----:B------:R-:W-:Y:S01]  /*5b70*/  IMAD.HI.U32 R4, R41, R12, RZ ;  /* 0x0000000c29047227 */ /* 0x000fe200078e00ff */
[----:B------:R-:W-:Y:S01]  /*5b80*/  ISETP.GE.AND P4, PT, R53, RZ, PT ;  /* 0x000000ff3500720c */ /* 0x000fe20003f86270 */
[----:B------:R-:W-:Y:S02]  /*5b90*/  STL [R1+0x1714], R57 ;  /* 0x0017143901007387 */ /* 0x000fe40000100800 */
[----:B------:R-:W-:Y:S01]  /*5ba0*/  @!P0 IMAD.MOV R9, RZ, RZ, -R9 ;  /* 0x000000ffff098224 */ /* 0x000fe200078e0a09 */
[----:B------:R-:W-:Y:S01]  /*5bb0*/  ISETP.GT.U32.AND P0, PT, R45, R11, PT ;  /* 0x0000000b2d00720c */ /* 0x000fe20003f04070 */
[----:B------:R-:W-:Y:S01]  /*5bc0*/  IMAD.HI.U32 R6, R41, R13, RZ ;  /* 0x0000000d29067227 */ /* 0x000fe200078e00ff */
[----:B------:R-:W-:Y:S03]  /*5bd0*/  STL [R1+0x1718], R7 ;  /* 0x0017180701007387 */ /* 0x000fe60000100800 */
[----:B------:R-:W-:-:S02]  /*5be0*/  IMAD.MOV R4, RZ, RZ, -R4 ;  /* 0x000000ffff047224 */ /* 0x000fc400078e0a04 */
[----:B------:R-:W-:Y:S02]  /*5bf0*/  @!P2 IMAD.IADD R5, R5, 0x1, -R45 ;  /* 0x000000010505a824 */ /* 0x000fe400078e0a2d */
[----:B------:R-:W-:Y:S02]  /*5c00*/  IMAD.MOV R6, RZ, RZ, -R6 ;  /* 0x000000ffff067224 */ /* 0x000fe400078e0a06 */
[C---:B------:R-:W-:Y:S02]  /*5c10*/  IMAD R12, R45.reuse, R4, R12 ;  /* 0x000000042d0c7224 */ /* 0x040fe400078e020c */
[----:B------:R-:W-:Y:S02]  /*5c20*/  VIADD R53, R0, 0xca ;  /* 0x000000ca00357836 */ /* 0x000fe40000000000 */
[----:B------:R-:W-:Y:S02]  /*5c30*/  IMAD.MOV.U32 R10, RZ, RZ, R5 ;  /* 0x000000ffff0a7224 */ /* 0x000fe400078e0005 */
[C---:B------:R-:W-:Y:S01]  /*5c40*/  IMAD R13, R45.reuse, R6, R13 ;  /* 0x000000062d0d7224 */ /* 0x040fe200078e020d */
[----:B------:R-:W-:Y:S01]  /*5c50*/  IABS R14, R53 ;  /* 0x00000035000e7213 */ /* 0x000fe20000000000 */
[----:B------:R-:W-:Y:S01]  /*5c60*/  @!P6 IMAD.MOV R10, RZ, RZ, -R10 ;  /* 0x000000ffff0ae224 */ /* 0x000fe200078e0a0a */
[----:B------:R-:W-:Y:S01]  /*5c70*/  ISETP.GT.U32.AND P6, PT, R45, R12, PT ;  /* 0x0000000c2d00720c */ /* 0x000fe20003fc4070 */
[----:B------:R-:W-:Y:S01]  /*5c80*/  @!P0 IMAD.IADD R11, R11, 0x1, -R45 ;  /* 0x000000010b0b8824 */ /* 0x000fe200078e0a2d */
[----:B------:R-:W-:Y:S01]  /*5c90*/  ISETP.GT.U32.AND P0, PT, R45, R13, PT ;  /* 0x0000000d2d00720c */ /* 0x000fe20003f04070 */
[----:B------:R-:W-:Y:S01]  /*5ca0*/  IMAD.HI.U32 R5, R41, R14, RZ ;  /* 0x0000000e29057227 */ /* 0x000fe200078e00ff */
[----:B------:R-:W-:-:S03]  /*5cb0*/  ISETP.GE.AND P2, PT, R53, RZ, PT ;  /* 0x000000ff3500720c */ /* 0x000fc60003f46270 */
[----:B------:R-:W-:Y:S01]  /*5cc0*/  @!P3 IMAD.MOV R8, RZ, RZ, -R8 ;  /* 0x000000ffff08b224 */ /* 0x000fe200078e0a08 */
[----:B------:R-:W-:Y:S01]  /*5cd0*/  ISETP.GE.AND P3, PT, R29, RZ, PT ;  /* 0x000000ff1d00720c */ /* 0x000fe20003f66270 */
[C---:B------:R-:W-:Y:S02]  /*5ce0*/  VIADD R29, R0.reuse, 0xc9 ;  /* 0x000000c9001d7836 */ /* 0x040fe40000000000 */
[----:B------:R-:W-:Y:S01]  /*5cf0*/  IMAD.MOV R5, RZ, RZ, -R5 ;  /* 0x000000ffff057224 */ /* 0x000fe200078e0a05 */
[----:B------:R-:W-:Y:S01]  /*5d00*/  STL [R1+0x171c], R8 ;  /* 0x00171c0801007387 */ /* 0x000fe20000100800 */
[----:B------:R-:W-:Y:S01]  /*5d10*/  VIADD R53, R0, 0xc8 ;  /* 0x000000c800357836 */ /* 0x000fe20000000000 */
[----:B------:R-:W-:Y:S01]  /*5d20*/  IABS R15, R29 ;  /* 0x0000001d000f7213 */ /* 0x000fe20000000000 */
[----:B------:R-:W-:Y:S01]  /*5d30*/  IMAD R14, R45, R5, R14 ;  /* 0x000000052d0e7224 */ /* 0x000fe200078e020e */
[----:B------:R-:W-:Y:S01]  /*5d40*/  ISETP.GE.AND P5, PT, R29, RZ, PT ;  /* 0x000000ff1d00720c */ /* 0x000fe20003fa6270 */
[--C-:B------:R-:W-:Y:S01]  /*5d50*/  @!P6 IMAD.IADD R12, R12, 0x1, -R45.reuse ;  /* 0x000000010c0ce824 */ /* 0x100fe200078e0a2d */
[----:B------:R-:W-:Y:S01]  /*5d60*/  IABS R16, R53 ;  /* 0x0000003500107213 */ /* 0x000fe20000000000 */
[----:B------:R-:W-:Y:S01]  /*5d70*/  @!P0 IMAD.IADD R13, R13, 0x1, -R45 ;  /* 0x000000010d0d8824 */ /* 0x000fe200078e0a2d */
[C---:B------:R-:W-:Y:S01]  /*5d80*/  ISETP.GT.U32.AND P6, PT, R45.reuse, R14, PT ;  /* 0x0000000e2d00720c */ /* 0x040fe20003fc4070 */
[----:B------:R-:W-:Y:S01]  /*5d90*/  VIADD R28, R0, 0xc7 ;  /* 0x000000c7001c7836 */ /* 0x000fe20000000000 */
[----:B------:R-:W-:Y:S01]  /*5da0*/  ISETP.GT.U32.AND P0, PT, R45, R12, PT ;  /* 0x0000000c2d00720c */ /* 0x000fe20003f04070 */
[C---:B------:R-:W-:Y:S01]  /*5db0*/  IMAD.HI.U32 R4, R41.reuse, R15, RZ ;  /* 0x0000000f29047227 */ /* 0x040fe200078e00ff */
[----:B------:R-:W-:Y:S02]  /*5dc0*/  STL [R1+0x1720], R9 ;  /* 0x0017200901007387 */ /* 0x000fe40000100800 */
[----:B------:R-:W-:Y:S01]  /*5dd0*/  IABS R17, R28 ;  /* 0x0000001c00117213 */ /* 0x000fe20000000000 */
[----:B------:R-:W-:Y:S01]  /*5de0*/  IMAD.MOV R4, RZ, RZ, -R4 ;  /* 0x000000ffff047224 */ /* 0x000fe200078e0a04 */
[----:B------:R-:W-:Y:S01]  /*5df0*/  STL [R1+0x1724], R10 ;  /* 0x0017240a01007387 */ /* 0x000fe20000100800 */
[----:B------:R-:W-:-:S04]  /*5e00*/  IMAD.HI.U32 R6, R41, R16, RZ ;  /* 0x0000001029067227 */ /* 0x000fc800078e00ff */
[----:B------:R-:W-:Y:S02]  /*5e10*/  VIADD R52, R0, 0xc6 ;  /* 0x000000c600347836 */ /* 0x000fe40000000000 */
[C---:B------:R-:W-:Y:S02]  /*5e20*/  IMAD R15, R45.reuse, R4, R15 ;  /* 0x000000042d0f7224 */ /* 0x040fe400078e020f */
[----:B------:R-:W-:Y:S01]  /*5e30*/  IMAD.MOV R6, RZ, RZ, -R6 ;  /* 0x000000ffff067224 */ /* 0x000fe200078e0a06 */
[----:B------:R-:W-:Y:S01]  /*5e40*/  IABS R18, R52 ;  /* 0x0000003400127213 */ /* 0x000fe20000000000 */
[----:B------:R-:W-:Y:S01]  /*5e50*/  @!P1 IMAD.MOV R11, RZ, RZ, -R11 ;  /* 0x000000ffff0b9224 */ /* 0x000fe200078e0a0b */
[----:B------:R-:W-:Y:S01]  /*5e60*/  ISETP.GT.U32.AND P1, PT, R45, R13, PT ;  /* 0x0000000d2d00720c */ /* 0x000fe20003f24070 */
[----:B------:R-:W-:-:S03]  /*5e70*/  IMAD.HI.U32 R5, R41, R17, RZ ;  /* 0x0000001129057227 */ /* 0x000fc600078e00ff */
[----:B------:R-:W-:Y:S01]  /*5e80*/  STL [R1+0x1728], R11 ;  /* 0x0017280b01007387 */ /* 0x000fe20000100800 */
[C---:B------:R-:W-:Y:S02]  /*5e90*/  IMAD R16, R45.reuse, R6, R16 ;  /* 0x000000062d107224 */ /* 0x040fe400078e0210 */
[--C-:B------:R-:W-:Y:S02]  /*5ea0*/  @!P6 IMAD.IADD R14, R14, 0x1, -R45.reuse ;  /* 0x000000010e0ee824 */ /* 0x100fe400078e0a2d */
[----:B------:R-:W-:Y:S01]  /*5eb0*/  @!P0 IMAD.IADD R12, R12, 0x1, -R45 ;  /* 0x000000010c0c8824 */ /* 0x000fe200078e0a2d */
[C---:B------:R-:W-:Y:S01]  /*5ec0*/  ISETP.GT.U32.AND P0, PT, R45.reuse, R15, PT ;  /* 0x0000000f2d00720c */ /* 0x040fe20003f04070 */
[----:B------:R-:W-:Y:S01]  /*5ed0*/  IMAD.MOV R5, RZ, RZ, -R5 ;  /* 0x000000ffff057224 */ /* 0x000fe200078e0a05 */
[C---:B------:R-:W-:Y:S01]  /*5ee0*/  ISETP.GT.U32.AND P6, PT, R45.reuse, R14, PT ;  /* 0x0000000e2d00720c */ /* 0x040fe20003fc4070 */
[----:B------:R-:W-:Y:S02]  /*5ef0*/  VIADD R54, R0, 0xc5 ;  /* 0x000000c500367836 */ /* 0x000fe40000000000 */
[----:B------:R-:W-:Y:S01]  /*5f00*/  @!P3 IMAD.MOV R12, RZ, RZ, -R12 ;  /* 0x000000ffff0cb224 */ /* 0x000fe200078e0a0c */
[----:B------:R-:W-:Y:S01]  /*5f10*/  ISETP.GT.U32.AND P3, PT, R45, R16, PT ;  /* 0x000000102d00720c */ /* 0x000fe20003f64070 */
[----:B------:R-:W-:Y:S01]  /*5f20*/  IMAD.HI.U32 R4, R41, R18, RZ ;  /* 0x0000001229047227 */ /* 0x000fe200078e00ff */
[----:B------:R-:W-:-:S02]  /*5f30*/  IABS R19, R54 ;  /* 0x0000003600137213 */ /* 0x000fc40000000000 */
[----:B------:R-:W-:Y:S01]  /*5f40*/  STL [R1+0x172c], R12 ;  /* 0x00172c0c01007387 */ /* 0x000fe20000100800 */
[----:B------:R-:W-:Y:S02]  /*5f50*/  IMAD R17, R45, R5, R17 ;  /* 0x000000052d117224 */ /* 0x000fe400078e0211 */
[----:B------:R-:W-:Y:S02]  /*5f60*/  IMAD.MOV R4, RZ, RZ, -R4 ;  /* 0x000000ffff047224 */ /* 0x000fe400078e0a04 */
[----:B------:R-:W-:Y:S02]  /*5f70*/  VIADD R56, R0, 0xc4 ;  /* 0x000000c400387836 */ /* 0x000fe40000000000 */
[----:B------:R-:W-:Y:S01]  /*5f80*/  @!P1 IMAD.IADD R13, R13, 0x1, -R45 ;  /* 0x000000010d0d9824 */ /* 0x000fe200078e0a2d */
[----:B------:R-:W-:Y:S01]  /*5f90*/  ISETP.GT.U32.AND P1, PT, R45, R17, PT ;  /* 0x000000112d00720c */ /* 0x000fe20003f24070 */
[----:B------:R-:W-:Y:S01]  /*5fa0*/  IMAD.HI.U32 R6, R41, R19, RZ ;  /* 0x0000001329067227 */ /* 0x000fe200078e00ff */
[----:B------:R-:W-:-:S03]  /*5fb0*/  IABS R20, R56 ;  /* 0x0000003800147213 */ /* 0x000fc60000000000 */
[----:B------:R-:W-:Y:S02]  /*5fc0*/  IMAD R18, R45, R4, R18 ;  /* 0x000000042d127224 */ /* 0x000fe400078e0212 */
[--C-:B------:R-:W-:Y:S01]  /*5fd0*/  @!P0 IMAD.IADD R15, R15, 0x1, -R45.reuse ;  /* 0x000000010f0f8824 */ /* 0x100fe200078e0a2d */
[----:B------:R-:W-:Y:S01]  /*5fe0*/  ISETP.GE.AND P0, PT, R53, RZ, PT ;  /* 0x000000ff3500720c */ /* 0x000fe20003f06270 */
[----:B------:R-:W-:Y:S02]  /*5ff0*/  IMAD.MOV R6, RZ, RZ, -R6 ;  /* 0x000000ffff067224 */ /* 0x000fe400078e0a06 */
[--C-:B------:R-:W-:Y:S01]  /*6000*/  @!P6 IMAD.IADD R14, R14, 0x1, -R45.reuse ;  /* 0x000000010e0ee824 */ /* 0x100fe200078e0a2d */
[C---:B------:R-:W-:Y:S01]  /*6010*/  ISETP.GT.U32.AND P6, PT, R45.reuse, R18, PT ;  /* 0x000000122d00720c */ /* 0x040fe20003fc4070 */
[----:B------:R-:W-:Y:S01]  /*6020*/  @!P3 IMAD.IADD R16, R16, 0x1, -R45 ;  /* 0x000000011010b824 */ /* 0x000fe200078e0a2d */
[----:B------:R-:W-:Y:S01]  /*6030*/  ISETP.GT.U32.AND P3, PT, R45, R15, PT ;  /* 0x0000000f2d00720c */ /* 0x000fe20003f64070 */
[----:B------:R-:W-:-:S02]  /*6040*/  VIADD R29, R0, 0xc3 ;  /* 0x000000c3001d7836 */ /* 0x000fc40000000000 */
[----:B------:R-:W-:-:S03]  /*6050*/  IMAD.HI.U32 R5, R41, R20, RZ ;  /* 0x0000001429057227 */ /* 0x000fc600078e00ff */
[----:B------:R-:W-:Y:S01]  /*6060*/  IABS R21, R29 ;  /* 0x0000001d00157213 */ /* 0x000fe20000000000 */
[----:B------:R-:W-:Y:S02]  /*6070*/  IMAD R19, R45, R6, R19 ;  /* 0x000000062d137224 */ /* 0x000fe400078e0213 */
[----:B------:R-:W-:Y:S02]  /*6080*/  IMAD.MOV R5, RZ, RZ, -R5 ;  /* 0x000000ffff057224 */ /* 0x000fe400078e0a05 */
[----:B------:R-:W-:Y:S01]  /*6090*/  @!P1 IMAD.IADD R17, R17, 0x1, -R45 ;  /* 0x0000000111119824 */ /* 0x000fe200078e0a2d */
[C---:B------:R-:W-:Y:S01]  /*60a0*/  ISETP.GT.U32.AND P1, PT, R45.reuse, R16, PT ;  /* 0x000000102d00720c */ /* 0x040fe20003f24070 */
[----:B------:R-:W-:Y:S01]  /*60b0*/  @!P2 IMAD.MOV R14, RZ, RZ, -R14 ;  /* 0x000000ffff0ea224 */ /* 0x000fe200078e0a0e */
[C---:B------:R-:W-:Y:S01]  /*60c0*/  ISETP.GT.U32.AND P2, PT, R45.reuse, R19, PT ;  /* 0x000000132d00720c */ /* 0x040fe20003f44070 */
[----:B------:R-:W-:Y:S02]  /*60d0*/  IMAD R20, R45, R5, R20 ;  /* 0x000000052d147224 */ /* 0x000fe400078e0214 */
[----:B------:R-:W-:-:S02]  /*60e0*/  VIADD R55, R0, 0xc2 ;  /* 0x000000c200377836 */ /* 0x000fc40000000000 */
[----:B------:R-:W-:-:S03]  /*60f0*/  IMAD.HI.U32 R4, R41, R21, RZ ;  /* 0x0000001529047227 */ /* 0x000fc600078e00ff */
[----:B------:R-:W-:Y:S01]  /*6100*/  IABS R22, R55 ;  /* 0x0000003700167213 */ /* 0x000fe20000000000 */
[--C-:B------:R-:W-:Y:S01]  /*6110*/  @!P6 IMAD.IADD R18, R18, 0x1, -R45.reuse ;  /* 0x000000011212e824 */ /* 0x100fe200078e0a2d */
[----:B------:R-:W-:Y:S01]  /*6120*/  ISETP.GT.U32.AND P6, PT, R45, R17, PT ;  /* 0x000000112d00720c */ /* 0x000fe20003fc4070 */
[----:B------:R-:W-:Y:S01]  /*6130*/  @!P3 IMAD.IADD R15, R15, 0x1, -R45 ;  /* 0x000000010f0fb824 */ /* 0x000fe200078e0a2d */
[C---:B------:R-:W-:Y:S01]  /*6140*/  ISETP.GT.U32.AND P3, PT, R45.reuse, R20, PT ;  /* 0x000000142d00720c */ /* 0x040fe20003f64070 */
[----:B------:R-:W-:Y:S02]  /*6150*/  IMAD.MOV R4, RZ, RZ, -R4 ;  /* 0x000000ffff047224 */ /* 0x000fe400078e0a04 */
[----:B------:R-:W-:Y:S02]  /*6160*/  VIADD R53, R0, 0xc1 ;  /* 0x000000c100357836 */ /* 0x000fe40000000000 */
[----:B------:R-:W-:Y:S02]  /*6170*/  IMAD R21, R45, R4, R21 ;  /* 0x000000042d157224 */ /* 0x000fe400078e0215 */
[--C-:B------:R-:W-:Y:S01]  /*6180*/  @!P1 IMAD.IADD R16, R16, 0x1, -R45.reuse ;  /* 0x0000000110109824 */ /* 0x100fe200078e0a2d */
[----:B------:R-:W-:Y:S01]  /*6190*/  IABS R4, R53 ;  /* 0x0000003500047213 */ /* 0x000fe20000000000 */
[----:B------:R-:W-:Y:S01]  /*61a0*/  @!P2 IMAD.IADD R19, R19, 0x1, -R45 ;  /* 0x000000011313a824 */ /* 0x000fe200078e0a2d */
[----:B------:R-:W-:Y:S01]  /*61b0*/  ISETP.GE.AND P1, PT, R28, RZ, PT ;  /* 0x000000ff1c00720c */ /* 0x000fe20003f26270 */
[----:B------:R-:W-:Y:S01]  /*61c0*/  IMAD.HI.U32 R5, R41, R22, RZ ;  /* 0x0000001629057227 */ /* 0x000fe200078e00ff */
[----:B------:R-:W-:-:S03]  /*61d0*/  ISETP.GE.AND P2, PT, R54, RZ, PT ;  /* 0x000000ff3600720c */ /* 0x000fc60003f46270 */
[----:B------:R-:W-:Y:S01]  /*61e0*/  @!P5 IMAD.MOV R15, RZ, RZ, -R15 ;  /* 0x000000ffff0fd224 */ /* 0x000fe200078e0a0f */
[----:B------:R-:W-:Y:S01]  /*61f0*/  ISETP.GT.U32.AND P5, PT, R45, R19, PT ;  /* 0x000000132d00720c */ /* 0x000fe20003fa4070 */
[----:B------:R-:W-:Y:S02]  /*6200*/  IMAD.MOV R6, RZ, RZ, -R5 ;  /* 0x000000ffff067224 */ /* 0x000fe400078e0a05 */
[----:B------:R-:W-:-:S04]  /*6210*/  IMAD.HI.U32 R5, R41, R4, RZ ;  /* 0x0000000429057227 */ /* 0x000fc800078e00ff */
[----:B------:R-:W-:Y:S01]  /*6220*/  @!P4 IMAD.MOV R13, RZ, RZ, -R13 ;  /* 0x000000ffff0dc224 */ /* 0x000fe200078e0a0d */
[----:B------:R-:W-:Y:S01]  /*6230*/  ISETP.GT.U32.AND P4, PT, R45, R18, PT ;  /* 0x000000122d00720c */ /* 0x000fe20003f84070 */
[--C-:B------:R-:W-:Y:S01]  /*6240*/  @!P6 IMAD.IADD R17, R17, 0x1, -R45.reuse ;  /* 0x000000011111e824 */ /* 0x100fe200078e0a2d */
[C---:B------:R-:W-:Y:S01]  /*6250*/  ISETP.GT.U32.AND P6, PT, R45.reuse, R21, PT ;  /* 0x000000152d00720c */ /* 0x040fe20003fc4070 */
[----:B------:R-:W-:Y:S01]  /*6260*/  @!P3 IMAD.IADD R20, R20, 0x1, -R45 ;  /* 0x000000011414b824 */ /* 0x000fe200078e0a2d */
[----:B------:R-:W-:Y:S01]  /*6270*/  ISETP.GE.AND P3, PT, R56, RZ, PT ;  /* 0x000000ff3800720c */ /* 0x000fe20003f66270 */
[C---:B------:R-:W-:Y:S01]  /*6280*/  IMAD R22, R45.reuse, R6, R22 ;  /* 0x000000062d167224 */ /* 0x040fe200078e0216 */
[----:B------:R-:W-:Y:S01]  /*6290*/  STL [R1+0x1730], R13 ;  /* 0x0017300d01007387 */ /* 0x000fe20000100800 */
[----:B------:R-:W-:Y:S02]  /*62a0*/  IMAD.MOV R5, RZ, RZ, -R5 ;  /* 0x000000ffff057224 */ /* 0x000fe400078e0a05 */
[----:B------:R-:W-:Y:S01]  /*62b0*/  VIADD R56, R0, 0xc0 ;  /* 0x000000c000387836 */ /* 0x000fe20000000000 */
[----:B------:R-:W-:Y:S01]  /*62c0*/  STL [R1+0x1734], R14 ;  /* 0x0017340e01007387 */ /* 0x000fe20000100800 */
        /* <DEDUP_REMOVED lines=10> */
[----:B------:R-:W-:Y:S01]  /*6370*/  STL [R1+0x173c], R16 ;  /* 0x00173c1001007387 */ /* 0x000fe20000100800 */
[--C-:B------:R-:W-:Y:S01]  /*6380*/  @!P4 IMAD.IADD R18, R18, 0x1, -R45.reuse ;  /* 0x000000011212c824 */ /* 0x100fe200078e0a2d */
[----:B------:R-:W-:Y:S01]  /*6390*/  ISETP.GE.AND P4, PT, R52, RZ, PT ;  /* 0x000000ff3400720c */ /* 0x000fe20003f86270 */
[----:B------:R-:W-:Y:S01]  /*63a0*/  @!P6 IMAD.IADD R21, R21, 0x1, -R45 ;  /* 0x000000011515e824 */ /* 0x000fe200078e0a2d */
[----:B------:R-:W-:Y:S01]  /*63b0*/  STL [R1+0x1740], R17 ;  /* 0x0017401101007387 */ /* 0x000fe20000100800 */
[----:B------:R-:W-:Y:S02]  /*63c0*/  IMAD.MOV R5, RZ, RZ, -R5 ;  /* 0x000000ffff057224 */ /* 0x000fe400078e0a05 */
[--C-:B------:R-:W-:Y:S01]  /*63d0*/  @!P0 IMAD.IADD R20, R20, 0x1, -R45.reuse ;  /* 0x0000000114148824 */ /* 0x100fe200078e0a2d */
[----:B------:R-:W-:Y:S01]  /*63e0*/  ISETP.GT.U32.AND P6, PT, R45, R21, PT ;  /* 0x000000152d00720c */ /* 0x000fe20003fc4070 */
[--C-:B------:R-:W-:Y:S01]  /*63f0*/  @!P1 IMAD.IADD R22, R22, 0x1, -R45.reuse ;  /* 0x0000000116169824 */ /* 0x100fe200078e0a2d */
[----:B------:R-:W-:Y:S01]  /*6400*/  ISETP.GE.AND P0, PT, R55, RZ, PT ;  /* 0x000000ff3700720c */ /* 0x000fe20003f06270 */
[C---:B------:R-:W-:Y:S01]  /*6410*/  IMAD R24, R45.reuse, R5, R6 ;  /* 0x000000052d187224 */ /* 0x040fe200078e0206 */
        /* <DEDUP_REMOVED lines=17> */
[----:B------:R-:W-:Y:S01]  /*6530*/  IABS R26, R53 ;  /* 0x00000035001a7213 */ /* 0x000fe20000000000 */
[----:B------:R-:W-:Y:S01]  /*6540*/  IMAD.HI.U32 R5, R41, R25, RZ ;  /* 0x0000001929057227 */ /* 0x000fe200078e00ff */
[----:B------:R-:W-:Y:S01]  /*6550*/  ISETP.GE.AND P5, PT, R53, RZ, PT ;  /* 0x000000ff3500720c */ /* 0x000fe20003fa6270 */
[----:B------:R-:W-:Y:S02]  /*6560*/  STL [R1+0x1748], R19 ;  /* 0x0017481301007387 */ /* 0x000fe40000100800 */
[----:B------:R-:W-:Y:S01]  /*6570*/  @!P0 IMAD.MOV R22, RZ, RZ, -R22 ;  /* 0x000000ffff168224 */ /* 0x000fe200078e0a16 */
[----:B------:R-:W-:Y:S01]  /*6580*/  ISETP.GT.U32.AND P0, PT, R45, R24, PT ;  /* 0x000000182d00720c */ /* 0x000fe20003f04070 */
[----:B------:R-:W-:Y:S01]  /*6590*/  IMAD.MOV R5, RZ, RZ, -R5 ;  /* 0x000000ffff057224 */ /* 0x000fe200078e0a05 */
[----:B------:R-:W-:Y:S01]  /*65a0*/  STL [R1+0x174c], R20 ;  /* 0x00174c1401007387 */ /* 0x000fe20000100800 */
[----:B------:R-:W-:-:S02]  /*65b0*/  VIADD R53, R0, 0xbd ;  /* 0x000000bd00357836 */ /* 0x000fc40000000000 */
[----:B------:R-:W-:Y:S02]  /*65c0*/  @!P2 IMAD.IADD R4, R4, 0x1, -R45 ;  /* 0x000000010404a824 */ /* 0x000fe400078e0a2d */
[----:B------:R-:W-:Y:S01]  /*65d0*/  IMAD.HI.U32 R6, R41, R26, RZ ;  /* 0x0000001a29067227 */ /* 0x000fe200078e00ff */
[----:B------:R-:W-:Y:S02]  /*65e0*/  IABS R27, R53 ;  /* 0x00000035001b7213 */ /* 0x000fe40000000000 */
[----:B------:R-:W-:Y:S01]  /*65f0*/  ISETP.GE.AND P2, PT, R53, RZ, PT ;  /* 0x000000ff3500720c */ /* 0x000fe20003f46270 */
[----:B------:R-:W-:Y:S02]  /*6600*/  IMAD R25, R45, R5, R25 ;  /* 0x000000052d197224 */ /* 0x000fe400078e0219 */
[----:B------:R-:W-:Y:S02]  /*6610*/  IMAD.MOV.U32 R23, RZ, RZ, R4 ;  /* 0x000000ffff177224 */ /* 0x000fe400078e0004 */
[----:B------:R-:W-:-:S02]  /*6620*/  IMAD.MOV R6, RZ, RZ, -R6 ;  /* 0x000000ffff067224 */ /* 0x000fc400078e0a06 */
[----:B------:R-:W-:Y:S01]  /*6630*/  @!P6 IMAD.MOV R23, RZ, RZ, -R23 ;  /* 0x000000ffff17e224 */ /* 0x000fe200078e0a17 */
[C---:B------:R-:W-:Y:S01]  /*6640*/  ISETP.GT.U32.AND P6, PT, R45.reuse, R25, PT ;  /* 0x000000192d00720c */ /* 0x040fe20003fc4070 */
[----:B------:R-:W-:Y:S02]  /*6650*/  IMAD R26, R45, R6, R26 ;  /* 0x000000062d1a7224 */ /* 0x000fe400078e021a */
[----:B------:R-:W-:-:S04]  /*6660*/  IMAD.HI.U32 R5, R41, R27, RZ ;  /* 0x0000001b29057227 */ /* 0x000fc800078e00ff */
[----:B------:R-:W-:Y:S01]  /*6670*/  @!P0 IMAD.IADD R24, R24, 0x1, -R45 ;  /* 0x0000000118188824 */ /* 0x000fe200078e0a2d */
[----:B------:R-:W-:Y:S01]  /*6680*/  ISETP.GT.U32.AND P0, PT, R45, R26, PT ;  /* 0x0000001a2d00720c */ /* 0x000fe20003f04070 */
[----:B------:R-:W-:Y:S02]  /*6690*/  IMAD.MOV R5, RZ, RZ, -R5 ;  /* 0x000000ffff057224 */ /* 0x000fe400078e0a05 */
[----:B------:R-:W-:Y:S01]  /*66a0*/  @!P4 IMAD.MOV R21, RZ, RZ, -R21 ;  /* 0x000000ffff15c224 */ /* 0x000fe200078e0a15 */
[----:B------:R-:W-:Y:S01]  /*66b0*/  ISETP.GE.AND P4, PT, R29, RZ, PT ;  /* 0x000000ff1d00720c */ /* 0x000fe20003f86270 */
[----:B------:R-:W-:Y:S02]  /*66c0*/  IMAD R27, R45, R5, R27 ;  /* 0x000000052d1b7224 */ /* 0x000fe400078e021b */
[C---:B------:R-:W-:Y:S01]  /*66d0*/  VIADD R29, R0.reuse, 0xbc ;  /* 0x000000bc001d7836 */ /* 0x040fe20000000000 */
[----:B------:R-:W-:Y:S01]  /*66e0*/  STL [R1+0x1750], R21 ;  /* 0x0017501501007387 */ /* 0x000fe20000100800 */
[--C-:B------:R-:W-:Y:S01]  /*66f0*/  @!P6 IMAD.IADD R25, R25, 0x1, -R45.reuse ;  /* 0x000000011919e824 */ /* 0x100fe200078e0a2d */
[C---:B------:R-:W-:Y:S01]  /*6700*/  ISETP.GT.U32.AND P6, PT, R45.reuse, R27, PT ;  /* 0x0000001b2d00720c */ /* 0x040fe20003fc4070 */
[----:B------:R-:W-:Y:S01]  /*6710*/  VIADD R53, R0, 0xbb ;  /* 0x000000bb00357836 */ /* 0x000fe20000000000 */
[----:B------:R-:W-:Y:S01]  /*6720*/  IABS R30, R29 ;  /* 0x0000001d001e7213 */ /* 0x000fe20000000000 */
[----:B------:R-:W-:Y:S01]  /*6730*/  @!P0 IMAD.IADD R26, R26, 0x1, -R45 ;  /* 0x000000011a1a8824 */ /* 0x000fe200078e0a2d */
[----:B------:R-:W-:Y:S01]  /*6740*/  ISETP.GT.U32.AND P0, PT, R45, R25, PT ;  /* 0x000000192d00720c */ /* 0x000fe20003f04070 */
[C---:B------:R-:W-:Y:S01]  /*6750*/  VIADD R28, R0.reuse, 0xba ;  /* 0x000000ba001c7836 */ /* 0x040fe20000000000 */
[----:B------:R-:W-:Y:S01]  /*6760*/  IABS R31, R53 ;  /* 0x00000035001f7213 */ /* 0x000fe20000000000 */
[----:B------:R-:W-:Y:S01]  /*6770*/  IMAD.HI.U32 R4, R41, R30, RZ ;  /* 0x0000001e29047227 */ /* 0x000fe200078e00ff */
[----:B------:R-:W-:Y:S01]  /*6780*/  ISETP.GE.AND P3, PT, R29, RZ, PT ;  /* 0x000000ff1d00720c */ /* 0x000fe20003f66270 */
[----:B------:R-:W-:Y:S01]  /*6790*/  STL [R1+0x1754], R22 ;  /* 0x0017541601007387 */ /* 0x000fe20000100800 */
[----:B------:R-:W-:Y:S01]  /*67a0*/  IABS R32, R28 ;  /* 0x0000001c00207213 */ /* 0x000fe20000000000 */
[----:B------:R-:W-:-:S02]  /*67b0*/  VIADD R52, R0, 0xb9 ;  /* 0x000000b900347836 */ /* 0x000fc40000000000 */
[----:B------:R-:W-:Y:S01]  /*67c0*/  IMAD.MOV R4, RZ, RZ, -R4 ;  /* 0x000000ffff047224 */ /* 0x000fe200078e0a04 */
[----:B------:R-:W-:Y:S01]  /*67d0*/  STL [R1+0x1758], R23 ;  /* 0x0017581701007387 */ /* 0x000fe20000100800 */
[----:B------:R-:W-:Y:S01]  /*67e0*/  IMAD.HI.U32 R6, R41, R31, RZ ;  /* 0x0000001f29067227 */ /* 0x000fe200078e00ff */
[----:B------:R-:W-:-:S03]  /*67f0*/  IABS R33, R52 ;  /* 0x0000003400217213 */ /* 0x000fc60000000000 */
[----:B------:R-:W-:Y:S02]  /*6800*/  @!P6 IMAD.IADD R27, R27, 0x1, -R45 ;  /* 0x000000011b1be824 */ /* 0x000fe400078e0a2d */
[----:B------:R-:W-:Y:S01]  /*6810*/  @!P1 IMAD.MOV R24, RZ, RZ, -R24 ;  /* 0x000000ffff189224 */ /* 0x000fe200078e0a18 */
[C---:B------:R-:W-:Y:S01]  /*6820*/  ISETP.GT.U32.AND P1, PT, R45.reuse, R26, PT ;  /* 0x0000001a2d00720c */ /* 0x040fe20003f24070 */
[C---:B------:R-:W-:Y:S01]  /*6830*/  IMAD R30, R45.reuse, R4, R30 ;  /* 0x000000042d1e7224 */ /* 0x040fe200078e021e */
[----:B------:R-:W-:Y:S01]  /*6840*/  ISETP.GT.U32.AND P6, PT, R45, R27, PT ;  /* 0x0000001b2d00720c */ /* 0x000fe20003fc4070 */
[----:B------:R-:W-:Y:S01]  /*6850*/  IMAD.MOV R6, RZ, RZ, -R6 ;  /* 0x000000ffff067224 */ /* 0x000fe200078e0a06 */
[----:B------:R-:W-:Y:S01]  /*6860*/  STL [R1+0x175c], R24 ;  /* 0x00175c1801007387 */ /* 0x000fe20000100800 */
[----:B------:R-:W-:-:S04]  /*6870*/  IMAD.HI.U32 R5, R41, R32, RZ ;  /* 0x0000002029057227 */ /* 0x000fc800078e00ff */
[----:B------:R-:W-:Y:S02]  /*6880*/  IMAD R31, R45, R6, R31 ;  /* 0x000000062d1f7224 */ /* 0x000fe400078e021f */
[----:B------:R-:W-:Y:S01]  /*6890*/  @!P0 IMAD.IADD R25, R25, 0x1, -R45 ;  /* 0x0000000119198824 */ /* 0x000fe200078e0a2d */
[----:B------:R-:W-:Y:S01]  /*68a0*/  ISETP.GT.U32.AND P0, PT, R45, R30, PT ;  /* 0x0000001e2d00720c */ /* 0x000fe20003f04070 */
[----:B------:R-:W-:-:S04]  /*68b0*/  IMAD.HI.U32 R4, R41, R33, RZ ;  /* 0x0000002129047227 */ /* 0x000fc800078e00ff */
[----:B------:R-:W-:Y:S02]  /*68c0*/  IMAD.MOV R5, RZ, RZ, -R5 ;  /* 0x000000ffff057224 */ /* 0x000fe400078e0a05 */
[----:B------:R-:W-:Y:S02]  /*68d0*/  VIADD R54, R0, 0xb8 ;  /* 0x000000b800367836 */ /* 0x000fe40000000000 */
[----:B------:R-:W-:Y:S01]  /*68e0*/  @!P4 IMAD.MOV R25, RZ, RZ, -R25 ;  /* 0x000000ffff19c224 */ /* 0x000fe200078e0a19 */
[C---:B------:R-:W-:Y:S01]  /*68f0*/  ISETP.GT.U32.AND P4, PT, R45.reuse, R31, PT ;  /* 0x0000001f2d00720c */ /* 0x040fe20003f84070 */
[----:B------:R-:W-:Y:S01]  /*6900*/  IMAD.MOV R4, RZ, RZ, -R4 ;  /* 0x000000ffff047224 */ /* 0x000fe200078e0a04 */
[----:B------:R-:W-:Y:S01]  /*6910*/  IABS R34, R54 ;  /* 0x0000003600227213 */ /* 0x000fe20000000000 */
[C---:B------:R-:W-:Y:S01]  /*6920*/  IMAD R32, R45.reuse, R5, R32 ;  /* 0x000000052d207224 */ /* 0x040fe200078e0220 */
[----:B------:R-:W-:Y:S01]  /*6930*/  STL [R1+0x1760], R25 ;  /* 0x0017601901007387 */ /* 0x000fe20000100800 */
[----:B------:R-:W-:-:S02]  /*6940*/  IMAD R33, R45, R4, R33 ;  /* 0x000000042d217224 */ /* 0x000fc400078e0221 */
[----:B------:R-:W-:Y:S01]  /*6950*/  @!P1 IMAD.IADD R26, R26, 0x1, -R45 ;  /* 0x000000011a1a9824 */ /* 0x000fe200078e0a2d */
[----:B------:R-:W-:Y:S01]  /*6960*/  ISETP.GT.U32.AND P1, PT, R45, R32, PT ;  /* 0x000000202d00720c */ /* 0x000fe20003f24070 */
[----:B------:R-:W-:Y:S02]  /*6970*/  VIADD R56, R0, 0xb7 ;  /* 0x000000b700387836 */ /* 0x000fe40000000000 */
[----:B------:R-:W-:-:S03]  /*6980*/  IMAD.HI.U32 R6, R41, R34, RZ ;  /* 0x0000002229067227 */ /* 0x000fc600078e00ff */
[----:B------:R-:W-:Y:S01]  /*6990*/  IABS R35, R56 ;  /* 0x0000003800237213 */ /* 0x000fe20000000000 */
[--C-:B------:R-:W-:Y:S01]  /*69a0*/  @!P6 IMAD.IADD R27, R27, 0x1, -R45.reuse ;  /* 0x000000011b1be824 */ /* 0x100fe200078e0a2d */
[----:B------:R-:W-:Y:S01]  /*69b0*/  ISETP.GT.U32.AND P6, PT, R45, R33, PT ;  /* 0x000000212d00720c */ /* 0x000fe20003fc4070 */
[--C-:B------:R-:W-:Y:S01]  /*69c0*/  @!P0 IMAD.IADD R30, R30, 0x1, -R45.reuse ;  /* 0x000000011e1e8824 */ /* 0x100fe200078e0a2d */
[----:B------:R-:W-:Y:S01]  /*69d0*/  ISETP.GE.AND P0, PT, R53, RZ, PT ;  /* 0x000000ff3500720c */ /* 0x000fe20003f06270 */
[----:B------:R-:W-:Y:S02]  /*69e0*/  IMAD.MOV R6, RZ, RZ, -R6 ;  /* 0x000000ffff067224 */ /* 0x000fe400078e0a06 */
[----:B------:R-:W-:Y:S01]  /*69f0*/  @!P4 IMAD.IADD R31, R31, 0x1, -R45 ;  /* 0x000000011f1fc824 */ /* 0x000fe200078e0a2d */
[----:B------:R-:W-:Y:S01]  /*6a00*/  ISETP.GT.U32.AND P4, PT, R45, R30, PT ;  /* 0x0000001e2d00720c */ /* 0x000fe20003f84070 */
[----:B------:R-:W-:Y:S02]  /*6a10*/  VIADD R29, R0, 0xb6 ;  /* 0x000000b6001d7836 */ /* 0x000fe40000000000 */
[----:B------:R-:W-:-:S03]  /*6a20*/  IMAD.HI.U32 R5, R41, R35, RZ ;  /* 0x0000002329057227 */ /* 0x000fc600078e00ff */
[----:B------:R-:W-:Y:S01]  /*6a30*/  IABS R36, R29 ;  /* 0x0000001d00247213 */ /* 0x000fe20000000000 */
[C---:B------:R-:W-:Y:S02]  /*6a40*/  IMAD R34, R45.reuse, R6, R34 ;  /* 0x000000062d227224 */ /* 0x040fe400078e0222 */
[----:B------:R-:W-:Y:S01]  /*6a50*/  @!P1 IMAD.IADD R32, R32, 0x1, -R45 ;  /* 0x0000000120209824 */ /* 0x000fe200078e0a2d */
[C---:B------:R-:W-:Y:S01]  /*6a60*/  ISETP.GT.U32.AND P1, PT, R45.reuse, R31, PT ;  /* 0x0000001f2d00720c */ /* 0x040fe20003f24070 */
[----:B------:R-:W-:Y:S02]  /*6a70*/  IMAD.MOV R5, RZ, RZ, -R5 ;  /* 0x000000ffff057224 */ /* 0x000fe400078e0a05 */
[----:B------:R-:W-:Y:S01]  /*6a80*/  @!P2 IMAD.MOV R27, RZ, RZ, -R27 ;  /* 0x000000ffff1ba224 */ /* 0x000fe200078e0a1b */
[----:B------:R-:W-:Y:S01]  /*6a90*/  ISETP.GT.U32.AND P2, PT, R45, R34, PT ;  /* 0x000000222d00720c */ /* 0x000fe20003f44070 */
[----:B------:R-:W-:Y:S01]  /*6aa0*/  @!P6 IMAD.IADD R33, R33, 0x1, -R45 ;  /* 0x000000012121e824 */ /* 0x000fe200078e0a2d */
[C---:B------:R-:W-:Y:S01]  /*6ab0*/  ISETP.GT.U32.AND P6, PT, R45.reuse, R32, PT ;  /* 0x000000202d00720c */ /* 0x040fe20003fc4070 */
[----:B------:R-:W-:-:S02]  /*6ac0*/  IMAD R35, R45, R5, R35 ;  /* 0x000000052d237224 */ /* 0x000fc400078e0223 */
[----:B------:R-:W-:-:S04]  /*6ad0*/  IMAD.HI.U32 R4, R41, R36, RZ ;  /* 0x0000002429047227 */ /* 0x000fc800078e00ff */
[----:B------:R-:W-:Y:S02]  /*6ae0*/  VIADD R55, R0, 0xb5 ;  /* 0x000000b500377836 */ /* 0x000fe40000000000 */
[--C-:B------:R-:W-:Y:S01]  /*6af0*/  @!P4 IMAD.IADD R30, R30, 0x1, -R45.reuse ;  /* 0x000000011e1ec824 */ /* 0x100fe200078e0a2d */
[C---:B------:R-:W-:Y:S01]  /*6b00*/  ISETP.GT.U32.AND P4, PT, R45.reuse, R35, PT ;  /* 0x000000232d00720c */ /* 0x040fe20003f84070 */
[----:B------:R-:W-:Y:S01]  /*6b10*/  IMAD.MOV R4, RZ, RZ, -R4 ;  /* 0x000000ffff047224 */ /* 0x000fe200078e0a04 */
[----:B------:R-:W-:Y:S01]  /*6b20*/  IABS R37, R55 ;  /* 0x0000003700257213 */ /* 0x000fe20000000000 */
        /* <DEDUP_REMOVED lines=8> */
[----:B------:R-:W-:Y:S01]  /*6bb0*/  @!P6 IMAD.IADD R32, R32, 0x1, -R45 ;  /* 0x000000012020e824 */ /* 0x000fe200078e0a2d */
[C---:B------:R-:W-:Y:S01]  /*6bc0*/  ISETP.GT.U32.AND P6, PT, R45.reuse, R36, PT ;  /* 0x000000242d00720c */ /* 0x040fe20003fc4070 */
[----:B------:R-:W-:Y:S01]  /*6bd0*/  @!P3 IMAD.MOV R30, RZ, RZ, -R30 ;  /* 0x000000ffff1eb224 */ /* 0x000fe200078e0a1e */
[----:B------:R-:W-:Y:S01]  /*6be0*/  ISETP.GT.U32.AND P3, PT, R45, R34, PT ;  /* 0x000000222d00720c */ /* 0x000fe20003f64070 */
[----:B------:R-:W-:Y:S02]  /*6bf0*/  IMAD.MOV R6, RZ, RZ, -R5 ;  /* 0x000000ffff067224 */ /* 0x000fe400078e0a05 */
[----:B------:R-:W-:-:S04]  /*6c00*/  IMAD.HI.U32 R5, R41, R4, RZ ;  /* 0x0000000429057227 */ /* 0x000fc800078e00ff */
[----:B------:R-:W-:Y:S01]  /*6c10*/  @!P5 IMAD.MOV R26, RZ, RZ, -R26 ;  /* 0x000000ffff1ad224 */ /* 0x000fe200078e0a1a */
[----:B------:R-:W-:Y:S01]  /*6c20*/  ISETP.GT.U32.AND P5, PT, R45, R33, PT ;  /* 0x000000212d00720c */ /* 0x000fe20003fa4070 */
        /* <DEDUP_REMOVED lines=12> */
[C---:B------:R-:W-:Y:S01]  /*6cf0*/  ISETP.GT.U32.AND P1, PT, R45.reuse, R37, PT ;  /* 0x000000252d00720c */ /* 0x040fe20003f24070 */
[--C-:B------:R-:W-:Y:S01]  /*6d00*/  @!P6 IMAD.IADD R36, R36, 0x1, -R45.reuse ;  /* 0x000000012424e824 */ /* 0x100fe200078e0a2d */
[----:B------:R-:W-:Y:S01]  /*6d10*/  STL [R1+0x176c], R30 ;  /* 0x00176c1e01007387 */ /* 0x000fe20000100800 */
[--C-:B------:R-:W-:Y:S01]  /*6d20*/  @!P3 IMAD.IADD R34, R34, 0x1, -R45.reuse ;  /* 0x000000012222b824 */ /* 0x100fe200078e0a2d */
[----:B------:R-:W-:Y:S01]  /*6d30*/  ISETP.GT.U32.AND P3, PT, R45, R38, PT ;  /* 0x000000262d00720c */ /* 0x000fe20003f64070 */
[----:B------:R-:W-:Y:S01]  /*6d40*/  IMAD.HI.U32 R4, R41, R6, RZ ;  /* 0x0000000629047227 */ /* 0x000fe200078e00ff */
[----:B------:R-:W-:Y:S01]  /*6d50*/  ISETP.GT.U32.AND P6, PT, R45, R36, PT ;  /* 0x000000242d00720c */ /* 0x000fe20003fc4070 */
[----:B------:R-:W-:Y:S02]  /*6d60*/  STL [R1+0x1770], R31 ;  /* 0x0017701f01007387 */ /* 0x000fe40000100800 */
[--C-:B------:R-:W-:Y:S01]  /*6d70*/  @!P5 IMAD.IADD R33, R33, 0x1, -R45.reuse ;  /* 0x000000012121d824 */ /* 0x100fe200078e0a2d */
[----:B------:R-:W-:Y:S01]  /*6d80*/  ISETP.GE.AND P5, PT, R52, RZ, PT ;  /* 0x000000ff3400720c */ /* 0x000fe20003fa6270 */
[----:B------:R-:W-:Y:S01]  /*6d90*/  IMAD.MOV R39, RZ, RZ, -R4 ;  /* 0x000000ffff277224 */ /* 0x000fe200078e0a04 */
[----:B------:R-:W-:Y:S01]  /*6da0*/  STL [R1+0x1774], R32 ;  /* 0x0017742001007387 */ /* 0x000fe20000100800 */
[--C-:B------:R-:W-:Y:S01]  /*6db0*/  @!P0 IMAD.IADD R35, R35, 0x1, -R45.reuse ;  /* 0x0000000123238824 */ /* 0x100fe200078e0a2d */
[----:B------:R-:W-:Y:S01]  /*6dc0*/  ISETP.GE.AND P0, PT, R55, RZ, PT ;  /* 0x000000ff3700720c */ /* 0x000fe20003f06270 */
[----:B------:R-:W-:Y:S01]  /*6dd0*/  @!P1 IMAD.IADD R37, R37, 0x1, -R45 ;  /* 0x0000000125259824 */ /* 0x000fe200078e0a2d */
[----:B------:R-:W-:Y:S01]  /*6de0*/  ISETP.GE.AND P1, PT, R56, RZ, PT ;  /* 0x000000ff3800720c */ /* 0x000fe20003f26270 */
[----:B------:R-:W-:-:S02]  /*6df0*/  IMAD R39, R45, R39, R6 ;  /* 0x000000272d277224 */ /* 0x000fc400078e0206 */
[----:B------:R-:W-:Y:S01]  /*6e00*/  @!P3 IMAD.IADD R38, R38, 0x1, -R45 ;  /* 0x000000012626b824 */ /* 0x000fe200078e0a2d */
[C---:B------:R-:W-:Y:S01]  /*6e10*/  ISETP.GT.U32.AND P3, PT, R45.reuse, R37, PT ;  /* 0x000000252d00720c */ /* 0x040fe20003f64070 */
[----:B------:R-:W-:Y:S01]  /*6e20*/  @!P4 IMAD.MOV R35, RZ, RZ, -R35 ;  /* 0x000000ffff23c224 */ /* 0x000fe200078e0a23 */
[----:B------:R-:W-:Y:S01]  /*6e30*/  ISETP.GT.U32.AND P4, PT, R45, R39, PT ;  /* 0x000000272d00720c */ /* 0x000fe20003f84070 */
[----:B------:R-:W-:Y:S01]  /*6e40*/  @!P6 IMAD.IADD R36, R36, 0x1, -R45 ;  /* 0x000000012424e824 */ /* 0x000fe200078e0a2d */
[----:B------:R-:W-:Y:S01]  /*6e50*/  ISETP.GE.AND P6, PT, R53, RZ, PT ;  /* 0x000000ff3500720c */ /* 0x000fe20003fc6270 */
[----:B------:R-:W-:Y:S01]  /*6e60*/  @!P5 IMAD.MOV R33, RZ, RZ, -R33 ;  /* 0x000000ffff21d224 */ /* 0x000fe200078e0a21 */
[----:B------:R-:W-:Y:S01]  /*6e70*/  ISETP.GE.AND P5, PT, R29, RZ, PT ;  /* 0x000000ff1d00720c */ /* 0x000fe20003fa6270 */
[C---:B------:R-:W-:Y:S02]  /*6e80*/  VIADD R53, R0.reuse, 0xb1 ;  /* 0x000000b100357836 */ /* 0x040fe40000000000 */
[----:B------:R-:W-:-:S02]  /*6e90*/  VIADD R29, R0, 0xb2 ;  /* 0x000000b2001d7836 */ /* 0x000fc40000000000 */
[----:B------:R-:W-:Y:S01]  /*6ea0*/  @!P2 IMAD.MOV R34, RZ, RZ, -R34 ;  /* 0x000000ffff22a224 */ /* 0x000fe200078e0a22 */
[----:B------:R-:W-:Y:S01]  /*6eb0*/  IABS R5, R53 ;  /* 0x0000003500057213 */ /* 0x000fe20000000000 */
[--C-:B------:R-:W-:Y:S01]  /*6ec0*/  @!P3 IMAD.IADD R37, R37, 0x1, -R45.reuse ;  /* 0x000000012525b824 */ /* 0x100fe200078e0a2d */
[----:B------:R-:W-:Y:S01]  /*6ed0*/  IABS R40, R29 ;  /* 0x0000001d00287213 */ /* 0x000fe20000000000 */
[----:B------:R-:W-:Y:S01]  /*6ee0*/  @!P4 IMAD.IADD R39, R39, 0x1, -R45 ;  /* 0x000000012727c824 */ /* 0x000fe200078e0a2d */
[----:B------:R-:W-:Y:S01]  /*6ef0*/  ISETP.GT.U32.AND P2, PT, R45, R38, PT ;  /* 0x000000262d00720c */ /* 0x000fe20003f44070 */
[----:B------:R-:W-:Y:S01]  /*6f00*/  IMAD.MOV.U32 R4, RZ, RZ, R5 ;  /* 0x000000ffff047224 */ /* 0x000fe200078e0005 */
[----:B------:R-:W-:Y:S01]  /*6f10*/  ISETP.GE.AND P3, PT, R53, RZ, PT ;  /* 0x000000ff3500720c */ /* 0x000fe20003f66270 */
[----:B------:R-:W-:-:S04]  /*6f20*/  IMAD.HI.U32 R5, R41, R40, RZ ;  /* 0x0000002829057227 */ /* 0x000fc800078e00ff */
[----:B------:R-:W-:Y:S01]  /*6f30*/  @!P0 IMAD.MOV R37, RZ, RZ, -R37 ;  /* 0x000000ffff258224 */ /* 0x000fe200078e0a25 */
[----:B------:R-:W-:Y:S01]  /*6f40*/  ISETP.GT.U32.AND P0, PT, R45, R39, PT ;  /* 0x000000272d00720c */ /* 0x000fe20003f04070 */
[----:B------:R-:W-:-:S04]  /*6f50*/  IMAD.HI.U32 R6, R41, R4, RZ ;  /* 0x0000000429067227 */ /* 0x000fc800078e00ff */
[----:B------:R-:W-:Y:S02]  /*6f60*/  IMAD.MOV R5, RZ, RZ, -R5 ;  /* 0x000000ffff057224 */ /* 0x000fe400078e0a05 */
[----:B------:R-:W-:Y:S02]  /*6f70*/  IMAD.MOV R6, RZ, RZ, -R6 ;  /* 0x000000ffff067224 */ /* 0x000fe400078e0a06 */
[C---:B------:R-:W-:Y:S02]  /*6f80*/  IMAD R40, R45.reuse, R5, R40 ;  /* 0x000000052d287224 */ /* 0x040fe400078e0228 */
[----:B------:R-:W-:Y:S02]  /*6f90*/  VIADD R53, R0, 0xb0 ;  /* 0x000000b000357836 */ /* 0x000fe40000000000 */
[--C-:B------:R-:W-:Y:S02]  /*6fa0*/  @!P2 IMAD.IADD R38, R38, 0x1, -R45.reuse ;  /* 0x000000012626a824 */ /* 0x100fe400078e0a2d */
        /* <DEDUP_REMOVED lines=11> */
[----:B------:R-:W-:Y:S02]  /*7060*/  IMAD.MOV R28, RZ, RZ, -R28 ;  /* 0x000000ffff1c7224 */ /* 0x000fe400078e0a1c */
[----:B------:R-:W-:Y:S01]  /*7070*/  VIADD R53, R0, 0xae ;  /* 0x000000ae00357836 */ /* 0x000fe20000000000 */
[----:B------:R-:W-:Y:S01]  /*7080*/  IABS R47, R29 ;  /* 0x0000001d002f7213 */ /* 0x000fe20000000000 */
[----:B------:R-:W-:Y:S01]  /*7090*/  IMAD R6, R45, R28, R6 ;  /* 0x0000001c2d067224 */ /* 0x000fe200078e0206 */
[----:B------:R-:W-:Y:S01]  /*70a0*/  ISETP.GE.AND P4, PT, R29, RZ, PT ;  /* 0x000000ff1d00720c */ /* 0x000fe20003f86270 */
[--C-:B------:R-:W-:Y:S01]  /*70b0*/  @!P6 IMAD.IADD R40, R40, 0x1, -R45.reuse ;  /* 0x000000012828e824 */ /* 0x100fe200078e0a2d */
[----:B------:R-:W-:Y:S01]  /*70c0*/  IABS R46, R53 ;  /* 0x00000035002e7213 */ /* 0x000fe20000000000 */
[----:B------:R-:W-:Y:S01]  /*70d0*/  @!P0 IMAD.IADD R4, R4, 0x1, -R45 ;  /* 0x0000000104048824 */ /* 0x000fe200078e0a2d */
[----:B------:R-:W-:Y:S01]  /*70e0*/  ISETP.GT.U32.AND P6, PT, R45, R6, PT ;  /* 0x000000062d00720c */ /* 0x000fe20003fc4070 */
[----:B------:R-:W-:Y:S01]  /*70f0*/  IMAD.HI.U32 R5, R41, R47, RZ ;  /* 0x0000002f29057227 */ /* 0x000fe200078e00ff */
[----:B------:R-:W-:-:S03]  /*7100*/  ISETP.GT.U32.AND P0, PT, R45, R40, PT ;  /* 0x000000282d00720c */ /* 0x000fc60003f04070 */
[----:B------:R-:W-:Y:S02]  /*7110*/  VIADD R51, R0, 0xad ;  /* 0x000000ad00337836 */ /* 0x000fe40000000000 */
[----:B------:R-:W-:Y:S02]  /*7120*/  IMAD.MOV R5, RZ, RZ, -R5 ;  /* 0x000000ffff057224 */ /* 0x000fe400078e0a05 */
[----:B------:R-:W-:Y:S01]  /*7130*/  IMAD.HI.U32 R42, R41, R46, RZ ;  /* 0x0000002e292a7227 */ /* 0x000fe200078e00ff */
[----:B------:R-:W-:-:S03]  /*7140*/  IABS R29, R51 ;  /* 0x00000033001d7213 */ /* 0x000fc60000000000 */
[----:B------:R-:W-:Y:S02]  /*7150*/  VIADD R50, R0, 0xac ;  /* 0x000000ac00327836 */ /* 0x000fe40000000000 */
[C---:B------:R-:W-:Y:S02]  /*7160*/  IMAD R47, R45.reuse, R5, R47 ;  /* 0x000000052d2f7224 */ /* 0x040fe400078e022f */
[----:B------:R-:W-:Y:S01]  /*7170*/  IMAD.MOV R42, RZ, RZ, -R42 ;  /* 0x000000ffff2a7224 */ /* 0x000fe200078e0a2a */
[----:B------:R-:W-:Y:S01]  /*7180*/  IABS R43, R50 ;  /* 0x00000032002b7213 */ /* 0x000fe20000000000 */
[----:B------:R-:W-:Y:S01]  /*7190*/  @!P1 IMAD.MOV R39, RZ, RZ, -R39 ;  /* 0x000000ffff279224 */ /* 0x000fe200078e0a27 */
[----:B------:R-:W-:Y:S01]  /*71a0*/  ISETP.GT.U32.AND P1, PT, R45, R4, PT ;  /* 0x000000042d00720c */ /* 0x000fe20003f24070 */
[----:B------:R-:W-:-:S04]  /*71b0*/  IMAD.HI.U32 R28, R41, R29, RZ ;  /* 0x0000001d291c7227 */ /* 0x000fc800078e00ff */
        /* <DEDUP_REMOVED lines=10> */
[----:B------:R-:W-:-:S03]  /*7260*/  IABS R44, R52 ;  /* 0x00000034002c7213 */ /* 0x000fc60000000000 */
[C---:B------:R-:W-:Y:S02]  /*7270*/  IMAD R29, R45.reuse, R28, R29 ;  /* 0x0000001c2d1d7224 */ /* 0x040fe400078e021d */
[----:B------:R-:W-:Y:S02]  /*7280*/  IMAD.MOV R5, RZ, RZ, -R5 ;  /* 0x000000ffff057224 */ /* 0x000fe400078e0a05 */
[----:B------:R-:W-:Y:S02]  /*7290*/  VIADD R55, R0, 0xaa ;  /* 0x000000aa00377836 */ /* 0x000fe40000000000 */
[----:B------:R-:W-:Y:S01]  /*72a0*/  @!P1 IMAD.IADD R4, R4, 0x1, -R45 ;  /* 0x0000000104049824 */ /* 0x000fe200078e0a2d */
[C---:B------:R-:W-:Y:S01]  /*72b0*/  ISETP.GT.U32.AND P1, PT, R45.reuse, R29, PT ;  /* 0x0000001d2d00720c */ /* 0x040fe20003f24070 */
[----:B------:R-:W-:Y:S01]  /*72c0*/  IMAD R43, R45, R5, R43 ;  /* 0x000000052d2b7224 */ /* 0x000fe200078e022b */
[----:B------:R-:W-:Y:S01]  /*72d0*/  IABS R5, R55 ;  /* 0x0000003700057213 */ /* 0x000fe20000000000 */
[----:B------:R-:W-:-:S04]  /*72e0*/  IMAD.HI.U32 R49, R41, R44, RZ ;  /* 0x0000002c29317227 */ /* 0x000fc800078e00ff */
[----:B------:R-:W-:Y:S01]  /*72f0*/  @!P0 IMAD.IADD R47, R47, 0x1, -R45 ;  /* 0x000000012f2f8824 */ /* 0x000fe200078e0a2d */
[----:B------:R-:W-:Y:S01]  /*7300*/  ISETP.GE.AND P0, PT, R53, RZ, PT ;  /* 0x000000ff3500720c */ /* 0x000fe20003f06270 */
[----:B------:R-:W-:Y:S02]  /*7310*/  IMAD.MOV R49, RZ, RZ, -R49 ;  /* 0x000000ffff317224 */ /* 0x000fe400078e0a31 */
[--C-:B------:R-:W-:Y:S01]  /*7320*/  @!P6 IMAD.IADD R6, R6, 0x1, -R45.reuse ;  /* 0x000000010606e824 */ /* 0x100fe200078e0a2d */
[C---:B------:R-:W-:Y:S01]  /*7330*/  ISETP.GT.U32.AND P6, PT, R45.reuse, R43, PT ;  /* 0x0000002b2d00720c */ /* 0x040fe20003fc4070 */
[----:B------:R-:W-:Y:S01]  /*7340*/  @!P5 IMAD.IADD R46, R46, 0x1, -R45 ;  /* 0x000000012e2ed824 */ /* 0x000fe200078e0a2d */
[----:B------:R-:W-:Y:S01]  /*7350*/  ISETP.GT.U32.AND P5, PT, R45, R47, PT ;  /* 0x0000002f2d00720c */ /* 0x000fe20003fa4070 */
[----:B------:R-:W-:-:S04]  /*7360*/  IMAD.HI.U32 R48, R41, R5, RZ ;  /* 0x0000000529307227 */ /* 0x000fc800078e00ff */
[----:B------:R-:W-:Y:S02]  /*7370*/  VIADD R56, R0, 0xa9 ;  /* 0x000000a900387836 */ /* 0x000fe40000000000 */
[----:B------:R-:W-:Y:S02]  /*7380*/  IMAD R44, R45, R49, R44 ;  /* 0x000000312d2c7224 */ /* 0x000fe400078e022c */
[----:B------:R-:W-:Y:S01]  /*7390*/  IMAD.MOV R48, RZ, RZ, -R48 ;  /* 0x000000ffff307224 */ /* 0x000fe200078e0a30 */
[----:B------:R-:W-:Y:S01]  /*73a0*/  IABS R28, R56 ;  /* 0x00000038001c7213 */ /* 0x000fe20000000000 */
[----:B------:R-:W-:Y:S01]  /*73b0*/  @!P1 IMAD.IADD R29, R29, 0x1, -R45 ;  /* 0x000000011d1d9824 */ /* 0x000fe200078e0a2d */
[C---:B------:R-:W-:Y:S01]  /*73c0*/  ISETP.GT.U32.AND P1, PT, R45.reuse, R46, PT ;  /* 0x0000002e2d00720c */ /* 0x040fe20003f24070 */
[----:B------:R-:W-:Y:S01]  /*73d0*/  @!P2 IMAD.MOV R6, RZ, RZ, -R6 ;  /* 0x000000ffff06a224 */ /* 0x000fe200078e0a06 */
[C---:B------:R-:W-:Y:S01]  /*73e0*/  ISETP.GT.U32.AND P2, PT, R45.reuse, R44, PT ;  /* 0x0000002c2d00720c */ /* 0x040fe20003f44070 */
[----:B------:R-:W-:-:S02]  /*73f0*/  IMAD R5, R45, R48, R5 ;  /* 0x000000302d057224 */ /* 0x000fc400078e0205 */
[----:B------:R-:W-:Y:S02]  /*7400*/  @!P3 IMAD.MOV R4, RZ, RZ, -R4 ;  /* 0x000000ffff04b224 */ /* 0x000fe400078e0a04 */
[----:B------:R-:W-:-:S03]  /*7410*/  IMAD.HI.U32 R42, R41, R28, RZ ;  /* 0x0000001c292a7227 */ /* 0x000fc600078e00ff */
[----:B------:R0:W-:Y:S01]  /*7420*/  STL [R1+0x2c4], R4 ;  /* 0x0002c40401007387 */ /* 0x0001e20000100800 */
[--C-:B------:R-:W-:Y:S01]  /*7430*/  @!P6 IMAD.IADD R43, R43, 0x1, -R45.reuse ;  /* 0x000000012b2be824 */ /* 0x100fe200078e0a2d */
[----:B------:R-:W-:Y:S01]  /*7440*/  ISETP.GT.U32.AND P6, PT, R45, R29, PT ;  /* 0x0000001d2d00720c */ /* 0x000fe20003fc4070 */
[C---:B------:R-:W-:Y:S01]  /*7450*/  VIADD R54, R0.reuse, 0xa8 ;  /* 0x000000a800367836 */ /* 0x040fe20000000000 */
[----:B------:R1:W-:Y:S01]  /*7460*/  STL [R1+0x2c8], R6 ;  /* 0x0002c80601007387 */ /* 0x0003e20000100800 */
[----:B------:R-:W-:Y:S01]  /*7470*/  @!P5 IMAD.IADD R47, R47, 0x1, -R45 ;  /* 0x000000012f2fd824 */ /* 0x000fe200078e0a2d */
[C---:B------:R-:W-:Y:S01]  /*7480*/  ISETP.GT.U32.AND P5, PT, R45.reuse, R5, PT ;  /* 0x000000052d00720c */ /* 0x040fe20003fa4070 */
[----:B------:R-:W-:Y:S01]  /*7490*/  IMAD.MOV R42, RZ, RZ, -R42 ;  /* 0x000000ffff2a7224 */ /* 0x000fe200078e0a2a */
[C---:B------:R-:W-:Y:S01]  /*74a0*/  ISETP.GT.U32.AND P3, PT, R45.reuse, R43, PT ;  /* 0x0000002b2d00720c */ /* 0x040fe20003f64070 */
[----:B------:R-:W-:Y:S01]  /*74b0*/  VIADD R53, R0, 0xa7 ;  /* 0x000000a700357836 */ /* 0x000fe20000000000 */
[----:B0-----:R-:W-:Y:S01]  /*74c0*/  IABS R4, R54 ;  /* 0x0000003600047213 */ /* 0x001fe20000000000 */
[----:B------:R-:W-:-:S02]  /*74d0*/  IMAD R28, R45, R42, R28 ;  /* 0x0000002a2d1c7224 */ /* 0x000fc400078e021c */
[--C-:B------:R-:W-:Y:S01]  /*74e0*/  @!P1 IMAD.IADD R46, R46, 0x1, -R45.reuse ;  /* 0x000000012e2e9824 */ /* 0x100fe200078e0a2d */
[----:B------:R-:W-:Y:S01]  /*74f0*/  IABS R42, R53 ;  /* 0x00000035002a7213 */ /* 0x000fe20000000000 */
[----:B------:R-:W-:Y:S01]  /*7500*/  @!P2 IMAD.IADD R44, R44, 0x1, -R45 ;  /* 0x000000012c2ca824 */ /* 0x000fe200078e0a2d */
[----:B------:R-:W-:Y:S01]  /*7510*/  ISETP.GE.AND P1, PT, R51, RZ, PT ;  /* 0x000000ff3300720c */ /* 0x000fe20003f26270 */
[----:B------:R-:W-:Y:S01]  /*7520*/  IMAD.MOV.U32 R8, RZ, RZ, R47 ;  /* 0x000000ffff087224 */ /* 0x000fe200078e002f */
[----:B------:R-:W-:Y:S01]  /*7530*/  ISETP.GE.AND P2, PT, R52, RZ, PT ;  /* 0x000000ff3400720c */ /* 0x000fe20003f46270 */
[----:B------:R-:W-:-:S04]  /*7540*/  IMAD.HI.U32 R48, R41, R4, RZ ;  /* 0x0000000429307227 */ /* 0x000fc800078e00ff */
[----:B------:R-:W-:Y:S01]  /*7550*/  @!P4 IMAD.MOV R8, RZ, RZ, -R8 ;  /* 0x000000ffff08c224 */ /* 0x000fe200078e0a08 */
[----:B------:R-:W-:Y:S01]  /*7560*/  ISETP.GT.U32.AND P4, PT, R45, R44, PT ;  /* 0x0000002c2d00720c */ /* 0x000fe20003f84070 */
[----:B------:R-:W-:Y:S01]  /*7570*/  @!P6 IMAD.IADD R29, R29, 0x1, -R45 ;  /* 0x000000011d1de824 */ /* 0x000fe200078e0a2d */
[----:B------:R-:W-:Y:S01]  /*7580*/  ISETP.GT.U32.AND P6, PT, R45, R28, PT ;  /* 0x0000001c2d00720c */ /* 0x000fe20003fc4070 */
[----:B------:R-:W-:Y:S01]  /*7590*/  IMAD.MOV R48, RZ, RZ, -R48 ;  /* 0x000000ffff307224 */ /* 0x000fe200078e0a30 */
[----:B------:R0:W-:Y:S01]  /*75a0*/  STL [R1+0x2e8], R8 ;  /* 0x0002e80801007387 */ /* 0x0001e20000100800 */
[----:B-1----:R-:W-:-:S04]  /*75b0*/  IMAD.HI.U32 R6, R41, R42, RZ ;  /* 0x0000002a29067227 */ /* 0x002fc800078e00ff */
[----:B------:R-:W-:Y:S01]  /*75c0*/  @!P5 IMAD.IADD R5, R5, 0x1, -R45 ;  /* 0x000000010505d824 */ /* 0x000fe200078e0a2d */
[----:B------:R-:W-:Y:S01]  /*75d0*/  ISETP.GE.AND P5, PT, R55, RZ, PT ;  /* 0x000000ff3700720c */ /* 0x000fe20003fa6270 */
[----:B------:R-:W-:Y:S02]  /*75e0*/  IMAD.MOV.U32 R7, RZ, RZ, R46 ;  /* 0x000000ffff077224 */ /* 0x000fe400078e002e */
[C---:B------:R-:W-:Y:S02]  /*75f0*/  IMAD R4, R45.reuse, R48, R4 ;  /* 0x000000302d047224 */ /* 0x040fe400078e0204 */
[----:B------:R-:W-:Y:S02]  /*7600*/  IMAD.MOV R6, RZ, RZ, -R6 ;  /* 0x000000ffff067224 */ /* 0x000fe400078e0a06 */
[----:B------:R-:W-:Y:S01]  /*7610*/  @!P0 IMAD.MOV R7, RZ, RZ, -R7 ;  /* 0x000000ffff078224 */ /* 0x000fe200078e0a07 */
[----:B------:R-:W-:Y:S01]  /*7620*/  ISETP.GT.U32.AND P0, PT, R45, R5, PT ;  /* 0x000000052d00720c */ /* 0x000fe20003f04070 */
[----:B------:R-:W-:-:S02]  /*7630*/  VIADD R55, R0, 0xa6 ;  /* 0x000000a600377836 */ /* 0x000fc40000000000 */
[----:B0-----:R-:W-:Y:S01]  /*7640*/  IMAD.MOV.U32 R8, RZ, RZ, R29 ;  /* 0x000000ffff087224 */ /* 0x001fe200078e001d */
[----:B------:R0:W-:Y:S01]  /*7650*/  STL [R1+0x2ec], R7 ;  /* 0x0002ec0701007387 */ /* 0x0001e20000100800 */
[--C-:B------:R-:W-:Y:S01]  /*7660*/  @!P3 IMAD.IADD R43, R43, 0x1, -R45.reuse ;  /* 0x000000012b2bb824 */ /* 0x100fe200078e0a2d */
[----:B------:R-:W-:Y:S01]  /*7670*/  ISETP.GE.AND P3, PT, R50, RZ, PT ;  /* 0x000000ff3200720c */ /* 0x000fe20003f66270 */
[----:B------:R-:W-:Y:S01]  /*7680*/  @!P1 IMAD.MOV R8, RZ, RZ, -R8 ;  /* 0x000000ffff089224 */ /* 0x000fe200078e0a08 */
[----:B------:R-:W-:Y:S01]  /*7690*/  IABS R29, R55 ;  /* 0x00000037001d7213 */ /* 0x000fe20000000000 */
[C---:B------:R-:W-:Y:S01]  /*76a0*/  IMAD R42, R45.reuse, R6, R42 ;  /* 0x000000062d2a7224 */ /* 0x040fe200078e022a */
[----:B------:R-:W-:Y:S01]  /*76b0*/  ISETP.GT.U32.AND P1, PT, R45, R4, PT ;  /* 0x000000042d00720c */ /* 0x000fe20003f24070 */
[----:B------:R-:W-:Y:S01]  /*76c0*/  @!P4 IMAD.IADD R44, R44, 0x1, -R45 ;  /* 0x000000012c2cc824 */ /* 0x000fe200078e0a2d */
[----:B------:R1:W-:Y:S01]  /*76d0*/  STL [R1+0x2f0], R8 ;  /* 0x0002f00801007387 */ /* 0x0003e20000100800 */
[----:B------:R-:W-:Y:S01]  /*76e0*/  IMAD.HI.U32 R6, R41, R29, RZ ;  /* 0x0000001d29067227 */ /* 0x000fe200078e00ff */
[----:B------:R-:W-:-:S03]  /*76f0*/  ISETP.GT.U32.AND P4, PT, R45, R42, PT ;  /* 0x0000002a2d00720c */ /* 0x000fc60003f84070 */
[----:B------:R-:W-:Y:S02]  /*7700*/  @!P6 IMAD.IADD R28, R28, 0x1, -R45 ;  /* 0x000000011c1ce824 */ /* 0x000fe400078e0a2d */
[----:B0-----:R-:W-:Y:S02]  /*7710*/  IMAD.MOV.U32 R7, RZ, RZ, R43 ;  /* 0x000000ffff077224 */ /* 0x001fe400078e002b */
[----:B------:R-:W-:Y:S01]  /*7720*/  @!P0 IMAD.IADD R5, R5, 0x1, -R45 ;  /* 0x0000000105058824 */ /* 0x000fe200078e0a2d */
[----:B------:R-:W-:Y:S01]  /*7730*/  ISETP.GT.U32.AND P6, PT, R45, R28, PT ;  /* 0x0000001c2d00720c */ /* 0x000fe20003fc4070 */
[----:B------:R-:W-:Y:S01]  /*7740*/  IMAD.MOV R6, RZ, RZ, -R6 ;  /* 0x000000ffff067224 */ /* 0x000fe200078e0a06 */
[----:B------:R-:W-:Y:S01]  /*7750*/  ISETP.GE.AND P0, PT, R54, RZ, PT ;  /* 0x000000ff3600720c */ /* 0x000fe20003f06270 */
[----:B------:R-:W-:Y:S01]  /*7760*/  @!P3 IMAD.MOV R7, RZ, RZ, -R7 ;  /* 0x000000ffff07b224 */ /* 0x000fe200078e0a07 */
[----:B------:R-:W-:Y:S01]  /*7770*/  ISETP.GE.AND P3, PT, R56, RZ, PT ;  /* 0x000000ff3800720c */ /* 0x000fe20003f66270 */
[----:B------:R-:W-:Y:S01]  /*7780*/  @!P1 IMAD.IADD R4, R4, 0x1, -R45 ;  /* 0x0000000104049824 */ /* 0x000fe200078e0a2d */
[----:B------:R-:W-:Y:S01]  /*7790*/  ISETP.GE.AND P1, PT, R55, RZ, PT ;  /* 0x000000ff3700720c */ /* 0x000fe20003f26270 */
[----:B------:R-:W-:Y:S01]  /*77a0*/  IMAD R29, R45, R6, R29 ;  /* 0x000000062d1d7224 */ /* 0x000fe200078e021d */
[----:B------:R0:W-:Y:S01]  /*77b0*/  STL [R1+0x2fc], R7 ;  /* 0x0002fc0701007387 */ /* 0x0001e20000100800 */
[----:B-1----:R-:W-:-:S02]  /*77c0*/  IMAD.MOV.U32 R8, RZ, RZ, R5 ;  /* 0x000000ffff087224 */ /* 0x002fc400078e0005 */
[--C-:B------:R-:W-:Y:S01]  /*77d0*/  @!P4 IMAD.IADD R42, R42, 0x1, -R45.reuse ;  /* 0x000000012a2ac824 */ /* 0x100fe200078e0a2d */
[C---:B------:R-:W-:Y:S01]  /*77e0*/  ISETP.GT.U32.AND P4, PT, R45.reuse, R4, PT ;  /* 0x000000042d00720c */ /* 0x040fe20003f84070 */
[----:B------:R-:W-:Y:S01]  /*77f0*/  @!P5 IMAD.MOV R8, RZ, RZ, -R8 ;  /* 0x000000ffff08d224 */ /* 0x000fe200078e0a08 */
[----:B------:R-:W-:Y:S01]  /*7800*/  ISETP.GT.U32.AND P5, PT, R45, R29, PT ;  /* 0x0000001d2d00720c */ /* 0x000fe20003fa4070 */
[----:B------:R-:W-:Y:S02]  /*7810*/  VIADD R56, R0, 0xa5 ;  /* 0x000000a500387836 */ /* 0x000fe40000000000 */
[----:B------:R-:W-:Y:S01]  /*7820*/  @!P6 IMAD.IADD R28, R28, 0x1, -R45 ;  /* 0x000000011c1ce824 */ /* 0x000fe200078e0a2d */
[----:B------:R-:W-:Y:S01]  /*7830*/  ISETP.GE.AND P6, PT, R53, RZ, PT ;  /* 0x000000ff3500720c */ /* 0x000fe20003fc6270 */
[----:B0-----:R-:W-:Y:S01]  /*7840*/  IMAD.MOV.U32 R7, RZ, RZ, R44 ;  /* 0x000000ffff077224 */ /* 0x001fe200078e002c */
[----:B------:R-:W-:Y:S01]  /*7850*/  IABS R46, R56 ;  /* 0x00000038002e7213 */ /* 0x000fe20000000000 */
[----:B------:R-:W-:-:S02]  /*7860*/  VIADD R53, R0, 0xa4 ;  /* 0x000000a400357836 */ /* 0x000fc40000000000 */
[----:B------:R-:W-:Y:S01]  /*7870*/  @!P2 IMAD.MOV R7, RZ, RZ, -R7 ;  /* 0x000000ffff07a224 */ /* 0x000fe200078e0a07 */
[----:B------:R-:W-:Y:S01]  /*7880*/  ISETP.GT.U32.AND P2, PT, R45, R42, PT ;  /* 0x0000002a2d00720c */ /* 0x000fe20003f44070 */
[--C-:B------:R-:W-:Y:S01]  /*7890*/  @!P4 IMAD.IADD R4, R4, 0x1, -R45.reuse ;  /* 0x000000010404c824 */ /* 0x100fe200078e0a2d */
[----:B------:R-:W-:Y:S01]  /*78a0*/  IABS R43, R53 ;  /* 0x00000035002b7213 */ /* 0x000fe20000000000 */
[----:B------:R-:W-:Y:S01]  /*78b0*/  @!P5 IMAD.IADD R29, R29, 0x1, -R45 ;  /* 0x000000011d1dd824 */ /* 0x000fe200078e0a2d */
[----:B------:R0:W-:Y:S01]  /*78c0*/  STL [R1+0x300], R7 ;  /* 0x0003000701007387 */ /* 0x0001e20000100800 */
[----:B------:R-:W-:Y:S01]  /*78d0*/  IMAD.HI.U32 R6, R41, R46, RZ ;  /* 0x0000002e29067227 */ /* 0x000fe200078e00ff */
[----:B------:R-:W-:Y:S02]  /*78e0*/  ISETP.GE.AND P4, PT, R53, RZ, PT ;  /* 0x000000ff3500720c */ /* 0x000fe40003f86270 */
[----:B------:R-:W-:Y:S01]  /*78f0*/  STL [R1+0x308], R8 ;  /* 0x0003080801007387 */ /* 0x000fe20000100800 */
[----:B------:R-:W-:Y:S01]  /*7900*/  @!P0 IMAD.MOV R4, RZ, RZ, -R4 ;  /* 0x000000ffff048224 */ /* 0x000fe200078e0a04 */
[----:B------:R-:W-:Y:S01]  /*7910*/  ISETP.GT.U32.AND P0, PT, R45, R29, PT ;  /* 0x0000001d2d00720c */ /* 0x000fe20003f04070 */
[----:B------:R-:W-:-:S04]  /*7920*/  IMAD.HI.U32 R5, R41, R43, RZ ;  /* 0x0000002b29057227 */ /* 0x000fc800078e00ff */
[----:B0-----:R-:W-:Y:S02]  /*7930*/  IMAD.MOV.U32 R7, RZ, RZ, R28 ;  /* 0x000000ffff077224 */ /* 0x001fe400078e001c */
[----:B------:R-:W-:Y:S02]  /*7940*/  IMAD.MOV R6, RZ, RZ, -R6 ;  /* 0x000000ffff067224 */ /* 0x000fe400078e0a06 */
[----:B------:R-:W-:Y:S01]  /*7950*/  @!P3 IMAD.MOV R7, RZ, RZ, -R7 ;  /* 0x000000ffff07b224 */ /* 0x000fe200078e0a07 */
[----:B------:R-:W-:Y:S01]  /*7960*/  ISETP.GE.AND P3, PT, R56, RZ, PT ;  /* 0x000000ff3800720c */ /* 0x000fe20003f66270 */
[----:B------:R-:W-:Y:S02]  /*7970*/  @!P2 IMAD.IADD R42, R42, 0x1, -R45 ;  /* 0x000000012a2aa824 */ /* 0x000fe400078e0a2d */
[----:B------:R-:W-:Y:S01]  /*7980*/  IMAD.MOV R5, RZ, RZ, -R5 ;  /* 0x000000ffff057224 */ /* 0x000fe200078e0a05 */
[----:B------:R0:W-:Y:S01]  /*7990*/  STL [R1+0x318], R7 ;  /* 0x0003180701007387 */ /* 0x0001e20000100800 */
[----:B------:R-:W-:-:S02]  /*79a0*/  IMAD R46, R45, R6, R46 ;  /* 0x000000062d2e7224 */ /* 0x000fc400078e022e */
[C---:B------:R-:W-:Y:S01]  /*79b0*/  VIADD R53, R0.reuse, 0xa3 ;  /* 0x000000a300357836 */ /* 0x040fe20000000000 */
[----:B------:R1:W-:Y:S01]  /*79c0*/  STL [R1+0x31c], R4 ;  /* 0x00031c0401007387 */ /* 0x0003e20000100800 */
[----:B------:R-:W-:Y:S02]  /*79d0*/  IMAD R43, R45, R5, R43 ;  /* 0x000000052d2b7224 */ /* 0x000fe400078e022b */
[----:B------:R-:W-:Y:S01]  /*79e0*/  @!P0 IMAD.IADD R29, R29, 0x1, -R45 ;  /* 0x000000011d1d8824 */ /* 0x000fe200078e0a2d */
[----:B------:R-:W-:Y:S01]  /*79f0*/  IABS R5, R53 ;  /* 0x0000003500057213 */ /* 0x000fe20000000000 */
[----:B------:R-:W-:Y:S01]  /*7a00*/  VIADD R56, R0, 0xa2 ;  /* 0x000000a200387836 */ /* 0x000fe20000000000 */
[----:B------:R-:W-:Y:S01]  /*7a10*/  ISETP.GT.U32.AND P0, PT, R45, R43, PT ;  /* 0x0000002b2d00720c */ /* 0x000fe20003f04070 */
[----:B0-----:R-:W-:Y:S01]  /*7a20*/  IMAD.MOV.U32 R7, RZ, RZ, R42 ;  /* 0x000000ffff077224 */ /* 0x001fe200078e002a */
[----:B------:R-:W-:Y:S01]  /*7a30*/  ISETP.GE.AND P2, PT, R53, RZ, PT ;  /* 0x000000ff3500720c */ /* 0x000fe20003f46270 */
[----:B------:R-:W-:Y:S01]  /*7a40*/  IMAD.HI.U32 R47, R41, R5, RZ ;  /* 0x00000005292f7227 */ /* 0x000fe200078e00ff */
[----:B-1----:R-:W-:-:S02]  /*7a50*/  IABS R4, R56 ;  /* 0x0000003800047213 */ /* 0x002fc40000000000 */
[----:B------:R-:W-:Y:S01]  /*7a60*/  ISETP.GE.AND P5, PT, R56, RZ, PT ;  /* 0x000000ff3800720c */ /* 0x000fe20003fa6270 */
[----:B------:R-:W-:Y:S01]  /*7a70*/  @!P6 IMAD.MOV R7, RZ, RZ, -R7 ;  /* 0x000000ffff07e224 */ /* 0x000fe200078e0a07 */
[C---:B------:R-:W-:Y:S01]  /*7a80*/  ISETP.GT.U32.AND P6, PT, R45.reuse, R46, PT ;  /* 0x0000002e2d00720c */ /* 0x040fe20003fc4070 */
[----:B------:R-:W-:Y:S02]  /*7a90*/  IMAD.MOV R47, RZ, RZ, -R47 ;  /* 0x000000ffff2f7224 */ /* 0x000fe400078e0a2f */
[C---:B------:R-:W-:Y:S01]  /*7aa0*/  VIADD R53, R0.reuse, 0xa1 ;  /* 0x000000a100357836 */ /* 0x040fe20000000000 */
[----:B------:R0:W-:Y:S01]  /*7ab0*/  STL [R1+0x320], R7 ;  /* 0x0003200701007387 */ /* 0x0001e20000100800 */
[----:B------:R-:W-:Y:S02]  /*7ac0*/  IMAD R5, R45, R47, R5 ;  /* 0x0000002f2d057224 */ /* 0x000fe400078e0205 */
[----:B------:R-:W-:Y:S01]  /*7ad0*/  @!P0 IMAD.IADD R43, R43, 0x1, -R45 ;  /* 0x000000012b2b8824 */ /* 0x000fe200078e0a2d */
[----:B------:R-:W-:Y:S01]  /*7ae0*/  IABS R28, R53 ;  /* 0x00000035001c7213 */ /* 0x000fe20000000000 */
[----:B------:R-:W-:-:S02]  /*7af0*/  VIADD R51, R0, 0xa0 ;  /* 0x000000a000337836 */ /* 0x000fc40000000000 */
[----:B------:R-:W-:-:S03]  /*7b00*/  IMAD.HI.U32 R42, R41, R4, RZ ;  /* 0x00000004292a7227 */ /* 0x000fc600078e00ff */
[----:B------:R-:W-:Y:S01]  /*7b10*/  IABS R6, R51 ;  /* 0x0000003300067213 */ /* 0x000fe20000000000 */
[----:B------:R-:W-:Y:S01]  /*7b20*/  @!P6 IMAD.IADD R46, R46, 0x1, -R45 ;  /* 0x000000012e2ee824 */ /* 0x000fe200078e0a2d */
[----:B------:R-:W-:Y:S01]  /*7b30*/  ISETP.GT.U32.AND P6, PT, R45, R5, PT ;  /* 0x000000052d00720c */ /* 0x000fe20003fc4070 */
[----:B0-----:R-:W-:Y:S02]  /*7b40*/  IMAD.MOV.U32 R7, RZ, RZ, R29 ;  /* 0x000000ffff077224 */ /* 0x001fe400078e001d */
[----:B------:R-:W-:Y:S01]  /*7b50*/  IMAD.HI.U32 R48, R41, R28, RZ ;  /* 0x0000001c29307227 */ /* 0x000fe200078e00ff */
[----:B------:R-:W-:-:S03]  /*7b60*/  ISETP.GT.U32.AND P0, PT, R45, R46, PT ;  /* 0x0000002e2d00720c */ /* 0x000fc60003f04070 */
[----:B------:R-:W-:Y:S01]  /*7b70*/  @!P1 IMAD.MOV R7, RZ, RZ, -R7 ;  /* 0x000000ffff079224 */ /* 0x000fe200078e0a07 */
[----:B------:R-:W-:Y:S01]  /*7b80*/  ISETP.GT.U32.AND P1, PT, R45, R43, PT ;  /* 0x0000002b2d00720c */ /* 0x000fe20003f24070 */
[----:B------:R-:W-:Y:S02]  /*7b90*/  VIADD R50, R0, 0x9f ;  /* 0x0000009f00327836 */ /* 0x000fe40000000000 */
[----:B------:R-:W-:Y:S01]  /*7ba0*/  IMAD.MOV R42, RZ, RZ, -R42 ;  /* 0x000000ffff2a7224 */ /* 0x000fe200078e0a2a */
[----:B------:R0:W-:Y:S01]  /*7bb0*/  STL [R1+0x338], R7 ;  /* 0x0003380701007387 */ /* 0x0001e20000100800 */
[----:B------:R-:W-:Y:S01]  /*7bc0*/  IMAD.HI.U32 R47, R41, R6, RZ ;  /* 0x00000006292f7227 */ /* 0x000fe200078e00ff */
[----:B------:R-:W-:-:S03]  /*7bd0*/  IABS R44, R50 ;  /* 0x00000032002c7213 */ /* 0x000fc60000000000 */
[----:B------:R-:W-:Y:S02]  /*7be0*/  IMAD.MOV R48, RZ, RZ, -R48 ;  /* 0x000000ffff307224 */ /* 0x000fe400078e0a30 */
[----:B------:R-:W-:Y:S02]  /*7bf0*/  @!P0 IMAD.IADD R46, R46, 0x1, -R45 ;  /* 0x000000012e2e8824 */ /* 0x000fe400078e0a2d */
[C---:B------:R-:W-:Y:S02]  /*7c00*/  IMAD R4, R45.reuse, R42, R4 ;  /* 0x0000002a2d047224 */ /* 0x040fe400078e0204 */
[----:B------:R-:W-:Y:S02]  /*7c10*/  IMAD.MOV R47, RZ, RZ, -R47 ;  /* 0x000000ffff2f7224 */ /* 0x000fe400078e0a2f */
[C---:B------:R-:W-:Y:S01]  /*7c20*/  IMAD R28, R45.reuse, R48, R28 ;  /* 0x000000302d1c7224 */ /* 0x040fe200078e021c */
[----:B------:R-:W-:Y:S01]  /*7c30*/  ISETP.GT.U32.AND P0, PT, R45, R4, PT ;  /* 0x000000042d00720c */ /* 0x000fe20003f04070 */
[----:B------:R-:W-:-:S02]  /*7c40*/  @!P6 IMAD.IADD R5, R5, 0x1, -R45 ;  /* 0x000000010505e824 */ /* 0x000fc400078e0a2d */
[----:B0-----:R-:W-:Y:S02]  /*7c50*/  IMAD.MOV.U32 R7, RZ, RZ, R46 ;  /* 0x000000ffff077224 */ /* 0x001fe400078e002e */
[C---:B------:R-:W-:Y:S01]  /*7c60*/  IMAD R6, R45.reuse, R47, R6 ;  /* 0x0000002f2d067224 */ /* 0x040fe200078e0206 */
[C---:B------:R-:W-:Y:S01]  /*7c70*/  ISETP.GT.U32.AND P6, PT, R45.reuse, R5, PT ;  /* 0x000000052d00720c */ /* 0x040fe20003fc4070 */
[----:B------:R-:W-:Y:S01]  /*7c80*/  @!P3 IMAD.MOV R7, RZ, RZ, -R7 ;  /* 0x000000ffff07b224 */ /* 0x000fe200078e0a07 */
[----:B------:R-:W-:Y:S01]  /*7c90*/  ISETP.GT.U32.AND P3, PT, R45, R28, PT ;  /* 0x0000001c2d00720c */ /* 0x000fe20003f64070 */
[----:B------:R-:W-:-:S03]  /*7ca0*/  IMAD.HI.U32 R42, R41, R44, RZ ;  /* 0x0000002c292a7227 */ /* 0x000fc600078e00ff */
[----:B------:R0:W-:Y:S01]  /*7cb0*/  STL [R1+0x33c], R7 ;  /* 0x00033c0701007387 */ /* 0x0001e20000100800 */
[C---:B------:R-:W-:Y:S02]  /*7cc0*/  VIADD R52, R0.reuse, 0x9e ;  /* 0x0000009e00347836 */ /* 0x040fe40000000000 */
[----:B------:R-:W-:Y:S01]  /*7cd0*/  @!P1 IMAD.IADD R43, R43, 0x1, -R45 ;  /* 0x000000012b2b9824 */ /* 0x000fe200078e0a2d */
[C---:B------:R-:W-:Y:S01]  /*7ce0*/  ISETP.GT.U32.AND P1, PT, R45.reuse, R6, PT ;  /* 0x000000062d00720c */ /* 0x040fe20003f24070 */
[----:B------:R-:W-:Y:S01]  /*7cf0*/  IMAD.MOV R42, RZ, RZ, -R42 ;  /* 0x000000ffff2a7224 */ /* 0x000fe200078e0a2a */
[----:B------:R-:W-:Y:S01]  /*7d00*/  IABS R47, R52 ;  /* 0x00000034002f7213 */ /* 0x000fe20000000000 */
[----:B------:R-:W-:Y:S02]  /*7d10*/  VIADD R55, R0, 0x9d ;  /* 0x0000009d00377836 */ /* 0x000fe40000000000 */
[----:B------:R-:W-:Y:S02]  /*7d20*/  IMAD R44, R45, R42, R44 ;  /* 0x0000002a2d2c7224 */ /* 0x000fe400078e022c */
[----:B0-----:R-:W-:Y:S01]  /*7d30*/  IMAD.MOV.U32 R7, RZ, RZ, R43 ;  /* 0x000000ffff077224 */ /* 0x001fe200078e002b */
[----:B------:R-:W-:Y:S01]  /*7d40*/  IABS R42, R55 ;  /* 0x00000037002a7213 */ /* 0x000fe20000000000 */
[----:B------:R-:W-:-:S04]  /*7d50*/  IMAD.HI.U32 R46, R41, R47, RZ ;  /* 0x0000002f292e7227 */ /* 0x000fc800078e00ff */
[--C-:B------:R-:W-:Y:S01]  /*7d60*/  @!P6 IMAD.IADD R5, R5, 0x1, -R45.reuse ;  /* 0x000000010505e824 */ /* 0x100fe200078e0a2d */
[----:B------:R-:W-:Y:S01]  /*7d70*/  ISETP.GT.U32.AND P6, PT, R45, R44, PT ;  /* 0x0000002c2d00720c */ /* 0x000fe20003fc4070 */
[--C-:B------:R-:W-:Y:S01]  /*7d80*/  @!P0 IMAD.IADD R4, R4, 0x1, -R45.reuse ;  /* 0x0000000104048824 */ /* 0x100fe200078e0a2d */
[----:B------:R-:W-:Y:S01]  /*7d90*/  ISETP.GE.AND P0, PT, R53, RZ, PT ;  /* 0x000000ff3500720c */ /* 0x000fe20003f06270 */
[----:B------:R-:W-:Y:S02]  /*7da0*/  @!P3 IMAD.IADD R28, R28, 0x1, -R45 ;  /* 0x000000011c1cb824 */ /* 0x000fe400078e0a2d */
[----:B------:R-:W-:Y:S01]  /*7db0*/  @!P4 IMAD.MOV R7, RZ, RZ, -R7 ;  /* 0x000000ffff07c224 */ /* 0x000fe200078e0a07 */
[C---:B------:R-:W-:Y:S01]  /*7dc0*/  ISETP.GT.U32.AND P3, PT, R45.reuse, R4, PT ;  /* 0x000000042d00720c */ /* 0x040fe20003f64070 */
[----:B------:R-:W-:Y:S02]  /*7dd0*/  VIADD R56, R0, 0x9c ;  /* 0x0000009c00387836 */ /* 0x000fe40000000000 */
[----:B------:R-:W-:Y:S01]  /*7de0*/  IMAD.MOV R46, RZ, RZ, -R46 ;  /* 0x000000ffff2e7224 */ /* 0x000fe200078e0a2e */
[----:B------:R0:W-:Y:S01]  /*7df0*/  STL [R1+0x34c], R7 ;  /* 0x00034c0701007387 */ /* 0x0001e20000100800 */
[----:B------:R-:W-:Y:S01]  /*7e00*/  @!P1 IMAD.IADD R6, R6, 0x1, -R45 ;  /* 0x0000000106069824 */ /* 0x000fe200078e0a2d */
[----:B------:R-:W-:Y:S01]  /*7e10*/  ISETP.GT.U32.AND P1, PT, R45, R28, PT ;  /* 0x0000001c2d00720c */ /* 0x000fe20003f24070 */
[----:B------:R-:W-:Y:S01]  /*7e20*/  IMAD.HI.U32 R49, R41, R42, RZ ;  /* 0x0000002a29317227 */ /* 0x000fe200078e00ff */
[----:B------:R-:W-:-:S03]  /*7e30*/  IABS R29, R56 ;  /* 0x00000038001d7213 */ /* 0x000fc60000000000 */
[----:B------:R-:W-:Y:S02]  /*7e40*/  IMAD R46, R45, R46, R47 ;  /* 0x0000002e2d2e7224 */ /* 0x000fe400078e022f */
[----:B------:R-:W-:Y:S02]  /*7e50*/  IMAD.MOV R49, RZ, RZ, -R49 ;  /* 0x000000ffff317224 */ /* 0x000fe400078e0a31 */
[----:B0-----:R-:W-:Y:S02]  /*7e60*/  IMAD.MOV.U32 R7, RZ, RZ, R5 ;  /* 0x000000ffff077224 */ /* 0x001fe400078e0005 */
[----:B------:R-:W-:-:S04]  /*7e70*/  IMAD.HI.U32 R48, R41, R29, RZ ;  /* 0x0000001d29307227 */ /* 0x000fc800078e00ff */
[----:B------:R-:W-:Y:S01]  /*7e80*/  @!P2 IMAD.MOV R7, RZ, RZ, -R7 ;  /* 0x000000ffff07a224 */ /* 0x000fe200078e0a07 */
[C---:B------:R-:W-:Y:S01]  /*7e90*/  ISETP.GT.U32.AND P2, PT, R45.reuse, R46, PT ;  /* 0x0000002e2d00720c */ /* 0x040fe20003f44070 */
[C---:B------:R-:W-:Y:S02]  /*7ea0*/  IMAD R42, R45.reuse, R49, R42 ;  /* 0x000000312d2a7224 */ /* 0x040fe400078e022a */
[--C-:B------:R-:W-:Y:S01]  /*7eb0*/  @!P6 IMAD.IADD R44, R44, 0x1, -R45.reuse ;  /* 0x000000012c2ce824 */ /* 0x100fe200078e0a2d */
[C---:B------:R-:W-:Y:S01]  /*7ec0*/  ISETP.GT.U32.AND P6, PT, R45.reuse, R6, PT ;  /* 0x000000062d00720c */ /* 0x040fe20003fc4070 */
[----:B------:R-:W-:Y:S01]  /*7ed0*/  IMAD.MOV R48, RZ, RZ, -R48 ;  /* 0x000000ffff307224 */ /* 0x000fe200078e0a30 */
[----:B------:R0:W-:Y:S01]  /*7ee0*/  STL [R1+0x350], R7 ;  /* 0x0003500701007387 */ /* 0x0001e20000100800 */
[----:B------:R-:W-:Y:S01]  /*7ef0*/  VIADD R54, R0, 0x9b ;  /* 0x0000009b00367836 */ /* 0x000fe20000000000 */
[C---:B------:R-:W-:Y:S01]  /*7f00*/  ISETP.GT.U32.AND P4, PT, R45.reuse, R44, PT ;  /* 0x0000002c2d00720c */ /* 0x040fe20003f84070 */
[--C-:B------:R-:W-:Y:S01]  /*7f10*/  @!P3 IMAD.IADD R4, R4, 0x1, -R45.reuse ;  /* 0x000000010404b824 */ /* 0x100fe200078e0a2d */
[----:B------:R-:W-:Y:S01]  /*7f20*/  ISETP.GT.U32.AND P3, PT, R45, R42, PT ;  /* 0x0000002a2d00720c */ /* 0x000fe20003f64070 */
[----:B------:R-:W-:Y:S01]  /*7f30*/  @!P1 IMAD.IADD R28, R28, 0x1, -R45 ;  /* 0x000000011c1c9824 */ /* 0x000fe200078e0a2d */
[----:B------:R-:W-:Y:S01]  /*7f40*/  ISETP.GE.AND P1, PT, R51, RZ, PT ;  /* 0x000000ff3300720c */ /* 0x000fe20003f26270 */
[----:B------:R-:W-:Y:S01]  /*7f50*/  IMAD R48, R45, R48, R29 ;  /* 0x000000302d307224 */ /* 0x000fe200078e021d */
[----:B------:R-:W-:Y:S01]  /*7f60*/  IABS R29, R54 ;  /* 0x00000036001d7213 */ /* 0x000fe20000000000 */
[----:B------:R-:W-:-:S02]  /*7f70*/  VIADD R53, R0, 0x9a ;  /* 0x0000009a00357836 */ /* 0x000fc40000000000 */
[----:B------:R-:W-:Y:S01]  /*7f80*/  @!P2 IMAD.IADD R46, R46, 0x1, -R45 ;  /* 0x000000012e2ea824 */ /* 0x000fe200078e0a2d */
[----:B------:R-:W-:Y:S01]  /*7f90*/  ISETP.GE.AND P2, PT, R52, RZ, PT ;  /* 0x000000ff3400720c */ /* 0x000fe20003f46270 */
[----:B------:R-:W-:Y:S01]  /*7fa0*/  IMAD.MOV.U32 R8, RZ, RZ, R4 ;  /* 0x000000ffff087224 */ /* 0x000fe200078e0004 */
[----:B------:R-:W-:Y:S01]  /*7fb0*/  IABS R5, R53 ;  /* 0x0000003500057213 */ /* 0x000fe20000000000 */
[----:B------:R-:W-:-:S04]  /*7fc0*/  IMAD.HI.U32 R47, R41, R29, RZ ;  /* 0x0000001d292f7227 */ /* 0x000fc800078e00ff */
[----:B0-----:R-:W-:Y:S02]  /*7fd0*/  IMAD.MOV.U32 R7, RZ, RZ, R28 ;  /* 0x000000ffff077224 */ /* 0x001fe400078e001c */
[----:B------:R-:W-:Y:S01]  /*7fe0*/  @!P6 IMAD.IADD R6, R6, 0x1, -R45 ;  /* 0x000000010606e824 */ /* 0x000fe200078e0a2d */
[C---:B------:R-:W-:Y:S01]  /*7ff0*/  ISETP.GT.U32.AND P6, PT, R45.reuse, R48, PT ;  /* 0x000000302d00720c */ /* 0x040fe20003fc4070 */
[----:B------:R-:W-:Y:S01]  /*8000*/  @!P5 IMAD.MOV R8, RZ, RZ, -R8 ;  /* 0x000000ffff08d224 */ /* 0x000fe200078e0a08 */
[----:B------:R-:W-:Y:S01]  /*8010*/  ISETP.GT.U32.AND P5, PT, R45, R46, PT ;  /* 0x0000002e2d00720c */ /* 0x000fe20003fa4070 */
[----:B------:R-:W-:Y:S02]  /*8020*/  IMAD.MOV R47, RZ, RZ, -R47 ;  /* 0x000000ffff2f7224 */ /* 0x000fe400078e0a2f */
[----:B------:R-:W-:Y:S01]  /*8030*/  IMAD.HI.U32 R43, R41, R5, RZ ;  /* 0x00000005292b7227 */ /* 0x000fe200078e00ff */
[----:B------:R-:W-:Y:S03]  /*8040*/  STL [R1+0x354], R8 ;  /* 0x0003540801007387 */ /* 0x000fe60000100800 */
[----:B------:R-:W-:-:S02]  /*8050*/  @!P0 IMAD.MOV R7, RZ, RZ, -R7 ;  /* 0x000000ffff078224 */ /* 0x000fc400078e0a07 */
[--C-:B------:R-:W-:Y:S01]  /*8060*/  @!P3 IMAD.IADD R42, R42, 0x1, -R45.reuse ;  /* 0x000000012a2ab824 */ /* 0x100fe200078e0a2d */
[----:B------:R-:W-:Y:S01]  /*8070*/  ISETP.GE.AND P3, PT, R55, RZ, PT ;  /* 0x000000ff3700720c */ /* 0x000fe20003f66270 */
[----:B------:R-:W-:Y:S01]  /*8080*/  @!P1 IMAD.MOV R6, RZ, RZ, -R6 ;  /* 0x000000ffff069224 */ /* 0x000fe200078e0a06 */
[----:B------:R0:W-:Y:S01]  /*8090*/  STL [R1+0x35c], R7 ;  /* 0x00035c0701007387 */ /* 0x0001e20000100800 */
[----:B------:R-:W-:Y:S01]  /*80a0*/  @!P4 IMAD.IADD R44, R44, 0x1, -R45 ;  /* 0x000000012c2cc824 */ /* 0x000fe200078e0a2d */
[----:B------:R-:W-:Y:S01]  /*80b0*/  ISETP.GE.AND P4, PT, R50, RZ, PT ;  /* 0x000000ff3200720c */ /* 0x000fe20003f86270 */
[C---:B------:R-:W-:Y:S01]  /*80c0*/  IMAD R29, R45.reuse, R47, R29 ;  /* 0x0000002f2d1d7224 */ /* 0x040fe200078e021d */
[----:B------:R1:W-:Y:S01]  /*80d0*/  STL [R1+0x36c], R6 ;  /* 0x00036c0601007387 */ /* 0x0003e20000100800 */
[----:B------:R-:W-:Y:S01]  /*80e0*/  IMAD.MOV R4, RZ, RZ, -R43 ;  /* 0x000000ffff047224 */ /* 0x000fe200078e0a2b */
[C---:B------:R-:W-:Y:S01]  /*80f0*/  ISETP.GT.U32.AND P0, PT, R45.reuse, R42, PT ;  /* 0x0000002a2d00720c */ /* 0x040fe20003f04070 */
[----:B------:R-:W-:Y:S01]  /*8100*/  VIADD R55, R0, 0x99 ;  /* 0x0000009900377836 */ /* 0x000fe20000000000 */
[----:B------:R-:W-:Y:S01]  /*8110*/  ISETP.GT.U32.AND P1, PT, R45, R29, PT ;  /* 0x0000001d2d00720c */ /* 0x000fe20003f24070 */
[----:B------:R-:W-:-:S02]  /*8120*/  @!P6 IMAD.IADD R48, R48, 0x1, -R45 ;  /* 0x000000013030e824 */ /* 0x000fc400078e0a2d */
[----:B------:R-:W-:Y:S01]  /*8130*/  @!P5 IMAD.IADD R46, R46, 0x1, -R45 ;  /* 0x000000012e2ed824 */ /* 0x000fe200078e0a2d */
[----:B------:R-:W-:Y:S01]  /*8140*/  IABS R28, R55 ;  /* 0x00000037001c7213 */ /* 0x000fe20000000000 */
[----:B0-----:R-:W-:Y:S01]  /*8150*/  IMAD.MOV.U32 R7, RZ, RZ, R44 ;  /* 0x000000ffff077224 */ /* 0x001fe200078e002c */
[C---:B------:R-:W-:Y:S01]  /*8160*/  ISETP.GT.U32.AND P6, PT, R45.reuse, R48, PT ;  /* 0x000000302d00720c */ /* 0x040fe20003fc4070 */
[C---:B-1----:R-:W-:Y:S02]  /*8170*/  IMAD R6, R45.reuse, R4, R5 ;  /* 0x000000042d067224 */ /* 0x042fe400078e0205 */
[----:B------:R-:W-:Y:S02]  /*8180*/  IMAD.MOV.U32 R5, RZ, RZ, R28 ;  /* 0x000000ffff057224 */ /* 0x000fe400078e001c */
[----:B------:R-:W-:Y:S01]  /*8190*/  @!P4 IMAD.MOV R7, RZ, RZ, -R7 ;  /* 0x000000ffff07c224 */ /* 0x000fe200078e0a07 */
[----:B------:R-:W-:Y:S01]  /*81a0*/  ISETP.GT.U32.AND P5, PT, R45, R6, PT ;  /* 0x000000062d00720c */ /* 0x000fe20003fa4070 */
[----:B------:R-:W-:Y:S01]  /*81b0*/  IMAD.HI.U32 R28, R41, R5, RZ ;  /* 0x00000005291c7227 */ /* 0x000fe200078e00ff */
[----:B------:R-:W-:-:S02]  /*81c0*/  ISETP.GE.AND P4, PT, R56, RZ, PT ;  /* 0x000000ff3800720c */ /* 0x000fc40003f86270 */
[----:B------:R0:W-:Y:S01]  /*81d0*/  STL [R1+0x370], R7 ;  /* 0x0003700701007387 */ /* 0x0001e20000100800 */
[--C-:B------:R-:W-:Y:S01]  /*81e0*/  @!P0 IMAD.IADD R42, R42, 0x1, -R45.reuse ;  /* 0x000000012a2a8824 */ /* 0x100fe200078e0a2d */
[----:B------:R-:W-:Y:S01]  /*81f0*/  ISETP.GE.AND P0, PT, R54, RZ, PT ;  /* 0x000000ff3600720c */ /* 0x000fe20003f06270 */
[--C-:B------:R-:W-:Y:S01]  /*8200*/  @!P1 IMAD.IADD R29, R29, 0x1, -R45.reuse ;  /* 0x000000011d1d9824 */ /* 0x100fe200078e0a2d */
[----:B------:R-:W-:Y:S01]  /*8210*/  ISETP.GE.AND P1, PT, R55, RZ, PT ;  /* 0x000000ff3700720c */ /* 0x000fe20003f26270 */
[----:B------:R-:W-:Y:S02]  /*8220*/  IMAD.MOV R28, RZ, RZ, -R28 ;  /* 0x000000ffff1c7224 */ /* 0x000fe400078e0a1c */
[----:B------:R-:W-:Y:S02]  /*8230*/  IMAD.MOV.U32 R8, RZ, RZ, R42 ;  /* 0x000000ffff087224 */ /* 0x000fe400078e002a */
[----:B------:R-:W-:Y:S01]  /*8240*/  @!P5 IMAD.IADD R6, R6, 0x1, -R45 ;  /* 0x000000010606d824 */ /* 0x000fe200078e0a2d */
[----:B------:R-:W-:Y:S01]  /*8250*/  ISETP.GT.U32.AND P5, PT, R45, R29, PT ;  /* 0x0000001d2d00720c */ /* 0x000fe20003fa4070 */
[----:B0-----:R-:W-:-:S02]  /*8260*/  IMAD.MOV.U32 R7, RZ, RZ, R46 ;  /* 0x000000ffff077224 */ /* 0x001fc400078e002e */
[C---:B------:R-:W-:Y:S02]  /*8270*/  IMAD R5, R45.reuse, R28, R5 ;  /* 0x0000001c2d057224 */ /* 0x040fe400078e0205 */
[----:B------:R-:W-:Y:S01]  /*8280*/  @!P2 IMAD.MOV R7, RZ, RZ, -R7 ;  /* 0x000000ffff07a224 */ /* 0x000fe200078e0a07 */
[----:B------:R-:W-:Y:S01]  /*8290*/  ISETP.GT.U32.AND P2, PT, R45, R6, PT ;  /* 0x000000062d00720c */ /* 0x000fe20003f44070 */
[--C-:B------:R-:W-:Y:S01]  /*82a0*/  @!P6 IMAD.IADD R48, R48, 0x1, -R45.reuse ;  /* 0x000000013030e824 */ /* 0x100fe200078e0a2d */
[----:B------:R-:W-:Y:S01]  /*82b0*/  ISETP.GE.AND P6, PT, R53, RZ, PT ;  /* 0x000000ff3500720c */ /* 0x000fe20003fc6270 */
[----:B------:R-:W-:Y:S01]  /*82c0*/  @!P3 IMAD.MOV R8, RZ, RZ, -R8 ;  /* 0x000000ffff08b224 */ /* 0x000fe200078e0a08 */
[----:B------:R-:W-:Y:S01]  /*82d0*/  ISETP.GT.U32.AND P3, PT, R45, R5, PT ;  /* 0x000000052d00720c */ /* 0x000fe20003f64070 */
[----:B------:R0:W-:Y:S01]  /*82e0*/  STL [R1+0x378], R7 ;  /* 0x0003780701007387 */ /* 0x0001e20000100800 */
[C---:B------:R-:W-:Y:S02]  /*82f0*/  VIADD R53, R0.reuse, 0x97 ;  /* 0x0000009700357836 */ /* 0x040fe40000000000 */
[C---:B------:R-:W-:Y:S01]  /*8300*/  VIADD R56, R0.reuse, 0x98 ;  /* 0x0000009800387836 */ /* 0x040fe20000000000 */
[----:B------:R-:W-:Y:S01]  /*8310*/  STL [R1+0x37c], R8 ;  /* 0x00037c0801007387 */ /* 0x000fe20000100800 */
[--C-:B------:R-:W-:Y:S01]  /*8320*/  @!P5 IMAD.IADD R29, R29, 0x1, -R45.reuse ;  /* 0x000000011d1dd824 */ /* 0x100fe200078e0a2d */
[----:B------:R-:W-:Y:S01]  /*8330*/  IABS R4, R53 ;  /* 0x0000003500047213 */ /* 0x000fe20000000000 */
[----:B------:R-:W-:Y:S01]  /*8340*/  VIADD R51, R0, 0x93 ;  /* 0x0000009300337836 */ /* 0x000fe20000000000 */
[----:B------:R-:W-:Y:S01]  /*8350*/  IABS R47, R56 ;  /* 0x00000038002f7213 */ /* 0x000fe20000000000 */
[--C-:B------:R-:W-:Y:S01]  /*8360*/  @!P2 IMAD.IADD R6, R6, 0x1, -R45.reuse ;  /* 0x000000010606a824 */ /* 0x100fe200078e0a2d */
[----:B------:R-:W-:Y:S01]  /*8370*/  ISETP.GE.AND P5, PT, R53, RZ, PT ;  /* 0x000000ff3500720c */ /* 0x000fe20003fa6270 */
[----:B0-----:R-:W-:Y:S01]  /*8380*/  IMAD.MOV.U32 R7, RZ, RZ, R48 ;  /* 0x000000ffff077224 */ /* 0x001fe200078e0030 */
[----:B------:R-:W-:Y:S01]  /*8390*/  IABS R42, R51 ;  /* 0x00000033002a7213 */ /* 0x000fe20000000000 */
[----:B------:R-:W-:-:S02]  /*83a0*/  @!P3 IMAD.IADD R5, R5, 0x1, -R45 ;  /* 0x000000010505b824 */ /* 0x000fc400078e0a2d */
[----:B------:R-:W-:Y:S01]  /*83b0*/  @!P4 IMAD.MOV R7, RZ, RZ, -R7 ;  /* 0x000000ffff07c224 */ /* 0x000fe200078e0a07 */
[----:B------:R-:W-:Y:S01]  /*83c0*/  ISETP.GE.AND P4, PT, R56, RZ, PT ;  /* 0x000000ff3800720c */ /* 0x000fe20003f86270 */
[----:B------:R-:W-:Y:S02]  /*83d0*/  IMAD.MOV.U32 R46, RZ, RZ, R4 ;  /* 0x000000ffff2e7224 */ /* 0x000fe400078e0004 */
[C---:B------:R-:W-:Y:S01]  /*83e0*/  IMAD.HI.U32 R4, R41.reuse, R47, RZ ;  /* 0x0000002f29047227 */ /* 0x040fe200078e00ff */
[----:B------:R0:W-:Y:S03]  /*83f0*/  STL [R1+0x390], R7 ;  /* 0x0003900701007387 */ /* 0x0001e60000100800 */
[----:B------:R-:W-:-:S04]  /*8400*/  IMAD.HI.U32 R28, R41, R46, RZ ;  /* 0x0000002e291c7227 */ /* 0x000fc800078e00ff */
[----:B------:R-:W-:Y:S02]  /*8410*/  IMAD.MOV R4, RZ, RZ, -R4 ;  /* 0x000000ffff047224 */ /* 0x000fe400078e0a04 */
[----:B------:R-:W-:Y:S02]  /*8420*/  IMAD.MOV R28, RZ, RZ, -R28 ;  /* 0x000000ffff1c7224 */ /* 0x000fe400078e0a1c */
[----:B0-----:R-:W-:Y:S02]  /*8430*/  IMAD.MOV.U32 R7, RZ, RZ, R29 ;  /* 0x000000ffff077224 */ /* 0x001fe400078e001d */
[C---:B------:R-:W-:Y:S02]  /*8440*/  IMAD R47, R45.reuse, R4, R47 ;  /* 0x000000042d2f7224 */ /* 0x040fe400078e022f */
[----:B------:R-:W-:Y:S01]  /*8450*/  @!P0 IMAD.MOV R7, RZ, RZ, -R7 ;  /* 0x000000ffff078224 */ /* 0x000fe200078e0a07 */
[----:B------:R-:W-:Y:S01]  /*8460*/  ISETP.GT.U32.AND P0, PT, R45, R5, PT ;  /* 0x000000052d00720c */ /* 0x000fe20003f04070 */
[----:B------:R-:W-:-:S02]  /*8470*/  VIADD R53, R0, 0x96 ;  /* 0x0000009600357836 */ /* 0x000fc40000000000 */
[----:B------:R-:W-:Y:S01]  /*8480*/  IMAD R46, R45, R28, R46 ;  /* 0x0000001c2d2e7224 */ /* 0x000fe200078e022e */
[----:B------:R0:W-:Y:S01]  /*8490*/  STL [R1+0x398], R7 ;  /* 0x0003980701007387 */ /* 0x0001e20000100800 */
[C---:B------:R-:W-:Y:S01]  /*84a0*/  VIADD R56, R0.reuse, 0x95 ;  /* 0x0000009500387836 */ /* 0x040fe20000000000 */
[----:B------:R-:W-:Y:S01]  /*84b0*/  IABS R4, R53 ;  /* 0x0000003500047213 */ /* 0x000fe20000000000 */
[C---:B------:R-:W-:Y:S01]  /*84c0*/  VIADD R50, R0.reuse, 0x92 ;  /* 0x0000009200327836 */ /* 0x040fe20000000000 */
[----:B------:R-:W-:Y:S01]  /*84d0*/  ISETP.GE.AND P2, PT, R53, RZ, PT ;  /* 0x000000ff3500720c */ /* 0x000fe20003f46270 */
[----:B------:R-:W-:Y:S01]  /*84e0*/  VIADD R53, R0, 0x94 ;  /* 0x0000009400357836 */ /* 0x000fe20000000000 */
[----:B------:R-:W-:Y:S01]  /*84f0*/  IABS R28, R56 ;  /* 0x00000038001c7213 */ /* 0x000fe20000000000 */
[----:B------:R-:W-:Y:S01]  /*8500*/  IMAD.HI.U32 R29, R41, R4, RZ ;  /* 0x00000004291d7227 */ /* 0x000fe200078e00ff */
[----:B------:R-:W-:Y:S02]  /*8510*/  IABS R44, R50 ;  /* 0x00000032002c7213 */ /* 0x000fe40000000000 */
[----:B------:R-:W-:Y:S01]  /*8520*/  IABS R43, R53 ;  /* 0x00000035002b7213 */ /* 0x000fe20000000000 */
[----:B0-----:R-:W-:Y:S01]  /*8530*/  IMAD.MOV.U32 R7, RZ, RZ, R6 ;  /* 0x000000ffff077224 */ /* 0x001fe200078e0006 */
[----:B------:R-:W-:Y:S01]  /*8540*/  ISETP.GE.AND P3, PT, R56, RZ, PT ;  /* 0x000000ff3800720c */ /* 0x000fe20003f66270 */
[----:B------:R-:W-:Y:S01]  /*8550*/  @!P0 IMAD.IADD R5, R5, 0x1, -R45 ;  /* 0x0000000105058824 */ /* 0x000fe200078e0a2d */
[C---:B------:R-:W-:Y:S01]  /*8560*/  ISETP.GT.U32.AND P0, PT, R45.reuse, R46, PT ;  /* 0x0000002e2d00720c */ /* 0x040fe20003f04070 */
[----:B------:R-:W-:Y:S01]  /*8570*/  @!P6 IMAD.MOV R7, RZ, RZ, -R7 ;  /* 0x000000ffff07e224 */ /* 0x000fe200078e0a07 */
[----:B------:R-:W-:Y:S01]  /*8580*/  ISETP.GT.U32.AND P6, PT, R45, R47, PT ;  /* 0x0000002f2d00720c */ /* 0x000fe20003fc4070 */
[----:B------:R-:W-:-:S02]  /*8590*/  IMAD.MOV R29, RZ, RZ, -R29 ;  /* 0x000000ffff1d7224 */ /* 0x000fc400078e0a1d */
[----:B------:R-:W-:Y:S01]  /*85a0*/  IMAD.HI.U32 R6, R41, R28, RZ ;  /* 0x0000001c29067227 */ /* 0x000fe200078e00ff */
[----:B------:R0:W-:Y:S03]  /*85b0*/  STL [R1+0x3a4], R7 ;  /* 0x0003a40701007387 */ /* 0x0001e60000100800 */
[----:B------:R-:W-:Y:S02]  /*85c0*/  IMAD R4, R45, R29, R4 ;  /* 0x0000001d2d047224 */ /* 0x000fe400078e0204 */
[----:B------:R-:W-:Y:S02]  /*85d0*/  IMAD.MOV R6, RZ, RZ, -R6 ;  /* 0x000000ffff067224 */ /* 0x000fe400078e0a06 */
[--C-:B------:R-:W-:Y:S02]  /*85e0*/  @!P0 IMAD.IADD R46, R46, 0x1, -R45.reuse ;  /* 0x000000012e2e8824 */ /* 0x100fe400078e0a2d */
[----:B------:R-:W-:Y:S01]  /*85f0*/  @!P6 IMAD.IADD R47, R47, 0x1, -R45 ;  /* 0x000000012f2fe824 */ /* 0x000fe200078e0a2d */
[----:B------:R-:W-:Y:S01]  /*8600*/  ISETP.GT.U32.AND P6, PT, R45, R4, PT ;  /* 0x000000042d00720c */ /* 0x000fe20003fc4070 */
[----:B0-----:R-:W-:-:S02]  /*8610*/  IMAD.MOV.U32 R7, RZ, RZ, R5 ;  /* 0x000000ffff077224 */ /* 0x001fc400078e0005 */
[----:B------:R-:W-:Y:S01]  /*8620*/  IMAD.HI.U32 R48, R41, R43, RZ ;  /* 0x0000002b29307227 */ /* 0x000fe200078e00ff */
[----:B------:R-:W-:-:S03]  /*8630*/  ISETP.GT.U32.AND P0, PT, R45, R47, PT ;  /* 0x0000002f2d00720c */ /* 0x000fc60003f04070 */
[----:B------:R-:W-:Y:S01]  /*8640*/  @!P1 IMAD.MOV R7, RZ, RZ, -R7 ;  /* 0x000000ffff079224 */ /* 0x000fe200078e0a07 */
[C---:B------:R-:W-:Y:S01]  /*8650*/  ISETP.GT.U32.AND P1, PT, R45.reuse, R46, PT ;  /* 0x0000002e2d00720c */ /* 0x040fe20003f24070 */
[----:B------:R-:W-:Y:S02]  /*8660*/  IMAD R28, R45, R6, R28 ;  /* 0x000000062d1c7224 */ /* 0x000fe400078e021c */
[----:B------:R-:W-:Y:S01]  /*8670*/  IMAD.MOV R48, RZ, RZ, -R48 ;  /* 0x000000ffff307224 */ /* 0x000fe200078e0a30 */
[----:B------:R0:W-:Y:S01]  /*8680*/  STL [R1+0x3ac], R7 ;  /* 0x0003ac0701007387 */ /* 0x0001e20000100800 */
[----:B------:R-:W-:Y:S02]  /*8690*/  @!P6 IMAD.IADD R4, R4, 0x1, -R45 ;  /* 0x000000010404e824 */ /* 0x000fe400078e0a2d */
[----:B------:R-:W-:-:S03]  /*86a0*/  IMAD.HI.U32 R29, R41, R42, RZ ;  /* 0x0000002a291d7227 */ /* 0x000fc600078e00ff */
[----:B------:R-:W-:Y:S01]  /*86b0*/  ISETP.GT.U32.AND P6, PT, R45, R4, PT ;  /* 0x000000042d00720c */ /* 0x000fe20003fc4070 */
[----:B------:R-:W-:Y:S01]  /*86c0*/  @!P0 IMAD.IADD R47, R47, 0x1, -R45 ;  /* 0x000000012f2f8824 */ /* 0x000fe200078e0a2d */
[C---:B------:R-:W-:Y:S01]  /*86d0*/  ISETP.GT.U32.AND P0, PT, R45.reuse, R28, PT ;  /* 0x0000001c2d00720c */ /* 0x040fe20003f04070 */
[----:B------:R-:W-:Y:S02]  /*86e0*/  IMAD R43, R45, R48, R43 ;  /* 0x000000302d2b7224 */ /* 0x000fe400078e022b */
[----:B0-----:R-:W-:Y:S02]  /*86f0*/  IMAD.MOV.U32 R7, RZ, RZ, R47 ;  /* 0x000000ffff077224 */ /* 0x001fe400078e002f */
[----:B------:R-:W-:-:S04]  /*8700*/  IMAD.HI.U32 R6, R41, R44, RZ ;  /* 0x0000002c29067227 */ /* 0x000fc800078e00ff */
[----:B------:R-:W-:Y:S02]  /*8710*/  IMAD.MOV R29, RZ, RZ, -R29 ;  /* 0x000000ffff1d7224 */ /* 0x000fe400078e0a1d */
[----:B------:R-:W-:Y:S01]  /*8720*/  @!P4 IMAD.MOV R7, RZ, RZ, -R7 ;  /* 0x000000ffff07c224 */ /* 0x000fe200078e0a07 */
[C---:B------:R-:W-:Y:S01]  /*8730*/  ISETP.GT.U32.AND P4, PT, R45.reuse, R43, PT ;  /* 0x0000002b2d00720c */ /* 0x040fe20003f84070 */
[----:B------:R-:W-:Y:S02]  /*8740*/  IMAD.MOV R6, RZ, RZ, -R6 ;  /* 0x000000ffff067224 */ /* 0x000fe400078e0a06 */
[----:B------:R-:W-:Y:S01]  /*8750*/  IMAD R42, R45, R29, R42 ;  /* 0x0000001d2d2a7224 */ /* 0x000fe200078e022a */
[----:B------:R0:W-:Y:S01]  /*8760*/  STL [R1+0x3b4], R7 ;  /* 0x0003b40701007387 */ /* 0x0001e20000100800 */
[C---:B------:R-:W-:Y:S02]  /*8770*/  VIADD R52, R0.reuse, 0x91 ;  /* 0x0000009100347836 */ /* 0x040fe40000000000 */
[----:B------:R-:W-:-:S02]  /*8780*/  VIADD R55, R0, 0x90 ;  /* 0x0000009000377836 */ /* 0x000fc40000000000 */
[C---:B------:R-:W-:Y:S01]  /*8790*/  IMAD R44, R45.reuse, R6, R44 ;  /* 0x000000062d2c7224 */ /* 0x040fe200078e022c */
[----:B------:R-:W-:Y:S01]  /*87a0*/  IABS R29, R52 ;  /* 0x00000034001d7213 */ /* 0x000fe20000000000 */
[--C-:B------:R-:W-:Y:S01]  /*87b0*/  @!P1 IMAD.IADD R46, R46, 0x1, -R45.reuse ;  /* 0x000000012e2e9824 */ /* 0x100fe200078e0a2d */
[C---:B------:R-:W-:Y:S01]  /*87c0*/  ISETP.GT.U32.AND P1, PT, R45.reuse, R42, PT ;  /* 0x0000002a2d00720c */ /* 0x040fe20003f24070 */
[--C-:B------:R-:W-:Y:S01]  /*87d0*/  @!P6 IMAD.IADD R4, R4, 0x1, -R45.reuse ;  /* 0x000000010404e824 */ /* 0x100fe200078e0a2d */
[----:B------:R-:W-:Y:S01]  /*87e0*/  IABS R6, R55 ;  /* 0x0000003700067213 */ /* 0x000fe20000000000 */
[----:B------:R-:W-:Y:S01]  /*87f0*/  @!P0 IMAD.IADD R28, R28, 0x1, -R45 ;  /* 0x000000011c1c8824 */ /* 0x000fe200078e0a2d */
[----:B------:R-:W-:Y:S01]  /*8800*/  ISETP.GT.U32.AND P6, PT, R45, R44, PT ;  /* 0x0000002c2d00720c */ /* 0x000fe20003fc4070 */
[----:B0-----:R-:W-:Y:S01]  /*8810*/  IMAD.MOV.U32 R7, RZ, RZ, R46 ;  /* 0x000000ffff077224 */ /* 0x001fe200078e002e */
[----:B------:R-:W-:Y:S01]  /*8820*/  ISETP.GE.AND P0, PT, R53, RZ, PT ;  /* 0x000000ff3500720c */ /* 0x000fe20003f06270 */
[----:B------:R-:W-:-:S04]  /*8830*/  IMAD.HI.U32 R49, R41, R29, RZ ;  /* 0x0000001d29317227 */ /* 0x000fc800078e00ff */
[----:B------:R-:W-:Y:S01]  /*8840*/  @!P4 IMAD.IADD R43, R43, 0x1, -R45 ;  /* 0x000000012b2bc824 */ /* 0x000fe200078e0a2d */
[----:B------:R-:W-:Y:S01]  /*8850*/  ISETP.GT.U32.AND P4, PT, R45, R28, PT ;  /* 0x0000001c2d00720c */ /* 0x000fe20003f84070 */
[----:B------:R-:W-:Y:S02]  /*8860*/  VIADD R56, R0, 0x8f ;  /* 0x0000008f00387836 */ /* 0x000fe40000000000 */
[----:B------:R-:W-:-:S03]  /*8870*/  IMAD.HI.U32 R48, R41, R6, RZ ;  /* 0x0000000629307227 */ /* 0x000fc600078e00ff */
[----:B------:R-:W-:Y:S01]  /*8880*/  IABS R5, R56 ;  /* 0x0000003800057213 */ /* 0x000fe20000000000 */
[----:B------:R-:W-:Y:S02]  /*8890*/  @!P5 IMAD.MOV R7, RZ, RZ, -R7 ;  /* 0x000000ffff07d224 */ /* 0x000fe400078e0a07 */
[----:B------:R-:W-:Y:S02]  /*88a0*/  IMAD.MOV R49, RZ, RZ, -R49 ;  /* 0x000000ffff317224 */ /* 0x000fe400078e0a31 */
[----:B------:R-:W-:Y:S01]  /*88b0*/  IMAD.MOV R48, RZ, RZ, -R48 ;  /* 0x000000ffff307224 */ /* 0x000fe200078e0a30 */
[----:B------:R0:W-:Y:S01]  /*88c0*/  STL [R1+0x3b8], R7 ;  /* 0x0003b80701007387 */ /* 0x0001e20000100800 */
[----:B------:R-:W-:Y:S01]  /*88d0*/  @!P1 IMAD.IADD R42, R42, 0x1, -R45 ;  /* 0x000000012a2a9824 */ /* 0x000fe200078e0a2d */
[C---:B------:R-:W-:Y:S01]  /*88e0*/  ISETP.GT.U32.AND P1, PT, R45.reuse, R43, PT ;  /* 0x0000002b2d00720c */ /* 0x040fe20003f24070 */
[C---:B------:R-:W-:Y:S02]  /*88f0*/  IMAD R29, R45.reuse, R49, R29 ;  /* 0x000000312d1d7224 */ /* 0x040fe400078e021d */
[C---:B------:R-:W-:Y:S01]  /*8900*/  IMAD R6, R45.reuse, R48, R6 ;  /* 0x000000302d067224 */ /* 0x040fe200078e0206 */
[----:B------:R-:W-:Y:S01]  /*8910*/  ISETP.GT.U32.AND P5, PT, R45, R42, PT ;  /* 0x0000002a2d00720c */ /* 0x000fe20003fa4070 */
[----:B------:R-:W-:-:S02]  /*8920*/  @!P6 IMAD.IADD R44, R44, 0x1, -R45 ;  /* 0x000000012c2ce824 */ /* 0x000fc400078e0a2d */
[----:B------:R-:W-:-:S03]  /*8930*/  IMAD.HI.U32 R47, R41, R5, RZ ;  /* 0x00000005292f7227 */ /* 0x000fc600078e00ff */
[C---:B------:R-:W-:Y:S01]  /*8940*/  ISETP.GT.U32.AND P6, PT, R45.reuse, R44, PT ;  /* 0x0000002c2d00720c */ /* 0x040fe20003fc4070 */
[----:B0-----:R-:W-:Y:S02]  /*8950*/  IMAD.MOV.U32 R7, RZ, RZ, R4 ;  /* 0x000000ffff077224 */ /* 0x001fe400078e0004 */
[----:B------:R-:W-:Y:S02]  /*8960*/  VIADD R54, R0, 0x8e ;  /* 0x0000008e00367836 */ /* 0x000fe40000000000 */
[----:B------:R-:W-:Y:S01]  /*8970*/  @!P2 IMAD.MOV R7, RZ, RZ, -R7 ;  /* 0x000000ffff07a224 */ /* 0x000fe200078e0a07 */
[C---:B------:R-:W-:Y:S01]  /*8980*/  ISETP.GT.U32.AND P2, PT, R45.reuse, R29, PT ;  /* 0x0000001d2d00720c */ /* 0x040fe20003f44070 */
[----:B------:R-:W-:Y:S01]  /*8990*/  @!P4 IMAD.IADD R28, R28, 0x1, -R45 ;  /* 0x000000011c1cc824 */ /* 0x000fe200078e0a2d */
[----:B------:R-:W-:Y:S01]  /*89a0*/  ISETP.GT.U32.AND P4, PT, R45, R6, PT ;  /* 0x000000062d00720c */ /* 0x000fe20003f84070 */
[----:B------:R-:W-:Y:S01]  /*89b0*/  IMAD.MOV R47, RZ, RZ, -R47 ;  /* 0x000000ffff2f7224 */ /* 0x000fe200078e0a2f */
[----:B------:R-:W-:Y:S01]  /*89c0*/  IABS R4, R54 ;  /* 0x0000003600047213 */ /* 0x000fe20000000000 */
[----:B------:R-:W-:Y:S01]  /*89d0*/  @!P1 IMAD.IADD R43, R43, 0x1, -R45 ;  /* 0x000000012b2b9824 */ /* 0x000fe200078e0a2d */
[----:B------:R-:W-:Y:S01]  /*89e0*/  ISETP.GE.AND P1, PT, R51, RZ, PT ;  /* 0x000000ff3300720c */ /* 0x000fe20003f26270 */
[----:B------:R-:W-:Y:S01]  /*89f0*/  IMAD R5, R45, R47, R5 ;  /* 0x0000002f2d057224 */ /* 0x000fe200078e0205 */
[----:B------:R0:W-:Y:S01]  /*8a00*/  STL [R1+0x3c8], R7 ;  /* 0x0003c80701007387 */ /* 0x0001e20000100800 */
[----:B------:R-:W-:-:S02]  /*8a10*/  IMAD.MOV.U32 R8, RZ, RZ, R28 ;  /* 0x000000ffff087224 */ /* 0x000fc400078e001c */
[----:B------:R-:W-:Y:S02]  /*8a20*/  VIADD R53, R0, 0x8d ;  /* 0x0000008d00357836 */ /* 0x000fe40000000000 */
[----:B------:R-:W-:-:S03]  /*8a30*/  IMAD.HI.U32 R48, R41, R4, RZ ;  /* 0x0000000429307227 */ /* 0x000fc600078e00ff */
[----:B------:R-:W-:Y:S01]  /*8a40*/  IABS R46, R53 ;  /* 0x00000035002e7213 */ /* 0x000fe20000000000 */
[--C-:B------:R-:W-:Y:S01]  /*8a50*/  @!P5 IMAD.IADD R42, R42, 0x1, -R45.reuse ;  /* 0x000000012a2ad824 */ /* 0x100fe200078e0a2d */
[----:B------:R-:W-:Y:S01]  /*8a60*/  ISETP.GT.U32.AND P5, PT, R45, R5, PT ;  /* 0x000000052d00720c */ /* 0x000fe20003fa4070 */
[----:B------:R-:W-:Y:S02]  /*8a70*/  @!P3 IMAD.MOV R8, RZ, RZ, -R8 ;  /* 0x000000ffff08b224 */ /* 0x000fe400078e0a08 */
[----:B------:R-:W-:Y:S02]  /*8a80*/  IMAD.MOV R48, RZ, RZ, -R48 ;  /* 0x000000ffff307224 */ /* 0x000fe400078e0a30 */
[--C-:B------:R-:W-:Y:S01]  /*8a90*/  @!P2 IMAD.IADD R29, R29, 0x1, -R45.reuse ;  /* 0x000000011d1da824 */ /* 0x100fe200078e0a2d */
[----:B------:R1:W-:Y:S01]  /*8aa0*/  STL [R1+0x3cc], R8 ;  /* 0x0003cc0801007387 */ /* 0x0003e20000100800 */
[--C-:B------:R-:W-:Y:S01]  /*8ab0*/  @!P6 IMAD.IADD R44, R44, 0x1, -R45.reuse ;  /* 0x000000012c2ce824 */ /* 0x100fe200078e0a2d */
[----:B------:R-:W-:Y:S01]  /*8ac0*/  ISETP.GE.AND P6, PT, R50, RZ, PT ;  /* 0x000000ff3200720c */ /* 0x000fe20003fc6270 */
[----:B------:R-:W-:Y:S01]  /*8ad0*/  @!P4 IMAD.IADD R6, R6, 0x1, -R45 ;  /* 0x000000010606c824 */ /* 0x000fe200078e0a2d */
[----:B------:R-:W-:Y:S01]  /*8ae0*/  ISETP.GE.AND P4, PT, R55, RZ, PT ;  /* 0x000000ff3700720c */ /* 0x000fe20003f86270 */
[----:B0-----:R-:W-:Y:S01]  /*8af0*/  IMAD.MOV.U32 R7, RZ, RZ, R43 ;  /* 0x000000ffff077224 */ /* 0x001fe200078e002b */
[C---:B------:R-:W-:Y:S01]  /*8b00*/  ISETP.GT.U32.AND P3, PT, R45.reuse, R29, PT ;  /* 0x0000001d2d00720c */ /* 0x040fe20003f64070 */
[----:B------:R-:W-:Y:S01]  /*8b10*/  IMAD R4, R45, R48, R4 ;  /* 0x000000302d047224 */ /* 0x000fe200078e0204 */
[----:B------:R-:W-:Y:S01]  /*8b20*/  ISETP.GE.AND P2, PT, R52, RZ, PT ;  /* 0x000000ff3400720c */ /* 0x000fe20003f46270 */
[----:B------:R-:W-:-:S02]  /*8b30*/  VIADD R55, R0, 0x8c ;  /* 0x0000008c00377836 */ /* 0x000fc40000000000 */
[----:B-1----:R-:W-:Y:S02]  /*8b40*/  IMAD.MOV.U32 R8, RZ, RZ, R42 ;  /* 0x000000ffff087224 */ /* 0x002fe400078e002a */
[----:B------:R-:W-:Y:S01]  /*8b50*/  IMAD.HI.U32 R47, R41, R46, RZ ;  /* 0x0000002e292f7227 */ /* 0x000fe200078e00ff */
[----:B------:R-:W-:-:S03]  /*8b60*/  IABS R42, R55 ;  /* 0x00000037002a7213 */ /* 0x000fc60000000000 */
[----:B------:R-:W-:Y:S01]  /*8b70*/  @!P0 IMAD.MOV R7, RZ, RZ, -R7 ;  /* 0x000000ffff078224 */ /* 0x000fe200078e0a07 */
[C---:B------:R-:W-:Y:S01]  /*8b80*/  ISETP.GT.U32.AND P0, PT, R45.reuse, R6, PT ;  /* 0x000000062d00720c */ /* 0x040fe20003f04070 */
[----:B------:R-:W-:Y:S01]  /*8b90*/  @!P1 IMAD.MOV R8, RZ, RZ, -R8 ;  /* 0x000000ffff089224 */ /* 0x000fe200078e0a08 */
[----:B------:R-:W-:Y:S01]  /*8ba0*/  ISETP.GT.U32.AND P1, PT, R45, R4, PT ;  /* 0x000000042d00720c */ /* 0x000fe20003f24070 */
[----:B------:R-:W-:Y:S01]  /*8bb0*/  IMAD.MOV R28, RZ, RZ, -R47 ;  /* 0x000000ffff1c7224 */ /* 0x000fe200078e0a2f */
[----:B------:R0:W-:Y:S01]  /*8bc0*/  STL [R1+0x3d0], R7 ;  /* 0x0003d00701007387 */ /* 0x0001e20000100800 */
[--C-:B------:R-:W-:Y:S02]  /*8bd0*/  @!P5 IMAD.IADD R5, R5, 0x1, -R45.reuse ;  /* 0x000000010505d824 */ /* 0x100fe400078e0a2d */
[----:B------:R-:W-:Y:S01]  /*8be0*/  IMAD R28, R45, R28, R46 ;  /* 0x0000001c2d1c7224 */ /* 0x000fe200078e022e */
[----:B------:R1:W-:Y:S01]  /*8bf0*/  STL [R1+0x3d8], R8 ;  /* 0x0003d80801007387 */ /* 0x0003e20000100800 */
[--C-:B------:R-:W-:Y:S01]  /*8c00*/  @!P3 IMAD.IADD R29, R29, 0x1, -R45.reuse ;  /* 0x000000011d1db824 */ /* 0x100fe200078e0a2d */
[C---:B------:R-:W-:Y:S01]  /*8c10*/  ISETP.GT.U32.AND P5, PT, R45.reuse, R5, PT ;  /* 0x000000052d00720c */ /* 0x040fe20003fa4070 */
[----:B------:R-:W-:Y:S01]  /*8c20*/  VIADD R51, R0, 0x86 ;  /* 0x0000008600337836 */ /* 0x000fe20000000000 */
[----:B------:R-:W-:Y:S01]  /*8c30*/  ISETP.GT.U32.AND P3, PT, R45, R28, PT ;  /* 0x0000001c2d00720c */ /* 0x000fe20003f64070 */
[----:B------:R-:W-:Y:S01]  /*8c40*/  @!P0 IMAD.IADD R6, R6, 0x1, -R45 ;  /* 0x0000000106068824 */ /* 0x000fe200078e0a2d */
[----:B------:R-:W-:Y:S01]  /*8c50*/  ISETP.GE.AND P0, PT, R54, RZ, PT ;  /* 0x000000ff3600720c */ /* 0x000fe20003f06270 */
[----:B0-----:R-:W-:-:S02]  /*8c60*/  IMAD.MOV.U32 R7, RZ, RZ, R44 ;  /* 0x000000ffff077224 */ /* 0x001fc400078e002c */
[----:B------:R-:W-:Y:S02]  /*8c70*/  IMAD.MOV.U32 R44, RZ, RZ, R42 ;  /* 0x000000ffff2c7224 */ /* 0x000fe400078e002a */
[----:B------:R-:W-:Y:S01]  /*8c80*/  @!P6 IMAD.MOV R7, RZ, RZ, -R7 ;  /* 0x000000ffff07e224 */ /* 0x000fe200078e0a07 */
[----:B------:R-:W-:Y:S01]  /*8c90*/  ISETP.GE.AND P6, PT, R56, RZ, PT ;  /* 0x000000ff3800720c */ /* 0x000fe20003fc6270 */
[----:B------:R-:W-:-:S03]  /*8ca0*/  IMAD.HI.U32 R46, R41, R44, RZ ;  /* 0x0000002c292e7227 */ /* 0x000fc600078e00ff */
[----:B------:R0:W-:Y:S01]  /*8cb0*/  STL [R1+0x3e4], R7 ;  /* 0x0003e40701007387 */ /* 0x0001e20000100800 */
[--C-:B------:R-:W-:Y:S01]  /*8cc0*/  @!P1 IMAD.IADD R4, R4, 0x1, -R45.reuse ;  /* 0x0000000104049824 */ /* 0x100fe200078e0a2d */
[----:B------:R-:W-:Y:S01]  /*8cd0*/  ISETP.GE.AND P1, PT, R55, RZ, PT ;  /* 0x000000ff3700720c */ /* 0x000fe20003f26270 */
[----:B------:R-:W-:Y:S02]  /*8ce0*/  IMAD.MOV R46, RZ, RZ, -R46 ;  /* 0x000000ffff2e7224 */ /* 0x000fe400078e0a2e */
[----:B-1----:R-:W-:Y:S02]  /*8cf0*/  IMAD.MOV.U32 R8, RZ, RZ, R6 ;  /* 0x000000ffff087224 */ /* 0x002fe400078e0006 */
[----:B------:R-:W-:Y:S02]  /*8d00*/  IMAD R44, R45, R46, R44 ;  /* 0x0000002e2d2c7224 */ /* 0x000fe400078e022c */
[----:B------:R-:W-:Y:S01]  /*8d10*/  @!P5 IMAD.IADD R5, R5, 0x1, -R45 ;  /* 0x000000010505d824 */ /* 0x000fe200078e0a2d */
[----:B------:R-:W-:Y:S01]  /*8d20*/  ISETP.GE.AND P5, PT, R53, RZ, PT ;  /* 0x000000ff3500720c */ /* 0x000fe20003fa6270 */
[----:B0-----:R-:W-:-:S02]  /*8d30*/  IMAD.MOV.U32 R7, RZ, RZ, R29 ;  /* 0x000000ffff077224 */ /* 0x001fc400078e001d */
[----:B------:R-:W-:Y:S01]  /*8d40*/  @!P4 IMAD.MOV R8, RZ, RZ, -R8 ;  /* 0x000000ffff08c224 */ /* 0x000fe200078e0a08 */
[C---:B------:R-:W-:Y:S01]  /*8d50*/  ISETP.GT.U32.AND P4, PT, R45.reuse, R44, PT ;  /* 0x0000002c2d00720c */ /* 0x040fe20003f84070 */
[----:B------:R-:W-:Y:S01]  /*8d60*/  @!P2 IMAD.MOV R7, RZ, RZ, -R7 ;  /* 0x000000ffff07a224 */ /* 0x000fe200078e0a07 */
[C---:B------:R-:W-:Y:S01]  /*8d70*/  ISETP.GT.U32.AND P2, PT, R45.reuse, R4, PT ;  /* 0x000000042d00720c */ /* 0x040fe20003f44070 */
[--C-:B------:R-:W-:Y:S02]  /*8d80*/  @!P3 IMAD.IADD R28, R28, 0x1, -R45.reuse ;  /* 0x000000011c1cb824 */ /* 0x100fe400078e0a2d */
[C---:B------:R-:W-:Y:S01]  /*8d90*/  VIADD R53, R0.reuse, 0x8a ;  /* 0x0000008a00357836 */ /* 0x040fe20000000000 */
[----:B------:R0:W-:Y:S01]  /*8da0*/  STL [R1+0x3e0], R7 ;  /* 0x0003e00701007387 */ /* 0x0001e20000100800 */
[C---:B------:R-:W-:Y:S01]  /*8db0*/  VIADD R56, R0.reuse, 0x8b ;  /* 0x0000008b00387836 */ /* 0x040fe20000000000 */
[----:B------:R-:W-:Y:S01]  /*8dc0*/  ISETP.GT.U32.AND P3, PT, R45, R28, PT ;  /* 0x0000001c2d00720c */ /* 0x000fe20003f64070 */
[----:B------:R-:W-:Y:S01]  /*8dd0*/  VIADD R50, R0, 0x85 ;  /* 0x0000008500327836 */ /* 0x000fe20000000000 */
[----:B------:R-:W-:Y:S01]  /*8de0*/  IABS R43, R53 ;  /* 0x00000035002b7213 */ /* 0x000fe20000000000 */
[----:B------:R-:W-:Y:S01]  /*8df0*/  STL [R1+0x3dc], R8 ;  /* 0x0003dc0801007387 */ /* 0x000fe20000100800 */
[----:B------:R-:W-:Y:S01]  /*8e00*/  IABS R42, R56 ;  /* 0x00000038002a7213 */ /* 0x000fe20000000000 */
[----:B------:R-:W-:-:S02]  /*8e10*/  @!P4 IMAD.IADD R44, R44, 0x1, -R45 ;  /* 0x000000012c2cc824 */ /* 0x000fc400078e0a2d */
[----:B------:R-:W-:Y:S01]  /*8e20*/  @!P2 IMAD.IADD R4, R4, 0x1, -R45 ;  /* 0x000000010404a824 */ /* 0x000fe200078e0a2d */
[----:B------:R-:W-:Y:S01]  /*8e30*/  ISETP.GE.AND P2, PT, R53, RZ, PT ;  /* 0x000000ff3500720c */ /* 0x000fe20003f46270 */
[----:B0-----:R-:W-:Y:S02]  /*8e40*/  IMAD.MOV.U32 R7, RZ, RZ, R5 ;  /* 0x000000ffff077224 */ /* 0x001fe400078e0005 */
[----:B------:R-:W-:Y:S02]  /*8e50*/  IMAD.MOV.U32 R29, RZ, RZ, R43 ;  /* 0x000000ffff1d7224 */ /* 0x000fe400078e002b */
[----:B------:R-:W-:Y:S01]  /*8e60*/  @!P6 IMAD.MOV R7, RZ, RZ, -R7 ;  /* 0x000000ffff07e224 */ /* 0x000fe200078e0a07 */
[----:B------:R-:W-:Y:S01]  /*8e70*/  ISETP.GE.AND P6, PT, R56, RZ, PT ;  /* 0x000000ff3800720c */ /* 0x000fe20003fc6270 */
[----:B------:R-:W-:-:S03]  /*8e80*/  IMAD.HI.U32 R43, R41, R42, RZ ;  /* 0x0000002a292b7227 */ /* 0x000fc600078e00ff */
[----:B------:R0:W-:Y:S01]  /*8e90*/  STL [R1+0x3d4], R7 ;  /* 0x0003d40701007387 */ /* 0x0001e20000100800 */
[----:B------:R-:W-:-:S04]  /*8ea0*/  IMAD.HI.U32 R6, R41, R29, RZ ;  /* 0x0000001d29067227 */ /* 0x000fc800078e00ff */
[----:B------:R-:W-:Y:S02]  /*8eb0*/  IMAD.MOV R43, RZ, RZ, -R43 ;  /* 0x000000ffff2b7224 */ /* 0x000fe400078e0a2b */
[----:B------:R-:W-:Y:S02]  /*8ec0*/  @!P3 IMAD.IADD R28, R28, 0x1, -R45 ;  /* 0x000000011c1cb824 */ /* 0x000fe400078e0a2d */
[----:B------:R-:W-:Y:S02]  /*8ed0*/  VIADD R53, R0, 0x89 ;  /* 0x0000008900357836 */ /* 0x000fe40000000000 */
[----:B0-----:R-:W-:Y:S02]  /*8ee0*/  IMAD.MOV.U32 R7, RZ, RZ, R4 ;  /* 0x000000ffff077224 */ /* 0x001fe400078e0004 */
[----:B------:R-:W-:Y:S01]  /*8ef0*/  IMAD.MOV R5, RZ, RZ, -R6 ;  /* 0x000000ffff057224 */ /* 0x000fe200078e0a06 */
[----:B------:R-:W-:Y:S01]  /*8f00*/  IABS R4, R53 ;  /* 0x0000003500047213 */ /* 0x000fe20000000000 */
[----:B------:R-:W-:Y:S01]  /*8f10*/  @!P0 IMAD.MOV R7, RZ, RZ, -R7 ;  /* 0x000000ffff078224 */ /* 0x000fe200078e0a07 */
[C---:B------:R-:W-:Y:S01]  /*8f20*/  ISETP.GT.U32.AND P0, PT, R45.reuse, R44, PT ;  /* 0x0000002c2d00720c */ /* 0x040fe20003f04070 */
[----:B------:R-:W-:Y:S01]  /*8f30*/  IMAD R6, R45, R43, R42 ;  /* 0x0000002b2d067224 */ /* 0x000fe200078e022a */
[----:B------:R-:W-:Y:S01]  /*8f40*/  ISETP.GE.AND P3, PT, R53, RZ, PT ;  /* 0x000000ff3500720c */ /* 0x000fe20003f66270 */
[----:B------:R-:W-:Y:S01]  /*8f50*/  IMAD R5, R45, R5, R29 ;  /* 0x000000052d057224 */ /* 0x000fe200078e021d */
[----:B------:R0:W-:Y:S01]  /*8f60*/  STL [R1+0x3c4], R7 ;  /* 0x0003c40701007387 */ /* 0x0001e20000100800 */
[----:B------:R-:W-:Y:S01]  /*8f70*/  IMAD.HI.U32 R46, R41, R4, RZ ;  /* 0x00000004292e7227 */ /* 0x000fe200078e00ff */
[----:B------:R-:W-:-:S02]  /*8f80*/  IABS R42, R51 ;  /* 0x00000033002a7213 */ /* 0x000fc40000000000 */
[----:B------:R-:W-:Y:S01]  /*8f90*/  IABS R29, R50 ;  /* 0x00000032001d7213 */ /* 0x000fe20000000000 */
[----:B------:R-:W-:Y:S02]  /*8fa0*/  IMAD.MOV R46, RZ, RZ, -R46 ;  /* 0x000000ffff2e7224 */ /* 0x000fe400078e0a2e */
[----:B------:R-:W-:Y:S02]  /*8fb0*/  VIADD R56, R0, 0x88 ;  /* 0x0000008800387836 */ /* 0x000fe40000000000 */
[----:B------:R-:W-:Y:S01]  /*8fc0*/  @!P0 IMAD.IADD R44, R44, 0x1, -R45 ;  /* 0x000000012c2c8824 */ /* 0x000fe200078e0a2d */
[C---:B------:R-:W-:Y:S01]  /*8fd0*/  ISETP.GT.U32.AND P0, PT, R45.reuse, R5, PT ;  /* 0x000000052d00720c */ /* 0x040fe20003f04070 */
[----:B0-----:R-:W-:Y:S01]  /*8fe0*/  IMAD.MOV.U32 R7, RZ, RZ, R28 ;  /* 0x000000ffff077224 */ /* 0x001fe200078e001c */
[----:B------:R-:W-:Y:S01]  /*8ff0*/  IABS R47, R56 ;  /* 0x00000038002f7213 */ /* 0x000fe20000000000 */
[C---:B------:R-:W-:Y:S01]  /*9000*/  IMAD R4, R45.reuse, R46, R4 ;  /* 0x0000002e2d047224 */ /* 0x040fe200078e0204 */
[----:B------:R-:W-:Y:S01]  /*9010*/  ISETP.GE.AND P4, PT, R56, RZ, PT ;  /* 0x000000ff3800720c */ /* 0x000fe20003f86270 */
[----:B------:R-:W-:Y:S01]  /*9020*/  @!P5 IMAD.MOV R7, RZ, RZ, -R7 ;  /* 0x000000ffff07d224 */ /* 0x000fe200078e0a07 */
[----:B------:R-:W-:Y:S01]  /*9030*/  ISETP.GT.U32.AND P5, PT, R45, R6, PT ;  /* 0x000000062d00720c */ /* 0x000fe20003fa4070 */
[----:B------:R-:W-:-:S02]  /*9040*/  VIADD R53, R0, 0x87 ;  /* 0x0000008700357836 */ /* 0x000fc40000000000 */
[----:B------:R-:W-:Y:S01]  /*9050*/  IMAD.HI.U32 R28, R41, R47, RZ ;  /* 0x0000002f291c7227 */ /* 0x000fe200078e00ff */
[----:B------:R0:W-:Y:S02]  /*9060*/  STL [R1+0x3c0], R7 ;  /* 0x0003c00701007387 */ /* 0x0001e40000100800 */
[----:B------:R-:W-:Y:S01]  /*9070*/  IABS R43, R53 ;  /* 0x00000035002b7213 */ /* 0x000fe20000000000 */
[----:B------:R-:W-:Y:S02]  /*9080*/  @!P0 IMAD.IADD R5, R5, 0x1, -R45 ;  /* 0x0000000105058824 */ /* 0x000fe400078e0a2d */
[----:B------:R-:W-:Y:S02]  /*9090*/  IMAD.MOV R28, RZ, RZ, -R28 ;  /* 0x000000ffff1c7224 */ /* 0x000fe400078e0a1c */
[----:B------:R-:W-:-:S04]  /*90a0*/  IMAD.HI.U32 R48, R41, R43, RZ ;  /* 0x0000002b29307227 */ /* 0x000fc800078e00ff */
[----:B------:R-:W-:Y:S01]  /*90b0*/  @!P5 IMAD.IADD R6, R6, 0x1, -R45 ;  /* 0x000000010606d824 */ /* 0x000fe200078e0a2d */
[C---:B------:R-:W-:Y:S01]  /*90c0*/  ISETP.GT.U32.AND P5, PT, R45.reuse, R4, PT ;  /* 0x000000042d00720c */ /* 0x040fe20003fa4070 */
[----:B0-----:R-:W-:Y:S02]  /*90d0*/  IMAD.MOV.U32 R7, RZ, RZ, R44 ;  /* 0x000000ffff077224 */ /* 0x001fe400078e002c */
[C---:B------:R-:W-:Y:S01]  /*90e0*/  IMAD R47, R45.reuse, R28, R47 ;  /* 0x0000001c2d2f7224 */ /* 0x040fe200078e022f */
[C---:B------:R-:W-:Y:S01]  /*90f0*/  ISETP.GT.U32.AND P0, PT, R45.reuse, R6, PT ;  /* 0x000000062d00720c */ /* 0x040fe20003f04070 */
[----:B------:R-:W-:Y:S01]  /*9100*/  @!P1 IMAD.MOV R7, RZ, RZ, -R7 ;  /* 0x000000ffff079224 */ /* 0x000fe200078e0a07 */
[----:B------:R-:W-:Y:S01]  /*9110*/  ISETP.GT.U32.AND P1, PT, R45, R5, PT ;  /* 0x000000052d00720c */ /* 0x000fe20003f24070 */
[----:B------:R-:W-:-:S03]  /*9120*/  IMAD.HI.U32 R46, R41, R42, RZ ;  /* 0x0000002a292e7227 */ /* 0x000fc600078e00ff */
[----:B------:R0:W-:Y:S01]  /*9130*/  STL [R1+0x3bc], R7 ;  /* 0x0003bc0701007387 */ /* 0x0001e20000100800 */
[----:B------:R-:W-:Y:S02]  /*9140*/  IMAD.MOV R48, RZ, RZ, -R48 ;  /* 0x000000ffff307224 */ /* 0x000fe400078e0a30 */
[----:B------:R-:W-:Y:S02]  /*9150*/  @!P5 IMAD.IADD R4, R4, 0x1, -R45 ;  /* 0x000000010404d824 */ /* 0x000fe400078e0a2d */
[----:B------:R-:W-:-:S03]  /*9160*/  IMAD.HI.U32 R28, R41, R29, RZ ;  /* 0x0000001d291c7227 */ /* 0x000fc600078e00ff */
[C---:B------:R-:W-:Y:S01]  /*9170*/  ISETP.GT.U32.AND P5, PT, R45.reuse, R4, PT ;  /* 0x000000042d00720c */ /* 0x040fe20003fa4070 */
[----:B------:R-:W-:Y:S01]  /*9180*/  @!P0 IMAD.IADD R6, R6, 0x1, -R45 ;  /* 0x0000000106068824 */ /* 0x000fe200078e0a2d */
[C---:B------:R-:W-:Y:S01]  /*9190*/  ISETP.GT.U32.AND P0, PT, R45.reuse, R47, PT ;  /* 0x0000002f2d00720c */ /* 0x040fe20003f04070 */
[----:B------:R-:W-:Y:S02]  /*91a0*/  IMAD.MOV R46, RZ, RZ, -R46 ;  /* 0x000000ffff2e7224 */ /* 0x000fe400078e0a2e */
[C---:B------:R-:W-:Y:S02]  /*91b0*/  IMAD R43, R45.reuse, R48, R43 ;  /* 0x000000302d2b7224 */ /* 0x040fe400078e022b */
[----:B0-----:R-:W-:Y:S02]  /*91c0*/  IMAD.MOV.U32 R7, RZ, RZ, R6 ;  /* 0x000000ffff077224 */ /* 0x001fe400078e0006 */
[----:B------:R-:W-:Y:S02]  /*91d0*/  IMAD.MOV R28, RZ, RZ, -R28 ;  /* 0x000000ffff1c7224 */ /* 0x000fe400078e0a1c */
[----:B------:R-:W-:-:S02]  /*91e0*/  IMAD R42, R45, R46, R42 ;  /* 0x0000002e2d2a7224 */ /* 0x000fc400078e022a */
[----:B------:R-:W-:Y:S01]  /*91f0*/  @!P6 IMAD.MOV R7, RZ, RZ, -R7 ;  /* 0x000000ffff07e224 */ /* 0x000fe200078e0a07 */
[C---:B------:R-:W-:Y:S01]  /*9200*/  ISETP.GT.U32.AND P6, PT, R45.reuse, R43, PT ;  /* 0x0000002b2d00720c */ /* 0x040fe20003fc4070 */
[----:B------:R-:W-:Y:S02]  /*9210*/  VIADD R52, R0, 0x84 ;  /* 0x0000008400347836 */ /* 0x000fe40000000000 */
[----:B------:R-:W-:Y:S01]  /*9220*/  IMAD R29, R45, R28, R29 ;  /* 0x0000001c2d1d7224 */ /* 0x000fe200078e021d */
[----:B------:R-:W-:Y:S01]  /*9230*/  STL [R1+0x3b0], R7 ;  /* 0x0003b00701007387 */ /* 0x000fe20000100800 */
[--C-:B------:R-:W-:Y:S01]  /*9240*/  @!P1 IMAD.IADD R5, R5, 0x1, -R45.reuse ;  /* 0x0000000105059824 */ /* 0x100fe200078e0a2d */
[----:B------:R-:W-:Y:S01]  /*9250*/  ISETP.GT.U32.AND P1, PT, R45, R42, PT ;  /* 0x0000002a2d00720c */ /* 0x000fe20003f24070 */
[--C-:B------:R-:W-:Y:S01]  /*9260*/  @!P5 IMAD.IADD R4, R4, 0x1, -R45.reuse ;  /* 0x000000010404d824 */ /* 0x100fe200078e0a2d */
[----:B------:R-:W-:Y:S01]  /*9270*/  IABS R46, R52 ;  /* 0x00000034002e7213 */ /* 0x000fe20000000000 */
[----:B------:R-:W-:Y:S01]  /*9280*/  @!P0 IMAD.IADD R47, R47, 0x1, -R45 ;  /* 0x000000012f2f8824 */ /* 0x000fe200078e0a2d */
[----:B------:R-:W-:Y:S01]  /*9290*/  ISETP.GT.U32.AND P5, PT, R45, R29, PT ;  /* 0x0000001d2d00720c */ /* 0x000fe20003fa4070 */
[----:B------:R-:W-:Y:S01]  /*92a0*/  VIADD R55, R0, 0x83 ;  /* 0x0000008300377836 */ /* 0x000fe20000000000 */
[----:B------:R-:W-:Y:S01]  /*92b0*/  ISETP.GE.AND P0, PT, R53, RZ, PT ;  /* 0x000000ff3500720c */ /* 0x000fe20003f06270 */
[----:B------:R-:W-:-:S03]  /*92c0*/  IMAD.HI.U32 R49, R41, R46, RZ ;  /* 0x0000002e29317227 */ /* 0x000fc600078e00ff */
[----:B------:R-:W-:Y:S01]  /*92d0*/  IABS R28, R55 ;  /* 0x00000037001c7213 */ /* 0x000fe20000000000 */
[----:B------:R-:W-:Y:S02]  /*92e0*/  VIADD R56, R0, 0x82 ;  /* 0x0000008200387836 */ /* 0x000fe40000000000 */
[----:B------:R-:W-:Y:S01]  /*92f0*/  @!P6 IMAD.IADD R43, R43, 0x1, -R45 ;  /* 0x000000012b2be824 */ /* 0x000fe200078e0a2d */
[C---:B------:R-:W-:Y:S01]  /*9300*/  ISETP.GT.U32.AND P6, PT, R45.reuse, R47, PT ;  /* 0x0000002f2d00720c */ /* 0x040fe20003fc4070 */
[----:B------:R-:W-:Y:S01]  /*9310*/  @!P2 IMAD.MOV R5, RZ, RZ, -R5 ;  /* 0x000000ffff05a224 */ /* 0x000fe200078e0a05 */
[----:B------:R-:W-:Y:S01]  /*9320*/  IABS R44, R56 ;  /* 0x00000038002c7213 */ /* 0x000fe20000000000 */
[----:B------:R-:W-:Y:S02]  /*9330*/  IMAD.MOV R49, RZ, RZ, -R49 ;  /* 0x000000ffff317224 */ /* 0x000fe400078e0a31 */
[----:B------:R-:W-:Y:S01]  /*9340*/  @!P1 IMAD.IADD R42, R42, 0x1, -R45 ;  /* 0x000000012a2a9824 */ /* 0x000fe200078e0a2d */
[C---:B------:R-:W-:Y:S01]  /*9350*/  ISETP.GT.U32.AND P1, PT, R45.reuse, R43, PT ;  /* 0x0000002b2d00720c */ /* 0x040fe20003f24070 */
[----:B------:R0:W-:Y:S01]  /*9360*/  STL [R1+0x3a8], R5 ;  /* 0x0003a80501007387 */ /* 0x0001e20000100800 */
[----:B------:R-:W-:-:S02]  /*9370*/  IMAD R46, R45, R49, R46 ;  /* 0x000000312d2e7224 */ /* 0x000fc400078e022e */
[----:B------:R-:W-:-:S04]  /*9380*/  IMAD.HI.U32 R48, R41, R28, RZ ;  /* 0x0000001c29307227 */ /* 0x000fc800078e00ff */
[----:B------:R-:W-:Y:S01]  /*9390*/  @!P5 IMAD.IADD R29, R29, 0x1, -R45 ;  /* 0x000000011d1dd824 */ /* 0x000fe200078e0a2d */
[----:B------:R-:W-:Y:S01]  /*93a0*/  ISETP.GT.U32.AND P5, PT, R45, R42, PT ;  /* 0x0000002a2d00720c */ /* 0x000fe20003fa4070 */
[----:B------:R-:W-:-:S03]  /*93b0*/  IMAD.HI.U32 R6, R41, R44, RZ ;  /* 0x0000002c29067227 */ /* 0x000fc600078e00ff */
[C---:B------:R-:W-:Y:S01]  /*93c0*/  ISETP.GT.U32.AND P2, PT, R45.reuse, R29, PT ;  /* 0x0000001d2d00720c */ /* 0x040fe20003f44070 */
[----:B0-----:R-:W-:Y:S02]  /*93d0*/  IMAD.MOV.U32 R5, RZ, RZ, R4 ;  /* 0x000000ffff057224 */ /* 0x001fe400078e0004 */
[----:B------:R-:W-:Y:S02]  /*93e0*/  VIADD R54, R0, 0x81 ;  /* 0x0000008100367836 */ /* 0x000fe40000000000 */
[----:B------:R-:W-:Y:S01]  /*93f0*/  @!P3 IMAD.MOV R5, RZ, RZ, -R5 ;  /* 0x000000ffff05b224 */ /* 0x000fe200078e0a05 */
[----:B------:R-:W-:Y:S01]  /*9400*/  ISETP.GT.U32.AND P3, PT, R45, R46, PT ;  /* 0x0000002e2d00720c */ /* 0x000fe20003f64070 */
[----:B------:R-:W-:Y:S01]  /*9410*/  IMAD.MOV R48, RZ, RZ, -R48 ;  /* 0x000000ffff307224 */ /* 0x000fe200078e0a30 */
[----:B------:R-:W-:Y:S01]  /*9420*/  IABS R4, R54 ;  /* 0x0000003600047213 */ /* 0x000fe20000000000 */
[----:B------:R-:W-:Y:S01]  /*9430*/  IMAD.MOV R6, RZ, RZ, -R6 ;  /* 0x000000ffff067224 */ /* 0x000fe200078e0a06 */
[----:B------:R0:W-:Y:S01]  /*9440*/  STL [R1+0x3a0], R5 ;  /* 0x0003a00501007387 */ /* 0x0001e20000100800 */
[----:B------:R-:W-:-:S02]  /*9450*/  @!P6 IMAD.IADD R47, R47, 0x1, -R45 ;  /* 0x000000012f2fe824 */ /* 0x000fc400078e0a2d */
[C---:B------:R-:W-:Y:S02]  /*9460*/  IMAD R28, R45.reuse, R48, R28 ;  /* 0x000000302d1c7224 */ /* 0x040fe400078e021c */
[----:B------:R-:W-:Y:S02]  /*9470*/  IMAD R44, R45, R6, R44 ;  /* 0x000000062d2c7224 */ /* 0x000fe400078e022c */
[----:B------:R-:W-:Y:S01]  /*9480*/  @!P1 IMAD.IADD R43, R43, 0x1, -R45 ;  /* 0x000000012b2b9824 */ /* 0x000fe200078e0a2d */
[----:B------:R-:W-:Y:S01]  /*9490*/  ISETP.GE.AND P1, PT, R51, RZ, PT ;  /* 0x000000ff3300720c */ /* 0x000fe20003f26270 */
[----:B------:R-:W-:Y:S01]  /*94a0*/  IMAD.MOV.U32 R8, RZ, RZ, R47 ;  /* 0x000000ffff087224 */ /* 0x000fe200078e002f */
[----:B------:R-:W-:Y:S01]  /*94b0*/  ISETP.GT.U32.AND P6, PT, R45, R28, PT ;  /* 0x0000001c2d00720c */ /* 0x000fe20003fc4070 */
        /* <DEDUP_REMOVED lines=9> */
[----:B------:R-:W-:Y:S01]  /*9550*/  @!P2 IMAD.IADD R29, R29, 0x1, -R45 ;  /* 0x000000011d1da824 */ /* 0x000fe200078e0a2d */
[----:B------:R-:W-:Y:S01]  /*9560*/  ISETP.GE.AND P2, PT, R50, RZ, PT ;  /* 0x000000ff3200720c */ /* 0x000fe20003f46270 */
[----:B------:R-:W-:Y:S01]  /*9570*/  IMAD.MOV.U32 R7, RZ, RZ, R43 ;  /* 0x000000ffff077224 */ /* 0x000fe200078e002b */
[C---:B------:R-:W-:Y:S01]  /*9580*/  ISETP.GT.U32.AND P4, PT, R45.reuse, R46, PT ;  /* 0x0000002e2d00720c */ /* 0x040fe20003f84070 */
[----:B------:R-:W-:Y:S01]  /*9590*/  IMAD R4, R45, R48, R4 ;  /* 0x000000302d047224 */ /* 0x000fe200078e0204 */
[----:B------:R-:W-:Y:S01]  /*95a0*/  ISETP.GE.AND P3, PT, R52, RZ, PT ;  /* 0x000000ff3400720c */ /* 0x000fe20003f66270 */
[----:B0-----:R-:W-:-:S04]  /*95b0*/  IMAD.HI.U32 R5, R41, R6, RZ ;  /* 0x0000000629057227 */ /* 0x001fc800078e00ff */
[----:B-1----:R-:W-:Y:S02]  /*95c0*/  IMAD.MOV.U32 R8, RZ, RZ, R42 ;  /* 0x000000ffff087224 */ /* 0x002fe400078e002a */
[----:B------:R-:W-:Y:S02]  /*95d0*/  @!P0 IMAD.MOV R7, RZ, RZ, -R7 ;  /* 0x000000ffff078224 */ /* 0x000fe400078e0a07 */
[----:B------:R-:W-:Y:S01]  /*95e0*/  @!P1 IMAD.MOV R8, RZ, RZ, -R8 ;  /* 0x000000ffff089224 */ /* 0x000fe200078e0a08 */
[----:B------:R-:W-:Y:S01]  /*95f0*/  ISETP.GT.U32.AND P1, PT, R45, R4, PT ;  /* 0x000000042d00720c */ /* 0x000fe20003f24070 */
[----:B------:R-:W-:Y:S01]  /*9600*/  @!P6 IMAD.IADD R28, R28, 0x1, -R45 ;  /* 0x000000011c1ce824 */ /* 0x000fe200078e0a2d */
[----:B------:R0:W-:Y:S01]  /*9610*/  STL [R1+0x394], R7 ;  /* 0x0003940701007387 */ /* 0x0001e20000100800 */
[----:B------:R-:W-:Y:S01]  /*9620*/  IMAD.MOV R5, RZ, RZ, -R5 ;  /* 0x000000ffff057224 */ /* 0x000fe200078e0a05 */
[----:B------:R-:W-:Y:S01]  /*9630*/  ISETP.GE.AND P6, PT, R55, RZ, PT ;  /* 0x000000ff3700720c */ /* 0x000fe20003fc6270 */
[--C-:B------:R-:W-:Y:S01]  /*9640*/  @!P5 IMAD.IADD R44, R44, 0x1, -R45.reuse ;  /* 0x000000012c2cd824 */ /* 0x100fe200078e0a2d */
[C---:B------:R-:W-:Y:S01]  /*9650*/  ISETP.GT.U32.AND P5, PT, R45.reuse, R28, PT ;  /* 0x0000001c2d00720c */ /* 0x040fe20003fa4070 */
[----:B------:R-:W-:Y:S01]  /*9660*/  VIADD R55, R0, 0x7f ;  /* 0x0000007f00377836 */ /* 0x000fe20000000000 */
[----:B------:R-:W-:Y:S01]  /*9670*/  STL [R1+0x38c], R8 ;  /* 0x00038c0801007387 */ /* 0x000fe20000100800 */
[C---:B------:R-:W-:Y:S01]  /*9680*/  IMAD R6, R45.reuse, R5, R6 ;  /* 0x000000052d067224 */ /* 0x040fe200078e0206 */
[C---:B------:R-:W-:Y:S01]  /*9690*/  ISETP.GT.U32.AND P0, PT, R45.reuse, R44, PT ;  /* 0x0000002c2d00720c */ /* 0x040fe20003f04070 */
[----:B------:R-:W-:Y:S01]  /*96a0*/  @!P4 IMAD.IADD R46, R46, 0x1, -R45 ;  /* 0x000000012e2ec824 */ /* 0x000fe200078e0a2d */
[----:B------:R-:W-:Y:S01]  /*96b0*/  IABS R43, R55 ;  /* 0x00000037002b7213 */ /* 0x000fe20000000000 */
[----:B0-----:R-:W-:Y:S01]  /*96c0*/  IMAD.MOV.U32 R7, RZ, RZ, R29 ;  /* 0x000000ffff077224 */ /* 0x001fe200078e001d */
[----:B------:R-:W-:Y:S01]  /*96d0*/  ISETP.GT.U32.AND P4, PT, R45, R6, PT ;  /* 0x000000062d00720c */ /* 0x000fe20003f84070 */
[----:B------:R-:W-:Y:S01]  /*96e0*/  @!P1 IMAD.IADD R4, R4, 0x1, -R45 ;  /* 0x0000000104049824 */ /* 0x000fe200078e0a2d */
[----:B------:R-:W-:Y:S01]  /*96f0*/  ISETP.GE.AND P1, PT, R55, RZ, PT ;  /* 0x000000ff3700720c */ /* 0x000fe20003f26270 */
[----:B------:R-:W-:Y:S01]  /*9700*/  @!P2 IMAD.MOV R7, RZ, RZ, -R7 ;  /* 0x000000ffff07a224 */ /* 0x000fe200078e0a07 */
[----:B------:R-:W-:Y:S01]  /*9710*/  ISETP.GE.AND P2, PT, R56, RZ, PT ;  /* 0x000000ff3800720c */ /* 0x000fe20003f46270 */
[----:B------:R-:W-:-:S03]  /*9720*/  IMAD.HI.U32 R42, R41, R43, RZ ;  /* 0x0000002b292a7227 */ /* 0x000fc600078e00ff */
[----:B------:R0:W-:Y:S01]  /*9730*/  STL [R1+0x388], R7 ;  /* 0x0003880701007387 */ /* 0x0001e20000100800 */
[--C-:B------:R-:W-:Y:S01]  /*9740*/  @!P5 IMAD.IADD R28, R28, 0x1, -R45.reuse ;  /* 0x000000011c1cd824 */ /* 0x100fe200078e0a2d */
[----:B------:R-:W-:Y:S01]  /*9750*/  ISETP.GE.AND P5, PT, R54, RZ, PT ;  /* 0x000000ff3600720c */ /* 0x000fe20003fa6270 */
[----:B------:R-:W-:Y:S02]  /*9760*/  IMAD.MOV R42, RZ, RZ, -R42 ;  /* 0x000000ffff2a7224 */ /* 0x000fe400078e0a2a */
[--C-:B------:R-:W-:Y:S01]  /*9770*/  @!P0 IMAD.IADD R44, R44, 0x1, -R45.reuse ;  /* 0x000000012c2c8824 */ /* 0x100fe200078e0a2d */
[----:B------:R-:W-:Y:S01]  /*9780*/  ISETP.GE.AND P0, PT, R53, RZ, PT ;  /* 0x000000ff3500720c */ /* 0x000fe20003f06270 */
[----:B------:R-:W-:Y:S02]  /*9790*/  @!P4 IMAD.IADD R6, R6, 0x1, -R45 ;  /* 0x000000010606c824 */ /* 0x000fe400078e0a2d */
[C---:B------:R-:W-:Y:S02]  /*97a0*/  IMAD R43, R45.reuse, R42, R43 ;  /* 0x0000002a2d2b7224 */ /* 0x040fe400078e022b */
[----:B0-----:R-:W-:Y:S01]  /*97b0*/  IMAD.MOV.U32 R7, RZ, RZ, R46 ;  /* 0x000000ffff077224 */ /* 0x001fe200078e002e */
[----:B------:R-:W-:Y:S01]  /*97c0*/  ISETP.GT.U32.AND P4, PT, R45, R6, PT ;  /* 0x000000062d00720c */ /* 0x000fe20003f84070 */
[----:B------:R-:W-:-:S02]  /*97d0*/  IMAD.MOV.U32 R8, RZ, RZ, R28 ;  /* 0x000000ffff087224 */ /* 0x000fc400078e001c */
[----:B------:R-:W-:Y:S01]  /*97e0*/  @!P3 IMAD.MOV R7, RZ, RZ, -R7 ;  /* 0x000000ffff07b224 */ /* 0x000fe200078e0a07 */
[C---:B------:R-:W-:Y:S01]  /*97f0*/  ISETP.GT.U32.AND P3, PT, R45.reuse, R4, PT ;  /* 0x000000042d00720c */ /* 0x040fe20003f64070 */
[C---:B------:R-:W-:Y:S02]  /*9800*/  VIADD R56, R0.reuse, 0x7e ;  /* 0x0000007e00387836 */ /* 0x040fe40000000000 */
[----:B------:R-:W-:Y:S01]  /*9810*/  @!P6 IMAD.MOV R8, RZ, RZ, -R8 ;  /* 0x000000ffff08e224 */ /* 0x000fe200078e0a08 */
[----:B------:R0:W-:Y:S01]  /*9820*/  STL [R1+0x384], R7 ;  /* 0x0003840701007387 */ /* 0x0001e20000100800 */
[----:B------:R-:W-:Y:S01]  /*9830*/  ISETP.GT.U32.AND P6, PT, R45, R43, PT ;  /* 0x0000002b2d00720c */ /* 0x000fe20003fc4070 */
[----:B------:R-:W-:Y:S01]  /*9840*/  VIADD R53, R0, 0x7d ;  /* 0x0000007d00357836 */ /* 0x000fe20000000000 */
[----:B------:R-:W-:Y:S01]  /*9850*/  IABS R29, R56 ;  /* 0x00000038001d7213 */ /* 0x000fe20000000000 */
[----:B------:R-:W-:Y:S01]  /*9860*/  STL [R1+0x380], R8 ;  /* 0x0003800801007387 */ /* 0x000fe20000100800 */
[----:B------:R-:W-:-:S02]  /*9870*/  @!P4 IMAD.IADD R6, R6, 0x1, -R45 ;  /* 0x000000010606c824 */ /* 0x000fc400078e0a2d */
[----:B------:R-:W-:Y:S01]  /*9880*/  IABS R5, R53 ;  /* 0x0000003500057213 */ /* 0x000fe20000000000 */
[----:B------:R-:W-:-:S04]  /*9890*/  IMAD.HI.U32 R42, R41, R29, RZ ;  /* 0x0000001d292a7227 */ /* 0x000fc800078e00ff */
[----:B0-----:R-:W-:Y:S02]  /*98a0*/  IMAD.MOV.U32 R7, RZ, RZ, R44 ;  /* 0x000000ffff077224 */ /* 0x001fe400078e002c */
[----:B------:R-:W-:Y:S01]  /*98b0*/  @!P3 IMAD.IADD R4, R4, 0x1, -R45 ;  /* 0x000000010404b824 */ /* 0x000fe200078e0a2d */
[----:B------:R-:W-:Y:S01]  /*98c0*/  ISETP.GE.AND P3, PT, R53, RZ, PT ;  /* 0x000000ff3500720c */ /* 0x000fe20003f66270 */
[----:B------:R-:W-:Y:S01]  /*98d0*/  @!P2 IMAD.MOV R7, RZ, RZ, -R7 ;  /* 0x000000ffff07a224 */ /* 0x000fe200078e0a07 */
[----:B------:R-:W-:Y:S01]  /*98e0*/  ISETP.GE.AND P2, PT, R56, RZ, PT ;  /* 0x000000ff3800720c */ /* 0x000fe20003f46270 */
[----:B------:R-:W-:Y:S02]  /*98f0*/  IMAD.MOV R42, RZ, RZ, -R42 ;  /* 0x000000ffff2a7224 */ /* 0x000fe400078e0a2a */
[----:B------:R-:W-:Y:S01]  /*9900*/  VIADD R53, R0, 0x7c ;  /* 0x0000007c00357836 */ /* 0x000fe20000000000 */
[----:B------:R0:W-:Y:S01]  /*9910*/  STL [R1+0x374], R7 ;  /* 0x0003740701007387 */ /* 0x0001e20000100800 */
[----:B------:R-:W-:-:S02]  /*9920*/  @!P6 IMAD.IADD R43, R43, 0x1, -R45 ;  /* 0x000000012b2be824 */ /* 0x000fc400078e0a2d */
[----:B------:R-:W-:Y:S01]  /*9930*/  IMAD R29, R45, R42, R29 ;  /* 0x0000002a2d1d7224 */ /* 0x000fe200078e021d */
[----:B------:R-:W-:Y:S01]  /*9940*/  ISETP.GE.AND P4, PT, R53, RZ, PT ;  /* 0x000000ff3500720c */ /* 0x000fe20003f86270 */
[----:B------:R-:W-:Y:S01]  /*9950*/  IMAD.HI.U32 R28, R41, R5, RZ ;  /* 0x00000005291c7227 */ /* 0x000fe200078e00ff */
[----:B------:R-:W-:-:S03]  /*9960*/  ISETP.GT.U32.AND P6, PT, R45, R43, PT ;  /* 0x0000002b2d00720c */ /* 0x000fc60003fc4070 */
[----:B------:R-:W-:Y:S02]  /*9970*/  IMAD.MOV R28, RZ, RZ, -R28 ;  /* 0x000000ffff1c7224 */ /* 0x000fe400078e0a1c */
[----:B0-----:R-:W-:Y:S01]  /*9980*/  IMAD.MOV.U32 R7, RZ, RZ, R4 ;  /* 0x000000ffff077224 */ /* 0x001fe200078e0004 */
[----:B------:R-:W-:Y:S01]  /*9990*/  IABS R4, R53 ;  /* 0x0000003500047213 */ /* 0x000fe20000000000 */
[----:B------:R-:W-:Y:S02]  /*99a0*/  IMAD R5, R45, R28, R5 ;  /* 0x0000001c2d057224 */ /* 0x000fe400078e0205 */
[----:B------:R-:W-:Y:S02]  /*99b0*/  @!P5 IMAD.MOV R7, RZ, RZ, -R7 ;  /* 0x000000ffff07d224 */ /* 0x000fe400078e0a07 */
[----:B------:R-:W-:-:S03]  /*99c0*/  IMAD.HI.U32 R46, R41, R4, RZ ;  /* 0x00000004292e7227 */ /* 0x000fc600078e00ff */
[----:B------:R0:W-:Y:S01]  /*99d0*/  STL [R1+0x368], R7 ;  /* 0x0003680701007387 */ /* 0x0001e20000100800 */
[----:B------:R-:W-:Y:S02]  /*99e0*/  IMAD.MOV R46, RZ, RZ, -R46 ;  /* 0x000000ffff2e7224 */ /* 0x000fe400078e0a2e */
[----:B------:R-:W-:Y:S01]  /*99f0*/  @!P6 IMAD.IADD R43, R43, 0x1, -R45 ;  /* 0x000000012b2be824 */ /* 0x000fe200078e0a2d */
[C---:B------:R-:W-:Y:S01]  /*9a00*/  ISETP.GT.U32.AND P6, PT, R45.reuse, R5, PT ;  /* 0x000000052d00720c */ /* 0x040fe20003fc4070 */
[C---:B------:R-:W-:Y:S02]  /*9a10*/  IMAD R4, R45.reuse, R46, R4 ;  /* 0x0000002e2d047224 */ /* 0x040fe400078e0204 */
[C---:B------:R-:W-:Y:S02]  /*9a20*/  VIADD R56, R0.reuse, 0x7b ;  /* 0x0000007b00387836 */ /* 0x040fe40000000000 */
[C---:B------:R-:W-:Y:S02]  /*9a30*/  VIADD R51, R0.reuse, 0x79 ;  /* 0x0000007900337836 */ /* 0x040fe40000000000 */
[----:B0-----:R-:W-:Y:S01]  /*9a40*/  IMAD.MOV.U32 R7, RZ, RZ, R6 ;  /* 0x000000ffff077224 */ /* 0x001fe200078e0006 */
[----:B------:R-:W-:Y:S01]  /*9a50*/  IABS R47, R56 ;  /* 0x00000038002f7213 */ /* 0x000fe20000000000 */
[----:B------:R-:W-:Y:S01]  /*9a60*/  VIADD R50, R0, 0x78 ;  /* 0x0000007800327836 */ /* 0x000fe20000000000 */
[----:B------:R-:W-:Y:S01]  /*9a70*/  IABS R42, R51 ;  /* 0x00000033002a7213 */ /* 0x000fe20000000000 */
[----:B------:R-:W-:Y:S01]  /*9a80*/  @!P0 IMAD.MOV R7, RZ, RZ, -R7 ;  /* 0x000000ffff078224 */ /* 0x000fe200078e0a07 */
[----:B------:R-:W-:Y:S01]  /*9a90*/  ISETP.GT.U32.AND P0, PT, R45, R29, PT ;  /* 0x0000001d2d00720c */ /* 0x000fe20003f04070 */
[----:B------:R-:W-:Y:S01]  /*9aa0*/  @!P6 IMAD.IADD R5, R5, 0x1, -R45 ;  /* 0x000000010505e824 */ /* 0x000fe200078e0a2d */
[----:B------:R-:W-:Y:S01]  /*9ab0*/  IABS R6, R50 ;  /* 0x0000003200067213 */ /* 0x000fe20000000000 */
[----:B------:R-:W-:Y:S01]  /*9ac0*/  IMAD.HI.U32 R28, R41, R47, RZ ;  /* 0x0000002f291c7227 */ /* 0x000fe200078e00ff */
[----:B------:R0:W-:Y:S01]  /*9ad0*/  STL [R1+0x364], R7 ;  /* 0x0003640701007387 */ /* 0x0001e20000100800 */
[----:B------:R-:W-:-:S02]  /*9ae0*/  ISETP.GE.AND P5, PT, R56, RZ, PT ;  /* 0x000000ff3800720c */ /* 0x000fc40003fa6270 */
[----:B------:R-:W-:Y:S02]  /*9af0*/  VIADD R53, R0, 0x7a ;  /* 0x0000007a00357836 */ /* 0x000fe40000000000 */
[----:B------:R-:W-:Y:S02]  /*9b00*/  IMAD.MOV R28, RZ, RZ, -R28 ;  /* 0x000000ffff1c7224 */ /* 0x000fe400078e0a1c */
[----:B------:R-:W-:Y:S01]  /*9b10*/  IMAD.HI.U32 R46, R41, R42, RZ ;  /* 0x0000002a292e7227 */ /* 0x000fe200078e00ff */
[----:B------:R-:W-:-:S03]  /*9b20*/  IABS R44, R53 ;  /* 0x00000035002c7213 */ /* 0x000fc60000000000 */
[----:B------:R-:W-:Y:S01]  /*9b30*/  @!P0 IMAD.IADD R29, R29, 0x1, -R45 ;  /* 0x000000011d1d8824 */ /* 0x000fe200078e0a2d */
[C---:B------:R-:W-:Y:S01]  /*9b40*/  ISETP.GT.U32.AND P0, PT, R45.reuse, R4, PT ;  /* 0x000000042d00720c */ /* 0x040fe20003f04070 */
[----:B0-----:R-:W-:Y:S02]  /*9b50*/  IMAD.MOV.U32 R7, RZ, RZ, R43 ;  /* 0x000000ffff077224 */ /* 0x001fe400078e002b */
[C---:B------:R-:W-:Y:S01]  /*9b60*/  IMAD R47, R45.reuse, R28, R47 ;  /* 0x0000001c2d2f7224 */ /* 0x040fe200078e022f */
[----:B------:R-:W-:Y:S01]  /*9b70*/  ISETP.GT.U32.AND P6, PT, R45, R29, PT ;  /* 0x0000001d2d00720c */ /* 0x000fe20003fc4070 */
[----:B------:R-:W-:Y:S02]  /*9b80*/  @!P1 IMAD.MOV R7, RZ, RZ, -R7 ;  /* 0x000000ffff079224 */ /* 0x000fe400078e0a07 */
[----:B------:R-:W-:-:S03]  /*9b90*/  IMAD.HI.U32 R28, R41, R6, RZ ;  /* 0x00000006291c7227 */ /* 0x000fc600078e00ff */
[----:B------:R0:W-:Y:S01]  /*9ba0*/  STL [R1+0x360], R7 ;  /* 0x0003600701007387 */ /* 0x0001e20000100800 */
[----:B------:R-:W-:Y:S02]  /*9bb0*/  IMAD.MOV R46, RZ, RZ, -R46 ;  /* 0x000000ffff2e7224 */ /* 0x000fe400078e0a2e */
[----:B------:R-:W-:Y:S01]  /*9bc0*/  @!P0 IMAD.IADD R4, R4, 0x1, -R45 ;  /* 0x0000000104048824 */ /* 0x000fe200078e0a2d */
[----:B------:R-:W-:Y:S01]  /*9bd0*/  ISETP.GT.U32.AND P0, PT, R45, R5, PT ;  /* 0x000000052d00720c */ /* 0x000fe20003f04070 */
[----:B------:R-:W-:-:S03]  /*9be0*/  IMAD.HI.U32 R48, R41, R44, RZ ;  /* 0x0000002c29307227 */ /* 0x000fc600078e00ff */
[C---:B------:R-:W-:Y:S01]  /*9bf0*/  ISETP.GT.U32.AND P1, PT, R45.reuse, R4, PT ;  /* 0x000000042d00720c */ /* 0x040fe20003f24070 */
[----:B------:R-:W-:Y:S02]  /*9c00*/  IMAD.MOV R28, RZ, RZ, -R28 ;  /* 0x000000ffff1c7224 */ /* 0x000fe400078e0a1c */
[----:B------:R-:W-:Y:S02]  /*9c10*/  IMAD R42, R45, R46, R42 ;  /* 0x0000002e2d2a7224 */ /* 0x000fe400078e022a */
[----:B------:R-:W-:Y:S02]  /*9c20*/  IMAD.MOV R48, RZ, RZ, -R48 ;  /* 0x000000ffff307224 */ /* 0x000fe400078e0a30 */
[--C-:B------:R-:W-:Y:S01]  /*9c30*/  @!P6 IMAD.IADD R29, R29, 0x1, -R45.reuse ;  /* 0x000000011d1de824 */ /* 0x100fe200078e0a2d */
[C---:B------:R-:W-:Y:S01]  /*9c40*/  ISETP.GT.U32.AND P6, PT, R45.reuse, R47, PT ;  /* 0x0000002f2d00720c */ /* 0x040fe20003fc4070 */
[----:B------:R-:W-:Y:S02]  /*9c50*/  IMAD R6, R45, R28, R6 ;  /* 0x0000001c2d067224 */ /* 0x000fe400078e0206 */
[----:B------:R-:W-:Y:S01]  /*9c60*/  @!P0 IMAD.IADD R5, R5, 0x1, -R45 ;  /* 0x0000000105058824 */ /* 0x000fe200078e0a2d */
[C---:B------:R-:W-:Y:S01]  /*9c70*/  ISETP.GT.U32.AND P0, PT, R45.reuse, R42, PT ;  /* 0x0000002a2d00720c */ /* 0x040fe20003f04070 */
[----:B------:R-:W-:-:S02]  /*9c80*/  IMAD R44, R45, R48, R44 ;  /* 0x000000302d2c7224 */ /* 0x000fc400078e022c */
[----:B0-----:R-:W-:Y:S02]  /*9c90*/  IMAD.MOV.U32 R7, RZ, RZ, R29 ;  /* 0x000000ffff077224 */ /* 0x001fe400078e001d */
[----:B------:R-:W-:Y:S01]  /*9ca0*/  @!P1 IMAD.IADD R4, R4, 0x1, -R45 ;  /* 0x0000000104049824 */ /* 0x000fe200078e0a2d */
[C---:B------:R-:W-:Y:S01]  /*9cb0*/  ISETP.GT.U32.AND P1, PT, R45.reuse, R6, PT ;  /* 0x000000062d00720c */ /* 0x040fe20003f24070 */
[C---:B------:R-:W-:Y:S02]  /*9cc0*/  VIADD R52, R0.reuse, 0x77 ;  /* 0x0000007700347836 */ /* 0x040fe40000000000 */
[----:B------:R-:W-:Y:S01]  /*9cd0*/  @!P2 IMAD.MOV R7, RZ, RZ, -R7 ;  /* 0x000000ffff07a224 */ /* 0x000fe200078e0a07 */
[----:B------:R-:W-:Y:S01]  /*9ce0*/  ISETP.GT.U32.AND P2, PT, R45, R44, PT ;  /* 0x0000002c2d00720c */ /* 0x000fe20003f44070 */
[----:B------:R-:W-:Y:S01]  /*9cf0*/  VIADD R56, R0, 0x75 ;  /* 0x0000007500387836 */ /* 0x000fe20000000000 */
[----:B------:R-:W-:Y:S01]  /*9d00*/  IABS R46, R52 ;  /* 0x00000034002e7213 */ /* 0x000fe20000000000 */
[----:B------:R-:W-:Y:S01]  /*9d10*/  @!P0 IMAD.IADD R42, R42, 0x1, -R45 ;  /* 0x000000012a2a8824 */ /* 0x000fe200078e0a2d */
[----:B------:R-:W-:Y:S01]  /*9d20*/  STL [R1+0x358], R7 ;  /* 0x0003580701007387 */ /* 0x000fe20000100800 */
[----:B------:R-:W-:Y:S01]  /*9d30*/  VIADD R55, R0, 0x76 ;  /* 0x0000007600377836 */ /* 0x000fe20000000000 */
[----:B------:R-:W-:Y:S01]  /*9d40*/  IABS R43, R56 ;  /* 0x00000038002b7213 */ /* 0x000fe20000000000 */
[----:B------:R-:W-:-:S03]  /*9d50*/  IMAD.HI.U32 R49, R41, R46, RZ ;  /* 0x0000002e29317227 */ /* 0x000fc600078e00ff */
[----:B------:R-:W-:Y:S01]  /*9d60*/  IABS R28, R55 ;  /* 0x00000037001c7213 */ /* 0x000fe20000000000 */
[----:B------:R-:W-:Y:S01]  /*9d70*/  @!P1 IMAD.IADD R6, R6, 0x1, -R45 ;  /* 0x0000000106069824 */ /* 0x000fe200078e0a2d */
[----:B------:R-:W-:Y:S01]  /*9d80*/  ISETP.GT.U32.AND P1, PT, R45, R42, PT ;  /* 0x0000002a2d00720c */ /* 0x000fe20003f24070 */
[----:B------:R-:W-:Y:S02]  /*9d90*/  @!P3 IMAD.MOV R5, RZ, RZ, -R5 ;  /* 0x000000ffff05b224 */ /* 0x000fe400078e0a05 */
[----:B------:R-:W-:Y:S01]  /*9da0*/  @!P6 IMAD.IADD R47, R47, 0x1, -R45 ;  /* 0x000000012f2fe824 */ /* 0x000fe200078e0a2d */
[----:B------:R-:W-:Y:S01]  /*9db0*/  ISETP.GE.AND P6, PT, R53, RZ, PT ;  /* 0x000000ff3500720c */ /* 0x000fe20003fc6270 */
[----:B------:R-:W-:Y:S01]  /*9dc0*/  IMAD.HI.U32 R29, R41, R43, RZ ;  /* 0x0000002b291d7227 */ /* 0x000fe200078e00ff */
[----:B------:R0:W-:Y:S01]  /*9dd0*/  STL [R1+0x348], R5 ;  /* 0x0003480501007387 */ /* 0x0001e20000100800 */
[----:B------:R-:W-:Y:S02]  /*9de0*/  ISETP.GT.U32.AND P3, PT, R45, R6, PT ;  /* 0x000000062d00720c */ /* 0x000fe40003f64070 */
[----:B------:R-:W-:-:S02]  /*9df0*/  IMAD.MOV R49, RZ, RZ, -R49 ;  /* 0x000000ffff317224 */ /* 0x000fc400078e0a31 */
[----:B------:R-:W-:Y:S01]  /*9e00*/  @!P2 IMAD.IADD R44, R44, 0x1, -R45 ;  /* 0x000000012c2ca824 */ /* 0x000fe200078e0a2d */
[C---:B------:R-:W-:Y:S01]  /*9e10*/  ISETP.GT.U32.AND P2, PT, R45.reuse, R47, PT ;  /* 0x0000002f2d00720c */ /* 0x040fe20003f44070 */
[----:B------:R-:W-:Y:S02]  /*9e20*/  IMAD.MOV R29, RZ, RZ, -R29 ;  /* 0x000000ffff1d7224 */ /* 0x000fe400078e0a1d */
[C---:B------:R-:W-:Y:S01]  /*9e30*/  IMAD R46, R45.reuse, R49, R46 ;  /* 0x000000312d2e7224 */ /* 0x040fe200078e022e */
[----:B------:R-:W-:Y:S01]  /*9e40*/  ISETP.GT.U32.AND P0, PT, R45, R44, PT ;  /* 0x0000002c2d00720c */ /* 0x000fe20003f04070 */
[----:B0-----:R-:W-:Y:S02]  /*9e50*/  IMAD.MOV.U32 R5, RZ, RZ, R4 ;  /* 0x000000ffff057224 */ /* 0x001fe400078e0004 */
[----:B------:R-:W-:-:S04]  /*9e60*/  IMAD.HI.U32 R48, R41, R28, RZ ;  /* 0x0000001c29307227 */ /* 0x000fc800078e00ff */
[C---:B------:R-:W-:Y:S02]  /*9e70*/  IMAD R43, R45.reuse, R29, R43 ;  /* 0x0000001d2d2b7224 */ /* 0x040fe400078e022b */
[----:B------:R-:W-:Y:S01]  /*9e80*/  @!P4 IMAD.MOV R5, RZ, RZ, -R5 ;  /* 0x000000ffff05c224 */ /* 0x000fe200078e0a05 */
[C---:B------:R-:W-:Y:S01]  /*9e90*/  ISETP.GT.U32.AND P4, PT, R45.reuse, R46, PT ;  /* 0x0000002e2d00720c */ /* 0x040fe20003f84070 */
[----:B------:R-:W-:Y:S02]  /*9ea0*/  IMAD.MOV R48, RZ, RZ, -R48 ;  /* 0x000000ffff307224 */ /* 0x000fe400078e0a30 */
[----:B------:R-:W-:Y:S01]  /*9eb0*/  @!P1 IMAD.IADD R42, R42, 0x1, -R45 ;  /* 0x000000012a2a9824 */ /* 0x000fe200078e0a2d */
[C---:B------:R-:W-:Y:S01]  /*9ec0*/  ISETP.GT.U32.AND P1, PT, R45.reuse, R43, PT ;  /* 0x0000002b2d00720c */ /* 0x040fe20003f24070 */
[----:B------:R-:W-:Y:S01]  /*9ed0*/  IMAD R28, R45, R48, R28 ;  /* 0x000000302d1c7224 */ /* 0x000fe200078e021c */
[----:B------:R0:W-:Y:S01]  /*9ee0*/  STL [R1+0x344], R5 ;  /* 0x0003440501007387 */ /* 0x0001e20000100800 */
[----:B------:R-:W-:-:S02]  /*9ef0*/  VIADD R54, R0, 0x74 ;  /* 0x0000007400367836 */ /* 0x000fc40000000000 */
[--C-:B------:R-:W-:Y:S01]  /*9f00*/  @!P2 IMAD.IADD R47, R47, 0x1, -R45.reuse ;  /* 0x000000012f2fa824 */ /* 0x100fe200078e0a2d */
[----:B------:R-:W-:Y:S01]  /*9f10*/  ISETP.GT.U32.AND P2, PT, R45, R28, PT ;  /* 0x0000001c2d00720c */ /* 0x000fe20003f44070 */
[----:B------:R-:W-:Y:S01]  /*9f20*/  VIADD R53, R0, 0x73 ;  /* 0x0000007300357836 */ /* 0x000fe20000000000 */
[----:B------:R-:W-:Y:S01]  /*9f30*/  IABS R4, R54 ;  /* 0x0000003600047213 */ /* 0x000fe20000000000 */
[----:B------:R-:W-:Y:S01]  /*9f40*/  @!P0 IMAD.IADD R44, R44, 0x1, -R45 ;  /* 0x000000012c2c8824 */ /* 0x000fe200078e0a2d */
[----:B------:R-:W-:Y:S01]  /*9f50*/  ISETP.GE.AND P0, PT, R51, RZ, PT ;  /* 0x000000ff3300720c */ /* 0x000fe20003f06270 */
[----:B------:R-:W-:Y:S01]  /*9f60*/  IMAD.MOV.U32 R8, RZ, RZ, R47 ;  /* 0x000000ffff087224 */ /* 0x000fe200078e002f */
[----:B------:R-:W-:Y:S01]  /*9f70*/  IABS R29, R53 ;  /* 0x00000035001d7213 */ /* 0x000fe20000000000 */
[----:B------:R-:W-:Y:S01]  /*9f80*/  @!P4 IMAD.IADD R46, R46, 0x1, -R45 ;  /* 0x000000012e2ec824 */ /* 0x000fe200078e0a2d */
[----:B------:R-:W-:Y:S01]  /*9f90*/  ISETP.GE.AND P4, PT, R52, RZ, PT ;  /* 0x000000ff3400720c */ /* 0x000fe20003f86270 */
[----:B------:R-:W-:-:S02]  /*9fa0*/  IMAD.MOV.U32 R7, RZ, RZ, R44 ;  /* 0x000000ffff077224 */ /* 0x000fc400078e002c */
[----:B------:R-:W-:-:S04]  /*9fb0*/  IMAD.HI.U32 R48, R41, R4, RZ ;  /* 0x0000000429307227 */ /* 0x000fc800078e00ff */
[----:B------:R-:W-:Y:S02]  /*9fc0*/  @!P5 IMAD.MOV R8, RZ, RZ, -R8 ;  /* 0x000000ffff08d224 */ /* 0x000fe400078e0a08 */
[----:B------:R-:W-:Y:S01]  /*9fd0*/  @!P1 IMAD.IADD R43, R43, 0x1, -R45 ;  /* 0x000000012b2b9824 */ /* 0x000fe200078e0a2d */
[C---:B------:R-:W-:Y:S01]  /*9fe0*/  ISETP.GT.U32.AND P1, PT, R45.reuse, R46, PT ;  /* 0x0000002e2d00720c */ /* 0x040fe20003f24070 */
[----:B------:R-:W-:Y:S01]  /*9ff0*/  @!P6 IMAD.MOV R7, RZ, RZ, -R7 ;  /* 0x000000ffff07e224 */ /* 0x000fe200078e0a07 */
[----:B------:R-:W-:Y:S01]  /*a000*/  STL [R1+0x340], R8 ;  /* 0x0003400801007387 */ /* 0x000fe20000100800 */
[----:B------:R-:W-:Y:S01]  /*a010*/  IMAD.MOV R48, RZ, RZ, -R48 ;  /* 0x000000ffff307224 */ /* 0x000fe200078e0a30 */
[----:B------:R-:W-:Y:S01]  /*a020*/  ISETP.GT.U32.AND P6, PT, R45, R43, PT ;  /* 0x0000002b2d00720c */ /* 0x000fe20003fc4070 */
[----:B0-----:R-:W-:Y:S01]  /*a030*/  IMAD.HI.U32 R5, R41, R29, RZ ;  /* 0x0000001d29057227 */ /* 0x001fe200078e00ff */
[----:B------:R0:W-:Y:S03]  /*a040*/  STL [R1+0x334], R7 ;  /* 0x0003340701007387 */ /* 0x0001e60000100800 */
[----:B------:R-:W-:Y:S01]  /*a050*/  @!P2 IMAD.IADD R28, R28, 0x1, -R45 ;  /* 0x000000011c1ca824 */ /* 0x000fe200078e0a2d */
[----:B------:R-:W-:Y:S01]  /*a060*/  ISETP.GE.AND P2, PT, R55, RZ, PT ;  /* 0x000000ff3700720c */ /* 0x000fe20003f46270 */
[----:B------:R-:W-:-:S02]  /*a070*/  IMAD R4, R45, R48, R4 ;  /* 0x000000302d047224 */ /* 0x000fc400078e0204 */
[----:B------:R-:W-:Y:S01]  /*a080*/  IMAD.MOV R5, RZ, RZ, -R5 ;  /* 0x000000ffff057224 */ /* 0x000fe200078e0a05 */
[C---:B------:R-:W-:Y:S01]  /*a090*/  ISETP.GT.U32.AND P5, PT, R45.reuse, R28, PT ;  /* 0x0000001c2d00720c */ /* 0x040fe20003fa4070 */
[----:B------:R-:W-:Y:S02]  /*a0a0*/  VIADD R55, R0, 0x72 ;  /* 0x0000007200377836 */ /* 0x000fe40000000000 */
[----:B0-----:R-:W-:Y:S02]  /*a0b0*/  IMAD.MOV.U32 R7, RZ, RZ, R42 ;  /* 0x000000ffff077224 */ /* 0x001fe400078e002a */
[C---:B------:R-:W-:Y:S01]  /*a0c0*/  IMAD R29, R45.reuse, R5, R29 ;  /* 0x000000052d1d7224 */ /* 0x040fe200078e021d */
[----:B------:R-:W-:Y:S01]  /*a0d0*/  IABS R44, R55 ;  /* 0x00000037002c7213 */ /* 0x000fe20000000000 */
[----:B------:R-:W-:Y:S01]  /*a0e0*/  @!P0 IMAD.MOV R7, RZ, RZ, -R7 ;  /* 0x000000ffff078224 */ /* 0x000fe200078e0a07 */
[C---:B------:R-:W-:Y:S01]  /*a0f0*/  ISETP.GT.U32.AND P0, PT, R45.reuse, R4, PT ;  /* 0x000000042d00720c */ /* 0x040fe20003f04070 */
[--C-:B------:R-:W-:Y:S01]  /*a100*/  @!P3 IMAD.IADD R6, R6, 0x1, -R45.reuse ;  /* 0x000000010606b824 */ /* 0x100fe200078e0a2d */
[----:B------:R-:W-:Y:S01]  /*a110*/  ISETP.GE.AND P3, PT, R50, RZ, PT ;  /* 0x000000ff3200720c */ /* 0x000fe20003f66270 */
[--C-:B------:R-:W-:Y:S01]  /*a120*/  @!P1 IMAD.IADD R46, R46, 0x1, -R45.reuse ;  /* 0x000000012e2e9824 */ /* 0x100fe200078e0a2d */
[----:B------:R-:W-:Y:S01]  /*a130*/  ISETP.GT.U32.AND P1, PT, R45, R29, PT ;  /* 0x0000001d2d00720c */ /* 0x000fe20003f24070 */
[----:B------:R-:W-:Y:S01]  /*a140*/  IMAD.HI.U32 R42, R41, R44, RZ ;  /* 0x0000002c292a7227 */ /* 0x000fe200078e00ff */
[----:B------:R0:W-:Y:S03]  /*a150*/  STL [R1+0x328], R7 ;  /* 0x0003280701007387 */ /* 0x0001e60000100800 */
[----:B------:R-:W-:Y:S01]  /*a160*/  @!P5 IMAD.IADD R28, R28, 0x1, -R45 ;  /* 0x000000011c1cd824 */ /* 0x000fe200078e0a2d */
[----:B------:R-:W-:Y:S01]  /*a170*/  ISETP.GE.AND P5, PT, R54, RZ, PT ;  /* 0x000000ff3600720c */ /* 0x000fe20003fa6270 */
[----:B------:R-:W-:-:S02]  /*a180*/  IMAD.MOV R42, RZ, RZ, -R42 ;  /* 0x000000ffff2a7224 */ /* 0x000fc400078e0a2a */
[--C-:B------:R-:W-:Y:S01]  /*a190*/  @!P0 IMAD.IADD R4, R4, 0x1, -R45.reuse ;  /* 0x0000000104048824 */ /* 0x100fe200078e0a2d */
[----:B------:R-:W-:Y:S01]  /*a1a0*/  ISETP.GE.AND P0, PT, R55, RZ, PT ;  /* 0x000000ff3700720c */ /* 0x000fe20003f06270 */
[----:B------:R-:W-:Y:S01]  /*a1b0*/  @!P3 IMAD.MOV R6, RZ, RZ, -R6 ;  /* 0x000000ffff06b224 */ /* 0x000fe200078e0a06 */
[----:B------:R-:W-:Y:S01]  /*a1c0*/  ISETP.GE.AND P3, PT, R56, RZ, PT ;  /* 0x000000ff3800720c */ /* 0x000fe20003f66270 */
[----:B0-----:R-:W-:Y:S02]  /*a1d0*/  IMAD.MOV.U32 R7, RZ, RZ, R46 ;  /* 0x000000ffff077224 */ /* 0x001fe400078e002e */
[----:B------:R-:W-:Y:S01]  /*a1e0*/  @!P1 IMAD.IADD R29, R29, 0x1, -R45 ;  /* 0x000000011d1d9824 */ /* 0x000fe200078e0a2d */
[C---:B------:R-:W-:Y:S01]  /*a1f0*/  ISETP.GT.U32.AND P1, PT, R45.reuse, R4, PT ;  /* 0x000000042d00720c */ /* 0x040fe20003f24070 */
[----:B------:R-:W-:Y:S01]  /*a200*/  IMAD R44, R45, R42, R44 ;  /* 0x0000002a2d2c7224 */ /* 0x000fe200078e022c */
[----:B------:R0:W-:Y:S01]  /*a210*/  STL [R1+0x324], R6 ;  /* 0x0003240601007387 */ /* 0x0001e20000100800 */
[----:B------:R-:W-:-:S02]  /*a220*/  IMAD.MOV.U32 R8, RZ, RZ, R28 ;  /* 0x000000ffff087224 */ /* 0x000fc400078e001c */
[----:B------:R-:W-:Y:S01]  /*a230*/  @!P4 IMAD.MOV R7, RZ, RZ, -R7 ;  /* 0x000000ffff07c224 */ /* 0x000fe200078e0a07 */
[----:B------:R-:W-:Y:S01]  /*a240*/  ISETP.GT.U32.AND P4, PT, R45, R29, PT ;  /* 0x0000001d2d00720c */ /* 0x000fe20003f84070 */
[--C-:B------:R-:W-:Y:S01]  /*a250*/  @!P6 IMAD.IADD R43, R43, 0x1, -R45.reuse ;  /* 0x000000012b2be824 */ /* 0x100fe200078e0a2d */
[----:B------:R-:W-:Y:S01]  /*a260*/  ISETP.GE.AND P6, PT, R53, RZ, PT ;  /* 0x000000ff3500720c */ /* 0x000fe20003fc6270 */
[----:B------:R-:W-:Y:S01]  /*a270*/  @!P2 IMAD.MOV R8, RZ, RZ, -R8 ;  /* 0x000000ffff08a224 */ /* 0x000fe200078e0a08 */
[----:B------:R-:W-:Y:S01]  /*a280*/  ISETP.GT.U32.AND P2, PT, R45, R44, PT ;  /* 0x0000002c2d00720c */ /* 0x000fe20003f44070 */
[----:B------:R1:W-:Y:S01]  /*a290*/  STL [R1+0x314], R7 ;  /* 0x0003140701007387 */ /* 0x0003e20000100800 */
[----:B------:R-:W-:Y:S02]  /*a2a0*/  VIADD R53, R0, 0x70 ;  /* 0x0000007000357836 */ /* 0x000fe40000000000 */
[--C-:B------:R-:W-:Y:S01]  /*a2b0*/  @!P1 IMAD.IADD R4, R4, 0x1, -R45.reuse ;  /* 0x0000000104049824 */ /* 0x100fe200078e0a2d */
[----:B------:R-:W-:Y:S01]  /*a2c0*/  STL [R1+0x310], R8 ;  /* 0x0003100801007387 */ /* 0x000fe20000100800 */
[C---:B------:R-:W-:Y:S01]  /*a2d0*/  VIADD R56, R0.reuse, 0x71 ;  /* 0x0000007100387836 */ /* 0x040fe20000000000 */
[----:B------:R-:W-:Y:S01]  /*a2e0*/  IABS R5, R53 ;  /* 0x0000003500057213 */ /* 0x000fe20000000000 */
[----:B------:R-:W-:Y:S01]  /*a2f0*/  VIADD R51, R0, 0x6c ;  /* 0x0000006c00337836 */ /* 0x000fe20000000000 */
[----:B------:R-:W-:Y:S01]  /*a300*/  ISETP.GE.AND P1, PT, R53, RZ, PT ;  /* 0x000000ff3500720c */ /* 0x000fe20003f26270 */
[----:B------:R-:W-:Y:S01]  /*a310*/  @!P4 IMAD.IADD R29, R29, 0x1, -R45 ;  /* 0x000000011d1dc824 */ /* 0x000fe200078e0a2d */
[----:B0-----:R-:W-:Y:S01]  /*a320*/  IABS R6, R56 ;  /* 0x0000003800067213 */ /* 0x001fe20000000000 */
[----:B-1----:R-:W-:-:S02]  /*a330*/  IMAD.MOV.U32 R7, RZ, RZ, R43 ;  /* 0x000000ffff077224 */ /* 0x002fc400078e002b */
[----:B------:R-:W-:Y:S02]  /*a340*/  @!P2 IMAD.IADD R44, R44, 0x1, -R45 ;  /* 0x000000012c2ca824 */ /* 0x000fe400078e0a2d */
[----:B------:R-:W-:Y:S01]  /*a350*/  @!P3 IMAD.MOV R7, RZ, RZ, -R7 ;  /* 0x000000ffff07b224 */ /* 0x000fe200078e0a07 */
[----:B------:R-:W-:Y:S01]  /*a360*/  ISETP.GE.AND P3, PT, R56, RZ, PT ;  /* 0x000000ff3800720c */ /* 0x000fe20003f66270 */
[----:B------:R-:W-:-:S03]  /*a370*/  IMAD.HI.U32 R28, R41, R5, RZ ;  /* 0x00000005291c7227 */ /* 0x000fc600078e00ff */
[----:B------:R0:W-:Y:S01]  /*a380*/  STL [R1+0x30c], R7 ;  /* 0x00030c0701007387 */ /* 0x0001e20000100800 */
[----:B------:R-:W-:-:S04]  /*a390*/  IMAD.HI.U32 R42, R41, R6, RZ ;  /* 0x00000006292a7227 */ /* 0x000fc800078e00ff */
[----:B------:R-:W-:Y:S02]  /*a3a0*/  IMAD.MOV R28, RZ, RZ, -R28 ;  /* 0x000000ffff1c7224 */ /* 0x000fe400078e0a1c */
[----:B------:R-:W-:Y:S02]  /*a3b0*/  IMAD.MOV R42, RZ, RZ, -R42 ;  /* 0x000000ffff2a7224 */ /* 0x000fe400078e0a2a */
[C---:B------:R-:W-:Y:S01]  /*a3c0*/  IMAD R5, R45.reuse, R28, R5 ;  /* 0x0000001c2d057224 */ /* 0x040fe200078e0205 */
[----:B------:R-:W-:Y:S01]  /*a3d0*/  IABS R28, R51 ;  /* 0x00000033001c7213 */ /* 0x000fe20000000000 */
[----:B0-----:R-:W-:Y:S02]  /*a3e0*/  IMAD.MOV.U32 R7, RZ, RZ, R4 ;  /* 0x000000ffff077224 */ /* 0x001fe400078e0004 */
[C---:B------:R-:W-:Y:S02]  /*a3f0*/  IMAD R6, R45.reuse, R42, R6 ;  /* 0x0000002a2d067224 */ /* 0x040fe400078e0206 */
[----:B------:R-:W-:Y:S01]  /*a400*/  @!P5 IMAD.MOV R7, RZ, RZ, -R7 ;  /* 0x000000ffff07d224 */ /* 0x000fe200078e0a07 */
[----:B------:R-:W-:Y:S01]  /*a410*/  ISETP.GT.U32.AND P5, PT, R45, R44, PT ;  /* 0x0000002c2d00720c */ /* 0x000fe20003fa4070 */
[----:B------:R-:W-:-:S02]  /*a420*/  VIADD R53, R0, 0x6f ;  /* 0x0000006f00357836 */ /* 0x000fc40000000000 */
[C---:B------:R-:W-:Y:S01]  /*a430*/  VIADD R56, R0.reuse, 0x6e ;  /* 0x0000006e00387836 */ /* 0x040fe20000000000 */
        /* <DEDUP_REMOVED lines=20> */
[----:B------:R-:W-:-:S04]  /*a580*/  IMAD.HI.U32 R46, R41, R28, RZ ;  /* 0x0000001c292e7227 */ /* 0x000fc800078e00ff */
[--C-:B------:R-:W-:Y:S02]  /*a590*/  @!P5 IMAD.IADD R5, R5, 0x1, -R45.reuse ;  /* 0x000000010505d824 */ /* 0x100fe400078e0a2d */
[----:B0-----:R-:W-:Y:S02]  /*a5a0*/  IMAD.MOV.U32 R7, RZ, RZ, R44 ;  /* 0x000000ffff077224 */ /* 0x001fe400078e002c */
[----:B------:R-:W-:Y:S01]  /*a5b0*/  @!P6 IMAD.IADD R6, R6, 0x1, -R45 ;  /* 0x000000010606e824 */ /* 0x000fe200078e0a2d */
[C---:B------:R-:W-:Y:S01]  /*a5c0*/  ISETP.GT.U32.AND P6, PT, R45.reuse, R4, PT ;  /* 0x000000042d00720c */ /* 0x040fe20003fc4070 */
[----:B------:R-:W-:Y:S01]  /*a5d0*/  @!P0 IMAD.MOV R7, RZ, RZ, -R7 ;  /* 0x000000ffff078224 */ /* 0x000fe200078e0a07 */
[C---:B------:R-:W-:Y:S01]  /*a5e0*/  ISETP.GT.U32.AND P0, PT, R45.reuse, R5, PT ;  /* 0x000000052d00720c */ /* 0x040fe20003f04070 */
[----:B------:R-:W-:Y:S01]  /*a5f0*/  IMAD.MOV R46, RZ, RZ, -R46 ;  /* 0x000000ffff2e7224 */ /* 0x000fe200078e0a2e */
[C---:B------:R-:W-:Y:S01]  /*a600*/  ISETP.GT.U32.AND P5, PT, R45.reuse, R6, PT ;  /* 0x000000062d00720c */ /* 0x040fe20003fa4070 */
[----:B------:R-:W-:Y:S01]  /*a610*/  IMAD.MOV R29, RZ, RZ, -R29 ;  /* 0x000000ffff1d7224 */ /* 0x000fe200078e0a1d */
[----:B------:R0:W-:Y:S01]  /*a620*/  STL [R1+0x304], R7 ;  /* 0x0003040701007387 */ /* 0x0001e20000100800 */
[----:B------:R-:W-:Y:S01]  /*a630*/  IMAD R28, R45, R46, R28 ;  /* 0x0000002e2d1c7224 */ /* 0x000fe200078e021c */
[----:B------:R-:W-:Y:S01]  /*a640*/  IABS R46, R52 ;  /* 0x00000034002e7213 */ /* 0x000fe20000000000 */
[----:B------:R-:W-:-:S04]  /*a650*/  IMAD.HI.U32 R48, R41, R43, RZ ;  /* 0x0000002b29307227 */ /* 0x000fc800078e00ff */
[----:B------:R-:W-:Y:S02]  /*a660*/  IMAD R47, R45, R29, R47 ;  /* 0x0000001d2d2f7224 */ /* 0x000fe400078e022f */
[--C-:B------:R-:W-:Y:S01]  /*a670*/  @!P0 IMAD.IADD R5, R5, 0x1, -R45.reuse ;  /* 0x0000000105058824 */ /* 0x100fe200078e0a2d */
[C---:B------:R-:W-:Y:S01]  /*a680*/  ISETP.GT.U32.AND P0, PT, R45.reuse, R28, PT ;  /* 0x0000001c2d00720c */ /* 0x040fe20003f04070 */
[----:B------:R-:W-:Y:S02]  /*a690*/  IMAD.MOV R48, RZ, RZ, -R48 ;  /* 0x000000ffff307224 */ /* 0x000fe400078e0a30 */
[--C-:B------:R-:W-:Y:S02]  /*a6a0*/  @!P6 IMAD.IADD R4, R4, 0x1, -R45.reuse ;  /* 0x000000010404e824 */ /* 0x100fe400078e0a2d */
[----:B------:R-:W-:Y:S01]  /*a6b0*/  @!P5 IMAD.IADD R6, R6, 0x1, -R45 ;  /* 0x000000010606d824 */ /* 0x000fe200078e0a2d */
[C---:B------:R-:W-:Y:S01]  /*a6c0*/  ISETP.GT.U32.AND P5, PT, R45.reuse, R47, PT ;  /* 0x0000002f2d00720c */ /* 0x040fe20003fa4070 */
[----:B------:R-:W-:Y:S01]  /*a6d0*/  VIADD R56, R0, 0x68 ;  /* 0x0000006800387836 */ /* 0x000fe20000000000 */
[C---:B------:R-:W-:Y:S01]  /*a6e0*/  ISETP.GT.U32.AND P6, PT, R45.reuse, R4, PT ;  /* 0x000000042d00720c */ /* 0x040fe20003fc4070 */
[----:B------:R-:W-:-:S02]  /*a6f0*/  IMAD R43, R45, R48, R43 ;  /* 0x000000302d2b7224 */ /* 0x000fc400078e022b */
[----:B0-----:R-:W-:Y:S01]  /*a700*/  IMAD.MOV.U32 R7, RZ, RZ, R6 ;  /* 0x000000ffff077224 */ /* 0x001fe200078e0006 */
[----:B------:R-:W-:Y:S01]  /*a710*/  IABS R44, R56 ;  /* 0x00000038002c7213 */ /* 0x000fe20000000000 */
[----:B------:R-:W-:-:S04]  /*a720*/  IMAD.HI.U32 R29, R41, R42, RZ ;  /* 0x0000002a291d7227 */ /* 0x000fc800078e00ff */
[----:B------:R-:W-:Y:S01]  /*a730*/  @!P3 IMAD.MOV R7, RZ, RZ, -R7 ;  /* 0x000000ffff07b224 */ /* 0x000fe200078e0a07 */
[----:B------:R-:W-:Y:S01]  /*a740*/  ISETP.GT.U32.AND P3, PT, R45, R43, PT ;  /* 0x0000002b2d00720c */ /* 0x000fe20003f64070 */
[----:B------:R-:W-:Y:S02]  /*a750*/  IMAD.MOV R29, RZ, RZ, -R29 ;  /* 0x000000ffff1d7224 */ /* 0x000fe400078e0a1d */
[----:B------:R-:W-:Y:S01]  /*a760*/  @!P0 IMAD.IADD R28, R28, 0x1, -R45 ;  /* 0x000000011c1c8824 */ /* 0x000fe200078e0a2d */
[----:B------:R-:W-:Y:S01]  /*a770*/  STL [R1+0x2f8], R7 ;  /* 0x0002f80701007387 */ /* 0x000fe20000100800 */
[----:B------:R-:W-:-:S04]  /*a780*/  IMAD.HI.U32 R6, R41, R44, RZ ;  /* 0x0000002c29067227 */ /* 0x000fc800078e00ff */
[----:B------:R-:W-:Y:S02]  /*a790*/  VIADD R55, R0, 0x69 ;  /* 0x0000006900377836 */ /* 0x000fe40000000000 */
[----:B------:R-:W-:Y:S02]  /*a7a0*/  IMAD R42, R45, R29, R42 ;  /* 0x0000001d2d2a7224 */ /* 0x000fe400078e022a */
[----:B------:R-:W-:Y:S01]  /*a7b0*/  IMAD.HI.U32 R49, R41, R46, RZ ;  /* 0x0000002e29317227 */ /* 0x000fe200078e00ff */
[----:B------:R-:W-:-:S03]  /*a7c0*/  IABS R29, R55 ;  /* 0x00000037001d7213 */ /* 0x000fc60000000000 */
[----:B------:R-:W-:Y:S01]  /*a7d0*/  @!P1 IMAD.MOV R5, RZ, RZ, -R5 ;  /* 0x000000ffff059224 */ /* 0x000fe200078e0a05 */
[C---:B------:R-:W-:Y:S01]  /*a7e0*/  ISETP.GT.U32.AND P1, PT, R45.reuse, R28, PT ;  /* 0x0000001c2d00720c */ /* 0x040fe20003f24070 */
[----:B------:R-:W-:Y:S02]  /*a7f0*/  IMAD.MOV R6, RZ, RZ, -R6 ;  /* 0x000000ffff067224 */ /* 0x000fe400078e0a06 */
[----:B------:R-:W-:Y:S01]  /*a800*/  IMAD.MOV R49, RZ, RZ, -R49 ;  /* 0x000000ffff317224 */ /* 0x000fe200078e0a31 */
[----:B------:R0:W-:Y:S01]  /*a810*/  STL [R1+0x2f4], R5 ;  /* 0x0002f40501007387 */ /* 0x0001e20000100800 */
[--C-:B------:R-:W-:Y:S01]  /*a820*/  @!P6 IMAD.IADD R4, R4, 0x1, -R45.reuse ;  /* 0x000000010404e824 */ /* 0x100fe200078e0a2d */
[----:B------:R-:W-:Y:S01]  /*a830*/  ISETP.GT.U32.AND P6, PT, R45, R42, PT ;  /* 0x0000002a2d00720c */ /* 0x000fe20003fc4070 */
[----:B------:R-:W-:Y:S01]  /*a840*/  @!P5 IMAD.IADD R47, R47, 0x1, -R45 ;  /* 0x000000012f2fd824 */ /* 0x000fe200078e0a2d */
[----:B------:R-:W-:Y:S01]  /*a850*/  ISETP.GE.AND P5, PT, R53, RZ, PT ;  /* 0x000000ff3500720c */ /* 0x000fe20003fa6270 */
[----:B------:R-:W-:-:S02]  /*a860*/  IMAD R44, R45, R6, R44 ;  /* 0x000000062d2c7224 */ /* 0x000fc400078e022c */
[----:B------:R-:W-:Y:S02]  /*a870*/  IMAD R46, R45, R49, R46 ;  /* 0x000000312d2e7224 */ /* 0x000fe400078e022e */
[----:B------:R-:W-:Y:S01]  /*a880*/  @!P3 IMAD.IADD R43, R43, 0x1, -R45 ;  /* 0x000000012b2bb824 */ /* 0x000fe200078e0a2d */
[----:B------:R-:W-:Y:S01]  /*a890*/  ISETP.GT.U32.AND P3, PT, R45, R47, PT ;  /* 0x0000002f2d00720c */ /* 0x000fe20003f64070 */
[----:B------:R-:W-:Y:S02]  /*a8a0*/  IMAD.MOV.U32 R6, RZ, RZ, R4 ;  /* 0x000000ffff067224 */ /* 0x000fe400078e0004 */
[----:B------:R-:W-:Y:S01]  /*a8b0*/  IMAD.HI.U32 R48, R41, R29, RZ ;  /* 0x0000001d29307227 */ /* 0x000fe200078e00ff */
[----:B------:R-:W-:-:S03]  /*a8c0*/  ISETP.GT.U32.AND P0, PT, R45, R43, PT ;  /* 0x0000002b2d00720c */ /* 0x000fc60003f04070 */
[----:B------:R-:W-:Y:S01]  /*a8d0*/  @!P4 IMAD.MOV R6, RZ, RZ, -R6 ;  /* 0x000000ffff06c224 */ /* 0x000fe200078e0a06 */
[C---:B------:R-:W-:Y:S01]  /*a8e0*/  ISETP.GT.U32.AND P4, PT, R45.reuse, R46, PT ;  /* 0x0000002e2d00720c */ /* 0x040fe20003f84070 */
[----:B------:R-:W-:Y:S02]  /*a8f0*/  IMAD.MOV R48, RZ, RZ, -R48 ;  /* 0x000000ffff307224 */ /* 0x000fe400078e0a30 */
[----:B------:R-:W-:Y:S01]  /*a900*/  @!P1 IMAD.IADD R28, R28, 0x1, -R45 ;  /* 0x000000011c1c9824 */ /* 0x000fe200078e0a2d */
[C---:B------:R-:W-:Y:S01]  /*a910*/  ISETP.GT.U32.AND P1, PT, R45.reuse, R44, PT ;  /* 0x0000002c2d00720c */ /* 0x040fe20003f24070 */
[----:B------:R-:W-:Y:S01]  /*a920*/  IMAD R29, R45, R48, R29 ;  /* 0x000000302d1d7224 */ /* 0x000fe200078e021d */
[----:B------:R1:W-:Y:S01]  /*a930*/  STL [R1+0x2e0], R6 ;  /* 0x0002e00601007387 */ /* 0x0003e20000100800 */
[----:B------:R-:W-:Y:S02]  /*a940*/  @!P6 IMAD.IADD R42, R42, 0x1, -R45 ;  /* 0x000000012a2ae824 */ /* 0x000fe400078e0a2d */
[----:B------:R-:W-:-:S02]  /*a950*/  VIADD R54, R0, 0x67 ;  /* 0x0000006700367836 */ /* 0x000fc40000000000 */
[----:B------:R-:W-:Y:S01]  /*a960*/  VIADD R53, R0, 0x66 ;  /* 0x0000006600357836 */ /* 0x000fe20000000000 */
[----:B------:R-:W-:Y:S01]  /*a970*/  ISETP.GT.U32.AND P6, PT, R45, R42, PT ;  /* 0x0000002a2d00720c */ /* 0x000fe20003fc4070 */
[--C-:B------:R-:W-:Y:S01]  /*a980*/  @!P3 IMAD.IADD R47, R47, 0x1, -R45.reuse ;  /* 0x000000012f2fb824 */ /* 0x100fe200078e0a2d */
[----:B------:R-:W-:Y:S01]  /*a990*/  IABS R4, R54 ;  /* 0x0000003600047213 */ /* 0x000fe20000000000 */
[--C-:B------:R-:W-:Y:S01]  /*a9a0*/  @!P0 IMAD.IADD R43, R43, 0x1, -R45.reuse ;  /* 0x000000012b2b8824 */ /* 0x100fe200078e0a2d */
[----:B------:R-:W-:Y:S01]  /*a9b0*/  ISETP.GT.U32.AND P3, PT, R45, R29, PT ;  /* 0x0000001d2d00720c */ /* 0x000fe20003f64070 */
[----:B------:R-:W-:Y:S01]  /*a9c0*/  @!P4 IMAD.IADD R46, R46, 0x1, -R45 ;  /* 0x000000012e2ec824 */ /* 0x000fe200078e0a2d */
[----:B0-----:R-:W-:Y:S01]  /*a9d0*/  IABS R5, R53 ;  /* 0x0000003500057213 */ /* 0x001fe20000000000 */
[----:B------:R-:W-:Y:S01]  /*a9e0*/  IMAD.MOV.U32 R8, RZ, RZ, R47 ;  /* 0x000000ffff087224 */ /* 0x000fe200078e002f */
[----:B------:R-:W-:Y:S01]  /*a9f0*/  ISETP.GE.AND P0, PT, R51, RZ, PT ;  /* 0x000000ff3300720c */ /* 0x000fe20003f06270 */
[----:B------:R-:W-:Y:S01]  /*aa00*/  IMAD.HI.U32 R48, R41, R4, RZ ;  /* 0x0000000429307227 */ /* 0x000fe200078e00ff */
[----:B------:R-:W-:-:S03]  /*aa10*/  ISETP.GE.AND P4, PT, R52, RZ, PT ;  /* 0x000000ff3400720c */ /* 0x000fc60003f86270 */
[--C-:B------:R-:W-:Y:S01]  /*aa20*/  @!P1 IMAD.IADD R44, R44, 0x1, -R45.reuse ;  /* 0x000000012c2c9824 */ /* 0x100fe200078e0a2d */
[C---:B------:R-:W-:Y:S01]  /*aa30*/  ISETP.GT.U32.AND P1, PT, R45.reuse, R46, PT ;  /* 0x0000002e2d00720c */ /* 0x040fe20003f24070 */
[----:B------:R-:W-:Y:S02]  /*aa40*/  @!P2 IMAD.MOV R8, RZ, RZ, -R8 ;  /* 0x000000ffff08a224 */ /* 0x000fe400078e0a08 */
[----:B------:R-:W-:Y:S01]  /*aa50*/  IMAD.MOV R48, RZ, RZ, -R48 ;  /* 0x000000ffff307224 */ /* 0x000fe200078e0a30 */
[----:B------:R-:W-:Y:S01]  /*aa60*/  ISETP.GT.U32.AND P2, PT, R45, R44, PT ;  /* 0x0000002c2d00720c */ /* 0x000fe20003f44070 */
[----:B-1----:R-:W-:Y:S01]  /*aa70*/  IMAD.HI.U32 R6, R41, R5, RZ ;  /* 0x0000000529067227 */ /* 0x002fe200078e00ff */
[----:B------:R0:W-:Y:S03]  /*aa80*/  STL [R1+0x2dc], R8 ;  /* 0x0002dc0801007387 */ /* 0x0001e60000100800 */
[--C-:B------:R-:W-:Y:S01]  /*aa90*/  @!P6 IMAD.IADD R42, R42, 0x1, -R45.reuse ;  /* 0x000000012a2ae824 */ /* 0x100fe200078e0a2d */
[----:B------:R-:W-:Y:S01]  /*aaa0*/  ISETP.GE.AND P6, PT, R50, RZ, PT ;  /* 0x000000ff3200720c */ /* 0x000fe20003fc6270 */
[----:B------:R-:W-:Y:S01]  /*aab0*/  @!P3 IMAD.IADD R29, R29, 0x1, -R45 ;  /* 0x000000011d1db824 */ /* 0x000fe200078e0a2d */
[----:B------:R-:W-:Y:S01]  /*aac0*/  ISETP.GE.AND P3, PT, R55, RZ, PT ;  /* 0x000000ff3700720c */ /* 0x000fe20003f66270 */
[----:B------:R-:W-:-:S02]  /*aad0*/  IMAD R4, R45, R48, R4 ;  /* 0x000000302d047224 */ /* 0x000fc400078e0204 */
[----:B------:R-:W-:Y:S02]  /*aae0*/  IMAD.MOV R6, RZ, RZ, -R6 ;  /* 0x000000ffff067224 */ /* 0x000fe400078e0a06 */
[----:B------:R-:W-:Y:S02]  /*aaf0*/  IMAD.MOV.U32 R7, RZ, RZ, R43 ;  /* 0x000000ffff077224 */ /* 0x000fe400078e002b */
[----:B0-----:R-:W-:Y:S02]  /*ab00*/  IMAD.MOV.U32 R8, RZ, RZ, R28 ;  /* 0x000000ffff087224 */ /* 0x001fe400078e001c */
[----:B------:R-:W-:Y:S01]  /*ab10*/  @!P5 IMAD.MOV R7, RZ, RZ, -R7 ;  /* 0x000000ffff07d224 */ /* 0x000fe200078e0a07 */
[C---:B------:R-:W-:Y:S01]  /*ab20*/  ISETP.GT.U32.AND P5, PT, R45.reuse, R29, PT ;  /* 0x0000001d2d00720c */ /* 0x040fe20003fa4070 */
[----:B------:R-:W-:Y:S02]  /*ab30*/  VIADD R55, R0, 0x65 ;  /* 0x0000006500377836 */ /* 0x000fe40000000000 */
[----:B------:R-:W-:Y:S01]  /*ab40*/  @!P0 IMAD.MOV R8, RZ, RZ, -R8 ;  /* 0x000000ffff088224 */ /* 0x000fe200078e0a08 */
[C---:B------:R-:W-:Y:S01]  /*ab50*/  ISETP.GT.U32.AND P0, PT, R45.reuse, R4, PT ;  /* 0x000000042d00720c */ /* 0x040fe20003f04070 */
[C---:B------:R-:W-:Y:S01]  /*ab60*/  IMAD R5, R45.reuse, R6, R5 ;  /* 0x000000062d057224 */ /* 0x040fe200078e0205 */
[----:B------:R0:W-:Y:S01]  /*ab70*/  STL [R1+0x2cc], R7 ;  /* 0x0002cc0701007387 */ /* 0x0001e20000100800 */
[--C-:B------:R-:W-:Y:S01]  /*ab80*/  @!P1 IMAD.IADD R46, R46, 0x1, -R45.reuse ;  /* 0x000000012e2e9824 */ /* 0x100fe200078e0a2d */
[----:B------:R-:W-:Y:S01]  /*ab90*/  IABS R28, R55 ;  /* 0x00000037001c7213 */ /* 0x000fe20000000000 */
[----:B------:R-:W-:Y:S01]  /*aba0*/  @!P2 IMAD.IADD R44, R44, 0x1, -R45 ;  /* 0x000000012c2ca824 */ /* 0x000fe200078e0a2d */
[----:B------:R-:W-:Y:S01]  /*abb0*/  ISETP.GT.U32.AND P1, PT, R45, R5, PT ;  /* 0x000000052d00720c */ /* 0x000fe20003f24070 */
[----:B------:R1:W-:Y:S01]  /*abc0*/  STL [R1+0x2b4], R8 ;  /* 0x0002b40801007387 */ /* 0x0003e20000100800 */
[----:B------:R-:W-:Y:S01]  /*abd0*/  ISETP.GE.AND P2, PT, R53, RZ, PT ;  /* 0x000000ff3500720c */ /* 0x000fe20003f46270 */
[----:B------:R-:W-:-:S04]  /*abe0*/  IMAD.HI.U32 R43, R41, R28, RZ ;  /* 0x0000001c292b7227 */ /* 0x000fc800078e00ff */
[----:B0-----:R-:W-:Y:S02]  /*abf0*/  IMAD.MOV.U32 R7, RZ, RZ, R42 ;  /* 0x000000ffff077224 */ /* 0x001fe400078e002a */
[----:B------:R-:W-:Y:S01]  /*ac00*/  @!P5 IMAD.IADD R29, R29, 0x1, -R45 ;  /* 0x000000011d1dd824 */ /* 0x000fe200078e0a2d */
[----:B------:R-:W-:Y:S01]  /*ac10*/  ISETP.GE.AND P5, PT, R54, RZ, PT ;  /* 0x000000ff3600720c */ /* 0x000fe20003fa6270 */
[----:B------:R-:W-:Y:S01]  /*ac20*/  @!P6 IMAD.MOV R7, RZ, RZ, -R7 ;  /* 0x000000ffff07e224 */ /* 0x000fe200078e0a07 */
[----:B------:R-:W-:Y:S01]  /*ac30*/  ISETP.GE.AND P6, PT, R56, RZ, PT ;  /* 0x000000ff3800720c */ /* 0x000fe20003fc6270 */
[----:B------:R-:W-:Y:S01]  /*ac40*/  @!P0 IMAD.IADD R4, R4, 0x1, -R45 ;  /* 0x0000000104048824 */ /* 0x000fe200078e0a2d */
[----:B------:R-:W-:Y:S01]  /*ac50*/  ISETP.GE.AND P0, PT, R55, RZ, PT ;  /* 0x000000ff3700720c */ /* 0x000fe20003f06270 */
[----:B------:R-:W-:Y:S01]  /*ac60*/  IMAD.MOV R43, RZ, RZ, -R43 ;  /* 0x000000ffff2b7224 */ /* 0x000fe200078e0a2b */
[----:B------:R0:W-:Y:S01]  /*ac70*/  STL [R1+0x110], R7 ;  /* 0x0001100701007387 */ /* 0x0001e20000100800 */
[----:B------:R-:W-:Y:S01]  /*ac80*/  @!P1 IMAD.IADD R5, R5, 0x1, -R45 ;  /* 0x0000000105059824 */ /* 0x000fe200078e0a2d */
[C---:B------:R-:W-:Y:S01]  /*ac90*/  ISETP.GT.U32.AND P1, PT, R45.reuse, R4, PT ;  /* 0x000000042d00720c */ /* 0x040fe20003f24070 */
[----:B------:R-:W-:-:S02]  /*aca0*/  IMAD R28, R45, R43, R28 ;  /* 0x0000002b2d1c7224 */ /* 0x000fc400078e021c */
[----:B-1----:R-:W-:Y:S02]  /*acb0*/  IMAD.MOV.U32 R8, RZ, RZ, R29 ;  /* 0x000000ffff087224 */ /* 0x002fe400078e001d */
[C---:B------:R-:W-:Y:S02]  /*acc0*/  VIADD R56, R0.reuse, 0x64 ;  /* 0x0000006400387836 */ /* 0x040fe40000000000 */
[----:B------:R-:W-:Y:S01]  /*acd0*/  @!P3 IMAD.MOV R8, RZ, RZ, -R8 ;  /* 0x000000ffff08b224 */ /* 0x000fe200078e0a08 */
[C---:B------:R-:W-:Y:S01]  /*ace0*/  ISETP.GT.U32.AND P3, PT, R45.reuse, R28, PT ;  /* 0x0000001c2d00720c */ /* 0x040fe20003f64070 */
[----:B0-----:R-:W-:Y:S01]  /*acf0*/  IMAD.MOV.U32 R7, RZ, RZ, R46 ;  /* 0x000000ffff077224 */ /* 0x001fe200078e002e */
[----:B------:R-:W-:Y:S01]  /*ad00*/  IABS R42, R56 ;  /* 0x00000038002a7213 */ /* 0x000fe20000000000 */
[----:B------:R-:W-:Y:S02]  /*ad10*/  VIADD R53, R0, 0x63 ;  /* 0x0000006300357836 */ /* 0x000fe40000000000 */
[----:B------:R-:W-:Y:S01]  /*ad20*/  @!P4 IMAD.MOV R7, RZ, RZ, -R7 ;  /* 0x000000ffff07c224 */ /* 0x000fe200078e0a07 */
[----:B------:R-:W-:Y:S01]  /*ad30*/  ISETP.GT.U32.AND P4, PT, R45, R5, PT ;  /* 0x000000052d00720c */ /* 0x000fe20003f84070 */
[----:B------:R-:W-:Y:S01]  /*ad40*/  @!P1 IMAD.IADD R4, R4, 0x1, -R45 ;  /* 0x0000000104049824 */ /* 0x000fe200078e0a2d */
[----:B------:R-:W-:Y:S01]  /*ad50*/  IABS R6, R53 ;  /* 0x0000003500067213 */ /* 0x000fe20000000000 */
[----:B------:R-:W-:Y:S01]  /*ad60*/  IMAD.HI.U32 R43, R41, R42, RZ ;  /* 0x0000002a292b7227 */ /* 0x000fe200078e00ff */
[----:B------:R0:W-:Y:S01]  /*ad70*/  STL [R1+0x10c], R7 ;  /* 0x00010c0701007387 */ /* 0x0001e20000100800 */
[----:B------:R-:W-:-:S02]  /*ad80*/  ISETP.GE.AND P1, PT, R53, RZ, PT ;  /* 0x000000ff3500720c */ /* 0x000fc40003f26270 */
[----:B------:R-:W-:Y:S01]  /*ad90*/  @!P3 IMAD.IADD R28, R28, 0x1, -R45 ;  /* 0x000000011c1cb824 */ /* 0x000fe200078e0a2d */
[----:B------:R-:W-:Y:S01]  /*ada0*/  STL [R1+0x2d8], R8 ;  /* 0x0002d80801007387 */ /* 0x000fe20000100800 */
[----:B------:R-:W-:-:S04]  /*adb0*/  IMAD.HI.U32 R29, R41, R6, RZ ;  /* 0x00000006291d7227 */ /* 0x000fc800078e00ff */
[----:B------:R-:W-:Y:S02]  /*adc0*/  IMAD.MOV R43, RZ, RZ, -R43 ;  /* 0x000000ffff2b7224 */ /* 0x000fe400078e0a2b */
[----:B0-----:R-:W-:Y:S02]  /*add0*/  IMAD.MOV.U32 R7, RZ, RZ, R44 ;  /* 0x000000ffff077224 */ /* 0x001fe400078e002c */
[----:B------:R-:W-:Y:S02]  /*ade0*/  @!P4 IMAD.IADD R5, R5, 0x1, -R45 ;  /* 0x000000010505c824 */ /* 0x000fe400078e0a2d */
[----:B------:R-:W-:Y:S01]  /*adf0*/  @!P6 IMAD.MOV R7, RZ, RZ, -R7 ;  /* 0x000000ffff07e224 */ /* 0x000fe200078e0a07 */
[----:B------:R-:W-:Y:S01]  /*ae00*/  ISETP.GE.AND P6, PT, R56, RZ, PT ;  /* 0x000000ff3800720c */ /* 0x000fe20003fc6270 */
[----:B------:R-:W-:Y:S02]  /*ae10*/  IMAD.MOV R29, RZ, RZ, -R29 ;  /* 0x000000ffff1d7224 */ /* 0x000fe400078e0a1d */
[C---:B------:R-:W-:Y:S01]  /*ae20*/  IMAD R42, R45.reuse, R43, R42 ;  /* 0x0000002b2d2a7224 */ /* 0x040fe200078e022a */
[----:B------:R0:W-:Y:S01]  /*ae30*/  STL [R1+0x2d0], R7 ;  /* 0x0002d00701007387 */ /* 0x0001e20000100800 */
[----:B------:R-:W-:-:S02]  /*ae40*/  IMAD R6, R45, R29, R6 ;  /* 0x0000001d2d067224 */ /* 0x000fc400078e0206 */
[C---:B------:R-:W-:Y:S02]  /*ae50*/  VIADD R53, R0.reuse, 0x62 ;  /* 0x0000006200357836 */ /* 0x040fe40000000000 */
[C---:B------:R-:W-:Y:S02]  /*ae60*/  VIADD R56, R0.reuse, 0x61 ;  /* 0x0000006100387836 */ /* 0x040fe40000000000 */
[C---:B------:R-:W-:Y:S01]  /*ae70*/  VIADD R51, R0.reuse, 0x5f ;  /* 0x0000005f00337836 */ /* 0x040fe20000000000 */
[----:B------:R-:W-:Y:S01]  /*ae80*/  ISETP.GE.AND P4, PT, R53, RZ, PT ;  /* 0x000000ff3500720c */ /* 0x000fe20003f86270 */
[C---:B------:R-:W-:Y:S01]  /*ae90*/  VIADD R50, R0.reuse, 0x5e ;  /* 0x0000005e00327836 */ /* 0x040fe20000000000 */
[----:B------:R-:W-:Y:S01]  /*aea0*/  IABS R47, R56 ;  /* 0x00000038002f7213 */ /* 0x000fe20000000000 */
[----:B0-----:R-:W-:Y:S01]  /*aeb0*/  IMAD.MOV.U32 R7, RZ, RZ, R4 ;  /* 0x000000ffff077224 */ /* 0x001fe200078e0004 */
[----:B------:R-:W-:Y:S01]  /*aec0*/  IABS R4, R53 ;  /* 0x0000003500047213 */ /* 0x000fe20000000000 */
[----:B------:R-:W-:Y:S01]  /*aed0*/  VIADD R53, R0, 0x60 ;  /* 0x0000006000357836 */ /* 0x000fe20000000000 */
[----:B------:R-:W-:Y:S01]  /*aee0*/  IABS R29, R51 ;  /* 0x00000033001d7213 */ /* 0x000fe20000000000 */
[----:B------:R-:W-:Y:S01]  /*aef0*/  @!P5 IMAD.MOV R7, RZ, RZ, -R7 ;  /* 0x000000ffff07d224 */ /* 0x000fe200078e0a07 */
[----:B------:R-:W-:Y:S01]  /*af00*/  ISETP.GT.U32.AND P5, PT, R45, R28, PT ;  /* 0x0000001c2d00720c */ /* 0x000fe20003fa4070 */
[----:B------:R-:W-:Y:S01]  /*af10*/  IMAD.HI.U32 R44, R41, R4, RZ ;  /* 0x00000004292c7227 */ /* 0x000fe200078e00ff */
[----:B------:R-:W-:-:S02]  /*af20*/  IABS R46, R53 ;  /* 0x00000035002e7213 */ /* 0x000fc40000000000 */
[----:B------:R0:W-:Y:S01]  /*af30*/  STL [R1+0x2d4], R7 ;  /* 0x0002d40701007387 */ /* 0x0001e20000100800 */
[----:B------:R-:W-:Y:S01]  /*af40*/  IMAD.MOV R44, RZ, RZ, -R44 ;  /* 0x000000ffff2c7224 */ /* 0x000fe200078e0a2c */
[----:B------:R-:W-:Y:S01]  /*af50*/  IABS R43, R50 ;  /* 0x00000032002b7213 */ /* 0x000fe20000000000 */
[----:B------:R-:W-:Y:S01]  /*af60*/  IMAD.HI.U32 R48, R41, R46, RZ ;  /* 0x0000002e29307227 */ /* 0x000fe200078e00ff */
[----:B------:R-:W-:-:S03]  /*af70*/  ISETP.GE.AND P3, PT, R56, RZ, PT ;  /* 0x000000ff3800720c */ /* 0x000fc60003f66270 */
[C---:B------:R-:W-:Y:S02]  /*af80*/  IMAD R4, R45.reuse, R44, R4 ;  /* 0x0000002c2d047224 */ /* 0x040fe400078e0204 */
[----:B------:R-:W-:Y:S01]  /*af90*/  @!P5 IMAD.IADD R28, R28, 0x1, -R45 ;  /* 0x000000011c1cd824 */ /* 0x000fe200078e0a2d */
[----:B------:R-:W-:Y:S01]  /*afa0*/  ISETP.GT.U32.AND P5, PT, R45, R6, PT ;  /* 0x000000062d00720c */ /* 0x000fe20003fa4070 */
[----:B0-----:R-:W-:Y:S02]  /*afb0*/  IMAD.MOV.U32 R7, RZ, RZ, R5 ;  /* 0x000000ffff077224 */ /* 0x001fe400078e0005 */
[----:B------:R-:W-:-:S04]  /*afc0*/  IMAD.HI.U32 R5, R41, R47, RZ ;  /* 0x0000002f29057227 */ /* 0x000fc800078e00ff */
[----:B------:R-:W-:Y:S01]  /*afd0*/  @!P2 IMAD.MOV R7, RZ, RZ, -R7 ;  /* 0x000000ffff07a224 */ /* 0x000fe200078e0a07 */
[----:B------:R-:W-:Y:S01]  /*afe0*/  ISETP.GT.U32.AND P2, PT, R45, R42, PT ;  /* 0x0000002a2d00720c */ /* 0x000fe20003f44070 */
[----:B------:R-:W-:Y:S02]  /*aff0*/  IMAD.MOV R5, RZ, RZ, -R5 ;  /* 0x000000ffff057224 */ /* 0x000fe400078e0a05 */
[----:B------:R-:W-:Y:S01]  /*b000*/  IMAD.HI.U32 R44, R41, R29, RZ ;  /* 0x0000001d292c7227 */ /* 0x000fe200078e00ff */
[----:B------:R0:W-:Y:S03]  /*b010*/  STL [R1+0x2e4], R7 ;  /* 0x0002e40701007387 */ /* 0x0001e60000100800 */
[----:B------:R-:W-:Y:S02]  /*b020*/  @!P5 IMAD.IADD R6, R6, 0x1, -R45 ;  /* 0x000000010606d824 */ /* 0x000fe400078e0a2d */
[----:B------:R-:W-:-:S02]  /*b030*/  IMAD R47, R45, R5, R47 ;  /* 0x000000052d2f7224 */ /* 0x000fc400078e022f */
[----:B------:R-:W-:Y:S02]  /*b040*/  IMAD.MOV R48, RZ, RZ, -R48 ;  /* 0x000000ffff307224 */ /* 0x000fe400078e0a30 */
[----:B------:R-:W-:Y:S01]  /*b050*/  @!P2 IMAD.IADD R42, R42, 0x1, -R45 ;  /* 0x000000012a2aa824 */ /* 0x000fe200078e0a2d */
[C---:B------:R-:W-:Y:S01]  /*b060*/  ISETP.GT.U32.AND P2, PT, R45.reuse, R4, PT ;  /* 0x000000042d00720c */ /* 0x040fe20003f44070 */
[----:B0-----:R-:W-:Y:S02]  /*b070*/  IMAD.MOV.U32 R7, RZ, RZ, R28 ;  /* 0x000000ffff077224 */ /* 0x001fe400078e001c */
[----:B------:R-:W-:Y:S01]  /*b080*/  IMAD.MOV R44, RZ, RZ, -R44 ;  /* 0x000000ffff2c7224 */ /* 0x000fe200078e0a2c */
[C---:B------:R-:W-:Y:S01]  /*b090*/  ISETP.GT.U32.AND P5, PT, R45.reuse, R42, PT ;  /* 0x0000002a2d00720c */ /* 0x040fe20003fa4070 */
[----:B------:R-:W-:Y:S01]  /*b0a0*/  @!P0 IMAD.MOV R7, RZ, RZ, -R7 ;  /* 0x000000ffff078224 */ /* 0x000fe200078e0a07 */
[C---:B------:R-:W-:Y:S01]  /*b0b0*/  ISETP.GT.U32.AND P0, PT, R45.reuse, R6, PT ;  /* 0x000000062d00720c */ /* 0x040fe20003f04070 */
[----:B------:R-:W-:-:S02]  /*b0c0*/  IMAD R46, R45, R48, R46 ;  /* 0x000000302d2e7224 */ /* 0x000fc400078e022e */
[----:B------:R-:W-:Y:S01]  /*b0d0*/  IMAD R29, R45, R44, R29 ;  /* 0x0000002c2d1d7224 */ /* 0x000fe200078e021d */
[----:B------:R0:W-:Y:S01]  /*b0e0*/  STL [R1+0x108], R7 ;  /* 0x0001080701007387 */ /* 0x0001e20000100800 */
[----:B------:R-:W-:-:S04]  /*b0f0*/  IMAD.HI.U32 R5, R41, R43, RZ ;  /* 0x0000002b29057227 */ /* 0x000fc800078e00ff */
[--C-:B------:R-:W-:Y:S02]  /*b100*/  @!P2 IMAD.IADD R4, R4, 0x1, -R45.reuse ;  /* 0x000000010404a824 */ /* 0x100fe400078e0a2d */
[--C-:B------:R-:W-:Y:S01]  /*b110*/  @!P5 IMAD.IADD R42, R42, 0x1, -R45.reuse ;  /* 0x000000012a2ad824 */ /* 0x100fe200078e0a2d */
[C---:B------:R-:W-:Y:S01]  /*b120*/  ISETP.GT.U32.AND P5, PT, R45.reuse, R47, PT ;  /* 0x0000002f2d00720c */ /* 0x040fe20003fa4070 */
[----:B------:R-:W-:Y:S01]  /*b130*/  @!P0 IMAD.IADD R6, R6, 0x1, -R45 ;  /* 0x0000000106068824 */ /* 0x000fe200078e0a2d */
[C---:B------:R-:W-:Y:S01]  /*b140*/  ISETP.GT.U32.AND P0, PT, R45.reuse, R29, PT ;  /* 0x0000001d2d00720c */ /* 0x040fe20003f04070 */
[----:B0-----:R-:W-:Y:S01]  /*b150*/  IMAD.MOV.U32 R7, RZ, RZ, R42 ;  /* 0x000000ffff077224 */ /* 0x001fe200078e002a */
[C---:B------:R-:W-:Y:S01]  /*b160*/  ISETP.GT.U32.AND P2, PT, R45.reuse, R4, PT ;  /* 0x000000042d00720c */ /* 0x040fe20003f44070 */
[----:B------:R-:W-:Y:S02]  /*b170*/  IMAD.MOV R5, RZ, RZ, -R5 ;  /* 0x000000ffff057224 */ /* 0x000fe400078e0a05 */
[----:B------:R-:W-:Y:S01]  /*b180*/  @!P6 IMAD.MOV R7, RZ, RZ, -R7 ;  /* 0x000000ffff07e224 */ /* 0x000fe200078e0a07 */
[----:B------:R-:W-:Y:S01]  /*b190*/  ISETP.GT.U32.AND P6, PT, R45, R46, PT ;  /* 0x0000002e2d00720c */ /* 0x000fe20003fc4070 */
[----:B------:R-:W-:-:S02]  /*b1a0*/  VIADD R52, R0, 0x5d ;  /* 0x0000005d00347836 */ /* 0x000fc40000000000 */
[C---:B------:R-:W-:Y:S01]  /*b1b0*/  VIADD R55, R0.reuse, 0x5c ;  /* 0x0000005c00377836 */ /* 0x040fe20000000000 */
[----:B------:R-:W-:Y:S01]  /*b1c0*/  STL [R1+0x100], R7 ;  /* 0x0001000701007387 */ /* 0x000fe20000100800 */
[----:B------:R-:W-:Y:S01]  /*b1d0*/  IMAD R43, R45, R5, R43 ;  /* 0x000000052d2b7224 */ /* 0x000fe200078e022b */
[----:B------:R-:W-:Y:S01]  /*b1e0*/  IABS R44, R52 ;  /* 0x00000034002c7213 */ /* 0x000fe20000000000 */
[----:B------:R-:W-:Y:S01]  /*b1f0*/  VIADD R56, R0, 0x5b ;  /* 0x0000005b00387836 */ /* 0x000fe20000000000 */
[----:B------:R-:W-:Y:S01]  /*b200*/  IABS R5, R55 ;  /* 0x0000003700057213 */ /* 0x000fe20000000000 */
[--C-:B------:R-:W-:Y:S01]  /*b210*/  @!P5 IMAD.IADD R47, R47, 0x1, -R45.reuse ;  /* 0x000000012f2fd824 */ /* 0x100fe200078e0a2d */
[----:B------:R-:W-:Y:S01]  /*b220*/  ISETP.GE.AND P5, PT, R53, RZ, PT ;  /* 0x000000ff3500720c */ /* 0x000fe20003fa6270 */
[--C-:B------:R-:W-:Y:S01]  /*b230*/  @!P0 IMAD.IADD R29, R29, 0x1, -R45.reuse ;  /* 0x000000011d1d8824 */ /* 0x100fe200078e0a2d */
[----:B------:R-:W-:Y:S01]  /*b240*/  IABS R28, R56 ;  /* 0x00000038001c7213 */ /* 0x000fe20000000000 */
[----:B------:R-:W-:Y:S01]  /*b250*/  @!P6 IMAD.IADD R46, R46, 0x1, -R45 ;  /* 0x000000012e2ee824 */ /* 0x000fe200078e0a2d */
[----:B------:R-:W-:Y:S01]  /*b260*/  ISETP.GT.U32.AND P6, PT, R45, R47, PT ;  /* 0x0000002f2d00720c */ /* 0x000fe20003fc4070 */
[----:B------:R-:W-:-:S03]  /*b270*/  IMAD.HI.U32 R49, R41, R44, RZ ;  /* 0x0000002c29317227 */ /* 0x000fc600078e00ff */
[----:B------:R-:W-:Y:S01]  /*b280*/  ISETP.GT.U32.AND P0, PT, R45, R46, PT ;  /* 0x0000002e2d00720c */ /* 0x000fe20003f04070 */
[----:B------:R-:W-:-:S04]  /*b290*/  IMAD.HI.U32 R48, R41, R5, RZ ;  /* 0x0000000529307227 */ /* 0x000fc800078e00ff */
[----:B------:R-:W-:Y:S01]  /*b2a0*/  @!P1 IMAD.MOV R6, RZ, RZ, -R6 ;  /* 0x000000ffff069224 */ /* 0x000fe200078e0a06 */
[----:B------:R-:W-:Y:S01]  /*b2b0*/  ISETP.GT.U32.AND P1, PT, R45, R29, PT ;  /* 0x0000001d2d00720c */ /* 0x000fe20003f24070 */
[----:B------:R-:W-:-:S03]  /*b2c0*/  IMAD.HI.U32 R42, R41, R28, RZ ;  /* 0x0000001c292a7227 */ /* 0x000fc600078e00ff */
[----:B------:R0:W-:Y:S01]  /*b2d0*/  STL [R1+0x34], R6 ;  /* 0x0000340601007387 */ /* 0x0001e20000100800 */
[----:B------:R-:W-:Y:S02]  /*b2e0*/  IMAD.MOV R49, RZ, RZ, -R49 ;  /* 0x000000ffff317224 */ /* 0x000fe400078e0a31 */
[----:B------:R-:W-:Y:S01]  /*b2f0*/  @!P2 IMAD.IADD R4, R4, 0x1, -R45 ;  /* 0x000000010404a824 */ /* 0x000fe200078e0a2d */
[C---:B------:R-:W-:Y:S01]  /*b300*/  ISETP.GT.U32.AND P2, PT, R45.reuse, R43, PT ;  /* 0x0000002b2d00720c */ /* 0x040fe20003f44070 */
[----:B------:R-:W-:Y:S02]  /*b310*/  IMAD.MOV R48, RZ, RZ, -R48 ;  /* 0x000000ffff307224 */ /* 0x000fe400078e0a30 */
[----:B------:R-:W-:Y:S02]  /*b320*/  IMAD.MOV R42, RZ, RZ, -R42 ;  /* 0x000000ffff2a7224 */ /* 0x000fe400078e0a2a */
[C---:B------:R-:W-:Y:S02]  /*b330*/  IMAD R44, R45.reuse, R49, R44 ;  /* 0x000000312d2c7224 */ /* 0x040fe400078e022c */
[----:B------:R-:W-:-:S02]  /*b340*/  IMAD R5, R45, R48, R5 ;  /* 0x000000302d057224 */ /* 0x000fc400078e0205 */
[----:B0-----:R-:W-:Y:S02]  /*b350*/  IMAD.MOV.U32 R6, RZ, RZ, R4 ;  /* 0x000000ffff067224 */ /* 0x001fe400078e0004 */
[C---:B------:R-:W-:Y:S02]  /*b360*/  IMAD R28, R45.reuse, R42, R28 ;  /* 0x0000002a2d1c7224 */ /* 0x040fe400078e021c */
[----:B------:R-:W-:Y:S01]  /*b370*/  @!P4 IMAD.MOV R6, RZ, RZ, -R6 ;  /* 0x000000ffff06c224 */ /* 0x000fe200078e0a06 */
[----:B------:R-:W-:Y:S01]  /*b380*/  ISETP.GT.U32.AND P4, PT, R45, R44, PT ;  /* 0x0000002c2d00720c */ /* 0x000fe20003f84070 */
[--C-:B------:R-:W-:Y:S01]  /*b390*/  @!P6 IMAD.IADD R47, R47, 0x1, -R45.reuse ;  /* 0x000000012f2fe824 */ /* 0x100fe200078e0a2d */
[----:B------:R-:W-:Y:S01]  /*b3a0*/  ISETP.GT.U32.AND P6, PT, R45, R5, PT ;  /* 0x000000052d00720c */ /* 0x000fe20003fc4070 */
[--C-:B------:R-:W-:Y:S01]  /*b3b0*/  @!P1 IMAD.IADD R29, R29, 0x1, -R45.reuse ;  /* 0x000000011d1d9824 */ /* 0x100fe200078e0a2d */
[----:B------:R-:W-:Y:S01]  /*b3c0*/  ISETP.GT.U32.AND P1, PT, R45, R28, PT ;  /* 0x0000001c2d00720c */ /* 0x000fe20003f24070 */
[----:B------:R-:W-:Y:S01]  /*b3d0*/  @!P2 IMAD.IADD R43, R43, 0x1, -R45 ;  /* 0x000000012b2ba824 */ /* 0x000fe200078e0a2d */
[----:B------:R0:W-:Y:S01]  /*b3e0*/  STL [R1+0xfc], R6 ;  /* 0x0000fc0601007387 */ /* 0x0001e20000100800 */
[----:B------:R-:W-:-:S02]  /*b3f0*/  VIADD R53, R0, 0x59 ;  /* 0x0000005900357836 */ /* 0x000fc40000000000 */
[----:B------:R-:W-:Y:S01]  /*b400*/  IMAD.MOV.U32 R8, RZ, RZ, R47 ;  /* 0x000000ffff087224 */ /* 0x000fe200078e002f */
[----:B------:R-:W-:Y:S01]  /*b410*/  ISETP.GT.U32.AND P2, PT, R45, R43, PT ;  /* 0x0000002b2d00720c */ /* 0x000fe20003f44070 */
[----:B------:R-:W-:Y:S01]  /*b420*/  VIADD R54, R0, 0x5a ;  /* 0x0000005a00367836 */ /* 0x000fe20000000000 */
[----:B------:R-:W-:Y:S01]  /*b430*/  IABS R42, R53 ;  /* 0x00000035002a7213 */ /* 0x000fe20000000000 */
[--C-:B------:R-:W-:Y:S01]  /*b440*/  @!P4 IMAD.IADD R44, R44, 0x1, -R45.reuse ;  /* 0x000000012c2cc824 */ /* 0x100fe200078e0a2d */
[----:B------:R-:W-:Y:S01]  /*b450*/  ISETP.GE.AND P4, PT, R52, RZ, PT ;  /* 0x000000ff3400720c */ /* 0x000fe20003f86270 */
[--C-:B------:R-:W-:Y:S01]  /*b460*/  @!P6 IMAD.IADD R5, R5, 0x1, -R45.reuse ;  /* 0x000000010505e824 */ /* 0x100fe200078e0a2d */
[----:B------:R-:W-:Y:S01]  /*b470*/  ISETP.GE.AND P6, PT, R55, RZ, PT ;  /* 0x000000ff3700720c */ /* 0x000fe20003fc6270 */
[--C-:B------:R-:W-:Y:S01]  /*b480*/  @!P0 IMAD.IADD R46, R46, 0x1, -R45.reuse ;  /* 0x000000012e2e8824 */ /* 0x100fe200078e0a2d */
[----:B------:R-:W-:Y:S01]  /*b490*/  ISETP.GE.AND P0, PT, R51, RZ, PT ;  /* 0x000000ff3300720c */ /* 0x000fe20003f06270 */
[----:B------:R-:W-:Y:S01]  /*b4a0*/  @!P3 IMAD.MOV R8, RZ, RZ, -R8 ;  /* 0x000000ffff08b224 */ /* 0x000fe200078e0a08 */
[----:B------:R-:W-:Y:S01]  /*b4b0*/  IABS R4, R54 ;  /* 0x0000003600047213 */ /* 0x000fe20000000000 */
[----:B------:R-:W-:Y:S01]  /*b4c0*/  @!P1 IMAD.IADD R28, R28, 0x1, -R45 ;  /* 0x000000011c1c9824 */ /* 0x000fe200078e0a2d */
[C---:B------:R-:W-:Y:S01]  /*b4d0*/  ISETP.GT.U32.AND P1, PT, R45.reuse, R44, PT ;  /* 0x0000002c2d00720c */ /* 0x040fe20003f24070 */
[----:B------:R-:W-:Y:S01]  /*b4e0*/  VIADD R55, R0, 0x58 ;  /* 0x0000005800377836 */ /* 0x000fe20000000000 */
[----:B------:R-:W-:Y:S01]  /*b4f0*/  ISETP.GT.U32.AND P3, PT, R45, R5, PT ;  /* 0x000000052d00720c */ /* 0x000fe20003f64070 */
[----:B0-----:R-:W-:Y:S01]  /*b500*/  IMAD.HI.U32 R6, R41, R42, RZ ;  /* 0x0000002a29067227 */ /* 0x001fe200078e00ff */
[----:B------:R0:W-:Y:S03]  /*b510*/  STL [R1+0xd0], R8 ;  /* 0x0000d00801007387 */ /* 0x0001e60000100800 */
[----:B------:R-:W-:-:S02]  /*b520*/  IMAD.MOV R6, RZ, RZ, -R6 ;  /* 0x000000ffff067224 */ /* 0x000fc400078e0a06 */
[----:B------:R-:W-:-:S04]  /*b530*/  IMAD.HI.U32 R48, R41, R4, RZ ;  /* 0x0000000429307227 */ /* 0x000fc800078e00ff */
[----:B------:R-:W-:Y:S02]  /*b540*/  IMAD.MOV.U32 R7, RZ, RZ, R46 ;  /* 0x000000ffff077224 */ /* 0x000fe400078e002e */
[----:B0-----:R-:W-:Y:S01]  /*b550*/  IMAD.MOV.U32 R8, RZ, RZ, R29 ;  /* 0x000000ffff087224 */ /* 0x001fe200078e001d */
[----:B------:R-:W-:Y:S01]  /*b560*/  IABS R29, R55 ;  /* 0x00000037001d7213 */ /* 0x000fe20000000000 */
[----:B------:R-:W-:Y:S01]  /*b570*/  @!P2 IMAD.IADD R43, R43, 0x1, -R45 ;  /* 0x000000012b2ba824 */ /* 0x000fe200078e0a2d */
[----:B------:R-:W-:Y:S01]  /*b580*/  ISETP.GE.AND P2, PT, R50, RZ, PT ;  /* 0x000000ff3200720c */ /* 0x000fe20003f46270 */
[----:B------:R-:W-:Y:S02]  /*b590*/  IMAD R42, R45, R6, R42 ;  /* 0x000000062d2a7224 */ /* 0x000fe400078e022a */
[----:B------:R-:W-:Y:S02]  /*b5a0*/  IMAD.MOV R48, RZ, RZ, -R48 ;  /* 0x000000ffff307224 */ /* 0x000fe400078e0a30 */
[----:B------:R-:W-:-:S04]  /*b5b0*/  IMAD.HI.U32 R6, R41, R29, RZ ;  /* 0x0000001d29067227 */ /* 0x000fc800078e00ff */
[----:B------:R-:W-:Y:S01]  /*b5c0*/  @!P5 IMAD.MOV R7, RZ, RZ, -R7 ;  /* 0x000000ffff07d224 */ /* 0x000fe200078e0a07 */
[C---:B------:R-:W-:Y:S01]  /*b5d0*/  ISETP.GT.U32.AND P5, PT, R45.reuse, R28, PT ;  /* 0x0000001c2d00720c */ /* 0x040fe20003fa4070 */
[----:B------:R-:W-:Y:S02]  /*b5e0*/  @!P0 IMAD.MOV R8, RZ, RZ, -R8 ;  /* 0x000000ffff088224 */ /* 0x000fe400078e0a08 */
[C---:B------:R-:W-:Y:S01]  /*b5f0*/  IMAD R4, R45.reuse, R48, R4 ;  /* 0x000000302d047224 */ /* 0x040fe200078e0204 */
[----:B------:R0:W-:Y:S01]  /*b600*/  STL [R1+0xd4], R7 ;  /* 0x0000d40701007387 */ /* 0x0001e20000100800 */
[--C-:B------:R-:W-:Y:S01]  /*b610*/  @!P1 IMAD.IADD R44, R44, 0x1, -R45.reuse ;  /* 0x000000012c2c9824 */ /* 0x100fe200078e0a2d */
[----:B------:R-:W-:Y:S01]  /*b620*/  ISETP.GT.U32.AND P1, PT, R45, R42, PT ;  /* 0x0000002a2d00720c */ /* 0x000fe20003f24070 */
[----:B------:R-:W-:Y:S01]  /*b630*/  @!P3 IMAD.IADD R5, R5, 0x1, -R45 ;  /* 0x000000010505b824 */ /* 0x000fe200078e0a2d */
[----:B------:R1:W-:Y:S01]  /*b640*/  STL [R1+0xf0], R8 ;  /* 0x0000f00801007387 */ /* 0x0003e20000100800 */
[----:B------:R-:W-:Y:S01]  /*b650*/  IMAD.MOV R6, RZ, RZ, -R6 ;  /* 0x000000ffff067224 */ /* 0x000fe200078e0a06 */
[C---:B------:R-:W-:Y:S01]  /*b660*/  ISETP.GT.U32.AND P0, PT, R45.reuse, R4, PT ;  /* 0x000000042d00720c */ /* 0x040fe20003f04070 */
[----:B------:R-:W-:Y:S01]  /*b670*/  VIADD R51, R0, 0x52 ;  /* 0x0000005200337836 */ /* 0x000fe20000000000 */
[----:B------:R-:W-:Y:S01]  /*b680*/  ISETP.GE.AND P3, PT, R54, RZ, PT ;  /* 0x000000ff3600720c */ /* 0x000fe20003f66270 */
[----:B------:R-:W-:-:S02]  /*b690*/  IMAD R29, R45, R6, R29 ;  /* 0x000000062d1d7224 */ /* 0x000fc400078e021d */
[----:B0-----:R-:W-:Y:S02]  /*b6a0*/  IMAD.MOV.U32 R7, RZ, RZ, R43 ;  /* 0x000000ffff077224 */ /* 0x001fe400078e002b */
[----:B------:R-:W-:Y:S01]  /*b6b0*/  @!P5 IMAD.IADD R28, R28, 0x1, -R45 ;  /* 0x000000011c1cd824 */ /* 0x000fe200078e0a2d */
[----:B------:R-:W-:Y:S01]  /*b6c0*/  ISETP.GE.AND P5, PT, R53, RZ, PT ;  /* 0x000000ff3500720c */ /* 0x000fe20003fa6270 */
[----:B-1----:R-:W-:Y:S02]  /*b6d0*/  IMAD.MOV.U32 R8, RZ, RZ, R5 ;  /* 0x000000ffff087224 */ /* 0x002fe400078e0005 */
[----:B------:R-:W-:Y:S01]  /*b6e0*/  @!P2 IMAD.MOV R7, RZ, RZ, -R7 ;  /* 0x000000ffff07a224 */ /* 0x000fe200078e0a07 */
[----:B------:R-:W-:Y:S01]  /*b6f0*/  ISETP.GE.AND P2, PT, R56, RZ, PT ;  /* 0x000000ff3800720c */ /* 0x000fe20003f46270 */
[----:B------:R-:W-:Y:S01]  /*b700*/  @!P6 IMAD.MOV R8, RZ, RZ, -R8 ;  /* 0x000000ffff08e224 */ /* 0x000fe200078e0a08 */
[----:B------:R-:W-:Y:S01]  /*b710*/  ISETP.GT.U32.AND P6, PT, R45, R29, PT ;  /* 0x0000001d2d00720c */ /* 0x000fe20003fc4070 */
[----:B------:R-:W-:Y:S01]  /*b720*/  @!P1 IMAD.IADD R42, R42, 0x1, -R45 ;  /* 0x000000012a2a9824 */ /* 0x000fe200078e0a2d */
[----:B------:R0:W-:Y:S01]  /*b730*/  STL [R1+0xf8], R7 ;  /* 0x0000f80701007387 */ /* 0x0001e20000100800 */
[----:B------:R-:W-:-:S02]  /*b740*/  VIADD R56, R0, 0x57 ;  /* 0x0000005700387836 */ /* 0x000fc40000000000 */
[----:B------:R-:W-:Y:S02]  /*b750*/  VIADD R53, R0, 0x56 ;  /* 0x0000005600357836 */ /* 0x000fe40000000000 */
[--C-:B------:R-:W-:Y:S01]  /*b760*/  @!P0 IMAD.IADD R4, R4, 0x1, -R45.reuse ;  /* 0x0000000104048824 */ /* 0x100fe200078e0a2d */
[----:B------:R-:W-:Y:S01]  /*b770*/  IABS R46, R56 ;  /* 0x00000038002e7213 */ /* 0x000fe20000000000 */
[C---:B------:R-:W-:Y:S01]  /*b780*/  VIADD R50, R0.reuse, 0x51 ;  /* 0x0000005100327836 */ /* 0x040fe20000000000 */
[----:B------:R-:W-:Y:S01]  /*b790*/  IABS R43, R53 ;  /* 0x00000035002b7213 */ /* 0x000fe20000000000 */
[----:B------:R-:W-:Y:S01]  /*b7a0*/  VIADD R52, R0, 0x50 ;  /* 0x0000005000347836 */ /* 0x000fe20000000000 */
[----:B------:R-:W-:Y:S01]  /*b7b0*/  ISETP.GT.U32.AND P1, PT, R45, R4, PT ;  /* 0x000000042d00720c */ /* 0x000fe20003f24070 */
[----:B0-----:R-:W-:Y:S01]  /*b7c0*/  IMAD.MOV.U32 R7, RZ, RZ, R44 ;  /* 0x000000ffff077224 */ /* 0x001fe200078e002c */
[----:B------:R-:W-:Y:S01]  /*b7d0*/  ISETP.GE.AND P0, PT, R55, RZ, PT ;  /* 0x000000ff3700720c */ /* 0x000fe20003f06270 */
[----:B------:R-:W-:Y:S01]  /*b7e0*/  @!P6 IMAD.IADD R29, R29, 0x1, -R45 ;  /* 0x000000011d1de824 */ /* 0x000fe200078e0a2d */
[----:B------:R-:W-:Y:S01]  /*b7f0*/  IABS R44, R50 ;  /* 0x00000032002c7213 */ /* 0x000fe20000000000 */
[----:B------:R-:W-:Y:S01]  /*b800*/  @!P4 IMAD.MOV R7, RZ, RZ, -R7 ;  /* 0x000000ffff07c224 */ /* 0x000fe200078e0a07 */
[----:B------:R-:W-:Y:S01]  /*b810*/  ISETP.GT.U32.AND P4, PT, R45, R42, PT ;  /* 0x0000002a2d00720c */ /* 0x000fe20003f84070 */
[----:B------:R-:W-:Y:S01]  /*b820*/  IMAD.HI.U32 R6, R41, R46, RZ ;  /* 0x0000002e29067227 */ /* 0x000fe200078e00ff */
[----:B------:R-:W-:-:S02]  /*b830*/  ISETP.GT.U32.AND P6, PT, R45, R29, PT ;  /* 0x0000001d2d00720c */ /* 0x000fc40003fc4070 */
[----:B------:R0:W-:Y:S01]  /*b840*/  STL [R1+0xd8], R7 ;  /* 0x0000d80701007387 */ /* 0x0001e20000100800 */
[----:B------:R-:W-:-:S03]  /*b850*/  IMAD.HI.U32 R5, R41, R43, RZ ;  /* 0x0000002b29057227 */ /* 0x000fc600078e00ff */
[----:B------:R-:W-:Y:S01]  /*b860*/  STL [R1+0xec], R8 ;  /* 0x0000ec0801007387 */ /* 0x000fe20000100800 */
[----:B------:R-:W-:Y:S02]  /*b870*/  IMAD.MOV R6, RZ, RZ, -R6 ;  /* 0x000000ffff067224 */ /* 0x000fe400078e0a06 */
[----:B------:R-:W-:Y:S02]  /*b880*/  IMAD.MOV R5, RZ, RZ, -R5 ;  /* 0x000000ffff057224 */ /* 0x000fe400078e0a05 */
[--C-:B------:R-:W-:Y:S02]  /*b890*/  @!P4 IMAD.IADD R42, R42, 0x1, -R45.reuse ;  /* 0x000000012a2ac824 */ /* 0x100fe400078e0a2d */
[----:B0-----:R-:W-:Y:S02]  /*b8a0*/  IMAD.MOV.U32 R7, RZ, RZ, R28 ;  /* 0x000000ffff077224 */ /* 0x001fe400078e001c */
[----:B------:R-:W-:Y:S01]  /*b8b0*/  @!P1 IMAD.IADD R4, R4, 0x1, -R45 ;  /* 0x0000000104049824 */ /* 0x000fe200078e0a2d */
[----:B------:R-:W-:Y:S01]  /*b8c0*/  ISETP.GE.AND P1, PT, R53, RZ, PT ;  /* 0x000000ff3500720c */ /* 0x000fe20003f26270 */
[----:B------:R-:W-:Y:S01]  /*b8d0*/  @!P2 IMAD.MOV R7, RZ, RZ, -R7 ;  /* 0x000000ffff07a224 */ /* 0x000fe200078e0a07 */
[----:B------:R-:W-:Y:S01]  /*b8e0*/  ISETP.GE.AND P2, PT, R56, RZ, PT ;  /* 0x000000ff3800720c */ /* 0x000fe20003f46270 */
[C---:B------:R-:W-:Y:S01]  /*b8f0*/  IMAD R46, R45.reuse, R6, R46 ;  /* 0x000000062d2e7224 */ /* 0x040fe200078e022e */
[----:B------:R-:W-:Y:S01]  /*b900*/  IABS R6, R51 ;  /* 0x0000003300067213 */ /* 0x000fe20000000000 */
[----:B------:R-:W-:Y:S01]  /*b910*/  IMAD R43, R45, R5, R43 ;  /* 0x000000052d2b7224 */ /* 0x000fe200078e022b */
[----:B------:R0:W-:Y:S01]  /*b920*/  STL [R1+0xdc], R7 ;  /* 0x0000dc0701007387 */ /* 0x0001e20000100800 */
[----:B------:R-:W-:-:S02]  /*b930*/  VIADD R53, R0, 0x55 ;  /* 0x0000005500357836 */ /* 0x000fc40000000000 */
[----:B------:R-:W-:Y:S01]  /*b940*/  @!P6 IMAD.IADD R29, R29, 0x1, -R45 ;  /* 0x000000011d1de824 */ /* 0x000fe200078e0a2d */
[----:B------:R-:W-:Y:S01]  /*b950*/  ISETP.GT.U32.AND P6, PT, R45, R43, PT ;  /* 0x0000002b2d00720c */ /* 0x000fe20003fc4070 */
[----:B------:R-:W-:Y:S01]  /*b960*/  @!P3 IMAD.MOV R4, RZ, RZ, -R4 ;  /* 0x000000ffff04b224 */ /* 0x000fe200078e0a04 */
[----:B------:R-:W-:Y:S01]  /*b970*/  IABS R5, R53 ;  /* 0x0000003500057213 */ /* 0x000fe20000000000 */
[C---:B------:R-:W-:Y:S01]  /*b980*/  VIADD R56, R0.reuse, 0x54 ;  /* 0x0000005400387836 */ /* 0x040fe20000000000 */
[----:B------:R-:W-:Y:S01]  /*b990*/  ISETP.GE.AND P4, PT, R53, RZ, PT ;  /* 0x000000ff3500720c */ /* 0x000fe20003f86270 */
[----:B------:R-:W-:Y:S01]  /*b9a0*/  VIADD R53, R0, 0x53 ;  /* 0x0000005300357836 */ /* 0x000fe20000000000 */
[----:B------:R1:W-:Y:S01]  /*b9b0*/  STL [R1+0x260], R4 ;  /* 0x0002600401007387 */ /* 0x0003e20000100800 */
[----:B0-----:R-:W-:Y:S01]  /*b9c0*/  IMAD.MOV.U32 R7, RZ, RZ, R42 ;  /* 0x000000ffff077224 */ /* 0x001fe200078e002a */
[----:B------:R-:W-:Y:S01]  /*b9d0*/  ISETP.GE.AND P3, PT, R56, RZ, PT ;  /* 0x000000ff3800720c */ /* 0x000fe20003f66270 */
[----:B------:R-:W-:Y:S01]  /*b9e0*/  IMAD.HI.U32 R47, R41, R5, RZ ;  /* 0x00000005292f7227 */ /* 0x000fe200078e00ff */
[----:B------:R-:W-:-:S03]  /*b9f0*/  IABS R28, R53 ;  /* 0x00000035001c7213 */ /* 0x000fc60000000000 */
[----:B------:R-:W-:Y:S01]  /*ba00*/  @!P5 IMAD.MOV R7, RZ, RZ, -R7 ;  /* 0x000000ffff07d224 */ /* 0x000fe200078e0a07 */
[----:B------:R-:W-:Y:S01]  /*ba10*/  ISETP.GT.U32.AND P5, PT, R45, R46, PT ;  /* 0x0000002e2d00720c */ /* 0x000fe20003fa4070 */
[----:B------:R-:W-:Y:S01]  /*ba20*/  IMAD.MOV R47, RZ, RZ, -R47 ;  /* 0x000000ffff2f7224 */ /* 0x000fe200078e0a2f */
[----:B-1----:R-:W-:Y:S01]  /*ba30*/  IABS R4, R56 ;  /* 0x0000003800047213 */ /* 0x002fe20000000000 */
[----:B------:R-:W-:Y:S01]  /*ba40*/  @!P6 IMAD.IADD R43, R43, 0x1, -R45 ;  /* 0x000000012b2be824 */ /* 0x000fe200078e0a2d */
[----:B------:R0:W-:Y:S01]  /*ba50*/  STL [R1+0x258], R7 ;  /* 0x0002580701007387 */ /* 0x0001e20000100800 */
[----:B------:R-:W-:Y:S02]  /*ba60*/  IMAD R5, R45, R47, R5 ;  /* 0x0000002f2d057224 */ /* 0x000fe400078e0205 */
[----:B------:R-:W-:-:S04]  /*ba70*/  IMAD.HI.U32 R47, R41, R6, RZ ;  /* 0x00000006292f7227 */ /* 0x000fc800078e00ff */
[----:B------:R-:W-:-:S04]  /*ba80*/  IMAD.HI.U32 R42, R41, R4, RZ ;  /* 0x00000004292a7227 */ /* 0x000fc800078e00ff */
[----:B------:R-:W-:Y:S01]  /*ba90*/  @!P5 IMAD.IADD R46, R46, 0x1, -R45 ;  /* 0x000000012e2ed824 */ /* 0x000fe200078e0a2d */
[C---:B------:R-:W-:Y:S01]  /*baa0*/  ISETP.GT.U32.AND P5, PT, R45.reuse, R5, PT ;  /* 0x000000052d00720c */ /* 0x040fe20003fa4070 */
[----:B0-----:R-:W-:Y:S02]  /*bab0*/  IMAD.MOV.U32 R7, RZ, RZ, R29 ;  /* 0x000000ffff077224 */ /* 0x001fe400078e001d */
[----:B------:R-:W-:Y:S01]  /*bac0*/  IMAD.MOV R47, RZ, RZ, -R47 ;  /* 0x000000ffff2f7224 */ /* 0x000fe200078e0a2f */
[C---:B------:R-:W-:Y:S01]  /*bad0*/  ISETP.GT.U32.AND P6, PT, R45.reuse, R46, PT ;  /* 0x0000002e2d00720c */ /* 0x040fe20003fc4070 */
[----:B------:R-:W-:Y:S01]  /*bae0*/  @!P0 IMAD.MOV R7, RZ, RZ, -R7 ;  /* 0x000000ffff078224 */ /* 0x000fe200078e0a07 */
[----:B------:R-:W-:Y:S01]  /*baf0*/  ISETP.GT.U32.AND P0, PT, R45, R43, PT ;  /* 0x0000002b2d00720c */ /* 0x000fe20003f04070 */
[----:B------:R-:W-:Y:S02]  /*bb00*/  IMAD.MOV R42, RZ, RZ, -R42 ;  /* 0x000000ffff2a7224 */ /* 0x000fe400078e0a2a */
[----:B------:R-:W-:Y:S01]  /*bb10*/  IMAD.HI.U32 R48, R41, R28, RZ ;  /* 0x0000001c29307227 */ /* 0x000fe200078e00ff */
[----:B------:R0:W-:Y:S03]  /*bb20*/  STL [R1+0xc0], R7 ;  /* 0x0000c00701007387 */ /* 0x0001e60000100800 */
[C---:B------:R-:W-:Y:S01]  /*bb30*/  IMAD R6, R45.reuse, R47, R6 ;  /* 0x0000002f2d067224 */ /* 0x040fe200078e0206 */
[----:B------:R-:W-:Y:S01]  /*bb40*/  IABS R47, R52 ;  /* 0x00000034002f7213 */ /* 0x000fe20000000000 */
[----:B------:R-:W-:-:S02]  /*bb50*/  IMAD R4, R45, R42, R4 ;  /* 0x0000002a2d047224 */ /* 0x000fc400078e0204 */
[----:B------:R-:W-:Y:S02]  /*bb60*/  IMAD.MOV R48, RZ, RZ, -R48 ;  /* 0x000000ffff307224 */ /* 0x000fe400078e0a30 */
[--C-:B------:R-:W-:Y:S01]  /*bb70*/  @!P6 IMAD.IADD R46, R46, 0x1, -R45.reuse ;  /* 0x000000012e2ee824 */ /* 0x100fe200078e0a2d */
[----:B------:R-:W-:Y:S01]  /*bb80*/  ISETP.GT.U32.AND P6, PT, R45, R4, PT ;  /* 0x000000042d00720c */ /* 0x000fe20003fc4070 */
[--C-:B------:R-:W-:Y:S01]  /*bb90*/  @!P0 IMAD.IADD R43, R43, 0x1, -R45.reuse ;  /* 0x000000012b2b8824 */ /* 0x100fe200078e0a2d */
[----:B------:R-:W-:Y:S01]  /*bba0*/  ISETP.GT.U32.AND P0, PT, R45, R6, PT ;  /* 0x000000062d00720c */ /* 0x000fe20003f04070 */
[----:B------:R-:W-:Y:S02]  /*bbb0*/  @!P5 IMAD.IADD R5, R5, 0x1, -R45 ;  /* 0x000000010505d824 */ /* 0x000fe400078e0a2d */
[C---:B------:R-:W-:Y:S02]  /*bbc0*/  IMAD R28, R45.reuse, R48, R28 ;  /* 0x000000302d1c7224 */ /* 0x040fe400078e021c */
[----:B0-----:R-:W-:Y:S01]  /*bbd0*/  IMAD.MOV.U32 R7, RZ, RZ, R46 ;  /* 0x000000ffff077224 */ /* 0x001fe200078e002e */
[----:B------:R-:W-:Y:S01]  /*bbe0*/  ISETP.GT.U32.AND P5, PT, R45, R5, PT ;  /* 0x000000052d00720c */ /* 0x000fe20003fa4070 */
[----:B------:R-:W-:-:S04]  /*bbf0*/  IMAD.HI.U32 R42, R41, R44, RZ ;  /* 0x0000002c292a7227 */ /* 0x000fc800078e00ff */
[----:B------:R-:W-:Y:S01]  /*bc00*/  @!P2 IMAD.MOV R7, RZ, RZ, -R7 ;  /* 0x000000ffff07a224 */ /* 0x000fe200078e0a07 */
[C---:B------:R-:W-:Y:S01]  /*bc10*/  ISETP.GT.U32.AND P2, PT, R45.reuse, R28, PT ;  /* 0x0000001c2d00720c */ /* 0x040fe20003f44070 */
[C---:B------:R-:W-:Y:S02]  /*bc20*/  VIADD R56, R0.reuse, 0x4e ;  /* 0x0000004e00387836 */ /* 0x040fe40000000000 */
[----:B------:R-:W-:Y:S01]  /*bc30*/  IMAD.MOV R42, RZ, RZ, -R42 ;  /* 0x000000ffff2a7224 */ /* 0x000fe200078e0a2a */
[----:B------:R0:W-:Y:S01]  /*bc40*/  STL [R1+0xc8], R7 ;  /* 0x0000c80701007387 */ /* 0x0001e20000100800 */
[----:B------:R-:W-:Y:S01]  /*bc50*/  VIADD R55, R0, 0x4f ;  /* 0x0000004f00377836 */ /* 0x000fe20000000000 */
[----:B------:R-:W-:Y:S01]  /*bc60*/  IABS R29, R56 ;  /* 0x00000038001d7213 */ /* 0x000fe20000000000 */
[----:B------:R-:W-:Y:S02]  /*bc70*/  @!P0 IMAD.IADD R6, R6, 0x1, -R45 ;  /* 0x0000000106068824 */ /* 0x000fe400078e0a2d */
[----:B------:R-:W-:Y:S01]  /*bc80*/  IMAD R44, R45, R42, R44 ;  /* 0x0000002a2d2c7224 */ /* 0x000fe200078e022c */
[----:B------:R-:W-:Y:S01]  /*bc90*/  IABS R42, R55 ;  /* 0x00000037002a7213 */ /* 0x000fe20000000000 */
[----:B------:R-:W-:-:S04]  /*bca0*/  IMAD.HI.U32 R46, R41, R47, RZ ;  /* 0x0000002f292e7227 */ /* 0x000fc800078e00ff */
[----:B0-----:R-:W-:Y:S02]  /*bcb0*/  IMAD.MOV.U32 R7, RZ, RZ, R43 ;  /* 0x000000ffff077224 */ /* 0x001fe400078e002b */
[----:B------:R-:W-:Y:S01]  /*bcc0*/  @!P6 IMAD.IADD R4, R4, 0x1, -R45 ;  /* 0x000000010404e824 */ /* 0x000fe200078e0a2d */
[----:B------:R-:W-:Y:S01]  /*bcd0*/  ISETP.GE.AND P6, PT, R53, RZ, PT ;  /* 0x000000ff3500720c */ /* 0x000fe20003fc6270 */
[----:B------:R-:W-:Y:S01]  /*bce0*/  @!P1 IMAD.MOV R7, RZ, RZ, -R7 ;  /* 0x000000ffff079224 */ /* 0x000fe200078e0a07 */
[----:B------:R-:W-:Y:S01]  /*bcf0*/  ISETP.GT.U32.AND P1, PT, R45, R6, PT ;  /* 0x000000062d00720c */ /* 0x000fe20003f24070 */
[----:B------:R-:W-:-:S03]  /*bd00*/  IMAD.HI.U32 R48, R41, R29, RZ ;  /* 0x0000001d29307227 */ /* 0x000fc600078e00ff */
[----:B------:R0:W-:Y:S01]  /*bd10*/  STL [R1+0xbc], R7 ;  /* 0x0000bc0701007387 */ /* 0x0001e20000100800 */
[----:B------:R-:W-:Y:S02]  /*bd20*/  IMAD.MOV R46, RZ, RZ, -R46 ;  /* 0x000000ffff2e7224 */ /* 0x000fe400078e0a2e */
[--C-:B------:R-:W-:Y:S01]  /*bd30*/  @!P5 IMAD.IADD R5, R5, 0x1, -R45.reuse ;  /* 0x000000010505d824 */ /* 0x100fe200078e0a2d */
[C---:B------:R-:W-:Y:S01]  /*bd40*/  ISETP.GT.U32.AND P5, PT, R45.reuse, R44, PT ;  /* 0x0000002c2d00720c */ /* 0x040fe20003fa4070 */
[----:B------:R-:W-:Y:S01]  /*bd50*/  @!P2 IMAD.IADD R28, R28, 0x1, -R45 ;  /* 0x000000011c1ca824 */ /* 0x000fe200078e0a2d */
[----:B------:R-:W-:Y:S01]  /*bd60*/  ISETP.GT.U32.AND P2, PT, R45, R4, PT ;  /* 0x000000042d00720c */ /* 0x000fe20003f44070 */
[----:B------:R-:W-:-:S03]  /*bd70*/  IMAD.HI.U32 R49, R41, R42, RZ ;  /* 0x0000002a29317227 */ /* 0x000fc600078e00ff */
[C---:B------:R-:W-:Y:S01]  /*bd80*/  ISETP.GT.U32.AND P0, PT, R45.reuse, R28, PT ;  /* 0x0000001c2d00720c */ /* 0x040fe20003f04070 */
[----:B------:R-:W-:Y:S02]  /*bd90*/  IMAD.MOV R48, RZ, RZ, -R48 ;  /* 0x000000ffff307224 */ /* 0x000fe400078e0a30 */
[C---:B------:R-:W-:Y:S02]  /*bda0*/  IMAD R46, R45.reuse, R46, R47 ;  /* 0x0000002e2d2e7224 */ /* 0x040fe400078e022f */
[----:B0-----:R-:W-:Y:S02]  /*bdb0*/  IMAD.MOV.U32 R7, RZ, RZ, R5 ;  /* 0x000000ffff077224 */ /* 0x001fe400078e0005 */
[----:B------:R-:W-:Y:S02]  /*bdc0*/  IMAD.MOV R49, RZ, RZ, -R49 ;  /* 0x000000ffff317224 */ /* 0x000fe400078e0a31 */
[C---:B------:R-:W-:Y:S02]  /*bdd0*/  IMAD R48, R45.reuse, R48, R29 ;  /* 0x000000302d307224 */ /* 0x040fe400078e021d */
[----:B------:R-:W-:Y:S01]  /*bde0*/  @!P4 IMAD.MOV R7, RZ, RZ, -R7 ;  /* 0x000000ffff07c224 */ /* 0x000fe200078e0a07 */
[C---:B------:R-:W-:Y:S01]  /*bdf0*/  ISETP.GT.U32.AND P4, PT, R45.reuse, R46, PT ;  /* 0x0000002e2d00720c */ /* 0x040fe20003f84070 */
[----:B------:R-:W-:-:S02]  /*be00*/  IMAD R42, R45, R49, R42 ;  /* 0x000000312d2a7224 */ /* 0x000fc400078e022a */
[--C-:B------:R-:W-:Y:S01]  /*be10*/  @!P1 IMAD.IADD R6, R6, 0x1, -R45.reuse ;  /* 0x0000000106069824 */ /* 0x100fe200078e0a2d */
[C---:B------:R-:W-:Y:S01]  /*be20*/  ISETP.GT.U32.AND P1, PT, R45.reuse, R48, PT ;  /* 0x000000302d00720c */ /* 0x040fe20003f24070 */
[--C-:B------:R-:W-:Y:S01]  /*be30*/  @!P5 IMAD.IADD R44, R44, 0x1, -R45.reuse ;  /* 0x000000012c2cd824 */ /* 0x100fe200078e0a2d */
[----:B------:R0:W-:Y:S01]  /*be40*/  STL [R1+0xb8], R7 ;  /* 0x0000b80701007387 */ /* 0x0001e20000100800 */
[----:B------:R-:W-:Y:S02]  /*be50*/  VIADD R54, R0, 0x4d ;  /* 0x0000004d00367836 */ /* 0x000fe40000000000 */
[--C-:B------:R-:W-:Y:S01]  /*be60*/  @!P2 IMAD.IADD R4, R4, 0x1, -R45.reuse ;  /* 0x000000010404a824 */ /* 0x100fe200078e0a2d */
[C---:B------:R-:W-:Y:S01]  /*be70*/  ISETP.GT.U32.AND P2, PT, R45.reuse, R42, PT ;  /* 0x0000002a2d00720c */ /* 0x040fe20003f44070 */
[----:B------:R-:W-:Y:S01]  /*be80*/  VIADD R53, R0, 0x4c ;  /* 0x0000004c00357836 */ /* 0x000fe20000000000 */
[----:B------:R-:W-:Y:S01]  /*be90*/  IABS R5, R54 ;  /* 0x0000003600057213 */ /* 0x000fe20000000000 */
[--C-:B------:R-:W-:Y:S01]  /*bea0*/  @!P0 IMAD.IADD R28, R28, 0x1, -R45.reuse ;  /* 0x000000011c1c8824 */ /* 0x100fe200078e0a2d */
[----:B------:R-:W-:Y:S01]  /*beb0*/  ISETP.GT.U32.AND P5, PT, R45, R44, PT ;  /* 0x0000002c2d00720c */ /* 0x000fe20003fa4070 */
[----:B------:R-:W-:Y:S01]  /*bec0*/  @!P4 IMAD.IADD R46, R46, 0x1, -R45 ;  /* 0x000000012e2ec824 */ /* 0x000fe200078e0a2d */
[----:B------:R-:W-:Y:S01]  /*bed0*/  IABS R29, R53 ;  /* 0x00000035001d7213 */ /* 0x000fe20000000000 */
[----:B------:R-:W-:Y:S01]  /*bee0*/  IMAD.MOV.U32 R8, RZ, RZ, R4 ;  /* 0x000000ffff087224 */ /* 0x000fe200078e0004 */
[----:B------:R-:W-:Y:S01]  /*bef0*/  ISETP.GE.AND P0, PT, R51, RZ, PT ;  /* 0x000000ff3300720c */ /* 0x000fe20003f06270 */
[----:B------:R-:W-:Y:S01]  /*bf00*/  IMAD.HI.U32 R47, R41, R5, RZ ;  /* 0x00000005292f7227 */ /* 0x000fe200078e00ff */
[----:B------:R-:W-:-:S03]  /*bf10*/  ISETP.GE.AND P4, PT, R52, RZ, PT ;  /* 0x000000ff3400720c */ /* 0x000fc60003f86270 */
[----:B------:R-:W-:Y:S01]  /*bf20*/  @!P1 IMAD.IADD R48, R48, 0x1, -R45 ;  /* 0x0000000130309824 */ /* 0x000fe200078e0a2d */
[C---:B------:R-:W-:Y:S01]  /*bf30*/  ISETP.GT.U32.AND P1, PT, R45.reuse, R46, PT ;  /* 0x0000002e2d00720c */ /* 0x040fe20003f24070 */
[----:B------:R-:W-:Y:S02]  /*bf40*/  @!P3 IMAD.MOV R8, RZ, RZ, -R8 ;  /* 0x000000ffff08b224 */ /* 0x000fe400078e0a08 */
[----:B------:R-:W-:Y:S01]  /*bf50*/  IMAD.MOV R47, RZ, RZ, -R47 ;  /* 0x000000ffff2f7224 */ /* 0x000fe200078e0a2f */
[----:B------:R-:W-:Y:S01]  /*bf60*/  ISETP.GT.U32.AND P3, PT, R45, R48, PT ;  /* 0x000000302d00720c */ /* 0x000fe20003f64070 */
[----:B------:R-:W-:Y:S01]  /*bf70*/  IMAD.HI.U32 R43, R41, R29, RZ ;  /* 0x0000001d292b7227 */ /* 0x000fe200078e00ff */
[----:B------:R1:W-:Y:S03]  /*bf80*/  STL [R1+0xb4], R8 ;  /* 0x0000b40801007387 */ /* 0x0003e60000100800 */
[--C-:B------:R-:W-:Y:S01]  /*bf90*/  @!P2 IMAD.IADD R42, R42, 0x1, -R45.reuse ;  /* 0x000000012a2aa824 */ /* 0x100fe200078e0a2d */
[----:B------:R-:W-:Y:S01]  /*bfa0*/  ISETP.GE.AND P2, PT, R55, RZ, PT ;  /* 0x000000ff3700720c */ /* 0x000fe20003f46270 */
[----:B------:R-:W-:Y:S01]  /*bfb0*/  @!P5 IMAD.IADD R44, R44, 0x1, -R45 ;  /* 0x000000012c2cd824 */ /* 0x000fe200078e0a2d */
[----:B------:R-:W-:Y:S01]  /*bfc0*/  ISETP.GE.AND P5, PT, R50, RZ, PT ;  /* 0x000000ff3200720c */ /* 0x000fe20003fa6270 */
[----:B------:R-:W-:-:S02]  /*bfd0*/  IMAD R5, R45, R47, R5 ;  /* 0x0000002f2d057224 */ /* 0x000fc400078e0205 */
[----:B------:R-:W-:Y:S02]  /*bfe0*/  IMAD.MOV R4, RZ, RZ, -R43 ;  /* 0x000000ffff047224 */ /* 0x000fe400078e0a2b */
[----:B0-----:R-:W-:Y:S02]  /*bff0*/  IMAD.MOV.U32 R7, RZ, RZ, R28 ;  /* 0x000000ffff077224 */ /* 0x001fe400078e001c */
[----:B------:R-:W-:Y:S02]  /*c000*/  VIADD R55, R0, 0x4b ;  /* 0x0000004b00377836 */ /* 0x000fe40000000000 */
[----:B-1----:R-:W-:Y:S02]  /*c010*/  IMAD.MOV.U32 R8, RZ, RZ, R6 ;  /* 0x000000ffff087224 */ /* 0x002fe400078e0006 */
[----:B------:R-:W-:Y:S01]  /*c020*/  @!P6 IMAD.MOV R7, RZ, RZ, -R7 ;  /* 0x000000ffff07e224 */ /* 0x000fe200078e0a07 */
[C---:B------:R-:W-:Y:S01]  /*c030*/  ISETP.GT.U32.AND P6, PT, R45.reuse, R42, PT ;  /* 0x0000002a2d00720c */ /* 0x040fe20003fc4070 */
[----:B------:R-:W-:Y:S01]  /*c040*/  @!P0 IMAD.MOV R8, RZ, RZ, -R8 ;  /* 0x000000ffff088224 */ /* 0x000fe200078e0a08 */
[----:B------:R-:W-:Y:S01]  /*c050*/  IABS R6, R55 ;  /* 0x0000003700067213 */ /* 0x000fe20000000000 */
[C---:B------:R-:W-:Y:S01]  /*c060*/  IMAD R28, R45.reuse, R4, R29 ;  /* 0x000000042d1c7224 */ /* 0x040fe200078e021d */
[C---:B------:R-:W-:Y:S01]  /*c070*/  ISETP.GT.U32.AND P0, PT, R45.reuse, R5, PT ;  /* 0x000000052d00720c */ /* 0x040fe20003f04070 */
[--C-:B------:R-:W-:Y:S01]  /*c080*/  @!P1 IMAD.IADD R46, R46, 0x1, -R45.reuse ;  /* 0x000000012e2e9824 */ /* 0x100fe200078e0a2d */
[----:B------:R0:W-:Y:S01]  /*c090*/  STL [R1+0xb0], R7 ;  /* 0x0000b00701007387 */ /* 0x0001e20000100800 */
[----:B------:R-:W-:Y:S01]  /*c0a0*/  IMAD.MOV.U32 R29, RZ, RZ, R6 ;  /* 0x000000ffff1d7224 */ /* 0x000fe200078e0006 */
[----:B------:R-:W-:Y:S01]  /*c0b0*/  ISETP.GT.U32.AND P1, PT, R45, R28, PT ;  /* 0x0000001c2d00720c */ /* 0x000fe20003f24070 */
[----:B------:R-:W-:Y:S01]  /*c0c0*/  @!P3 IMAD.IADD R48, R48, 0x1, -R45 ;  /* 0x000000013030b824 */ /* 0x000fe200078e0a2d */
[----:B------:R1:W-:Y:S01]  /*c0d0*/  STL [R1+0xac], R8 ;  /* 0x0000ac0801007387 */ /* 0x0003e20000100800 */
[----:B------:R-:W-:Y:S01]  /*c0e0*/  IMAD.HI.U32 R6, R41, R29, RZ ;  /* 0x0000001d29067227 */ /* 0x000fe200078e00ff */
[----:B------:R-:W-:-:S03]  /*c0f0*/  ISETP.GE.AND P3, PT, R53, RZ, PT ;  /* 0x000000ff3500720c */ /* 0x000fc60003f66270 */
[--C-:B------:R-:W-:Y:S01]  /*c100*/  @!P6 IMAD.IADD R42, R42, 0x1, -R45.reuse ;  /* 0x000000012a2ae824 */ /* 0x100fe200078e0a2d */
[----:B------:R-:W-:Y:S01]  /*c110*/  ISETP.GE.AND P6, PT, R54, RZ, PT ;  /* 0x000000ff3600720c */ /* 0x000fe20003fc6270 */
[----:B0-----:R-:W-:Y:S02]  /*c120*/  IMAD.MOV.U32 R7, RZ, RZ, R44 ;  /* 0x000000ffff077224 */ /* 0x001fe400078e002c */
[----:B------:R-:W-:Y:S01]  /*c130*/  @!P0 IMAD.IADD R5, R5, 0x1, -R45 ;  /* 0x0000000105058824 */ /* 0x000fe200078e0a2d */
[----:B------:R-:W-:Y:S01]  /*c140*/  ISETP.GE.AND P0, PT, R55, RZ, PT ;  /* 0x000000ff3700720c */ /* 0x000fe20003f06270 */
[----:B------:R-:W-:Y:S01]  /*c150*/  @!P5 IMAD.MOV R7, RZ, RZ, -R7 ;  /* 0x000000ffff07d224 */ /* 0x000fe200078e0a07 */
[----:B------:R-:W-:Y:S01]  /*c160*/  ISETP.GE.AND P5, PT, R56, RZ, PT ;  /* 0x000000ff3800720c */ /* 0x000fe20003fa6270 */
[----:B------:R-:W-:Y:S02]  /*c170*/  IMAD.MOV R6, RZ, RZ, -R6 ;  /* 0x000000ffff067224 */ /* 0x000fe400078e0a06 */
[----:B------:R-:W-:Y:S01]  /*c180*/  @!P1 IMAD.IADD R28, R28, 0x1, -R45 ;  /* 0x000000011c1c9824 */ /* 0x000fe200078e0a2d */
[----:B------:R0:W-:Y:S01]  /*c190*/  STL [R1+0xa4], R7 ;  /* 0x0000a40701007387 */ /* 0x0001e20000100800 */
[C---:B------:R-:W-:Y:S01]  /*c1a0*/  IMAD R29, R45.reuse, R6, R29 ;  /* 0x000000062d1d7224 */ /* 0x040fe200078e021d */
[----:B------:R-:W-:Y:S01]  /*c1b0*/  ISETP.GT.U32.AND P1, PT, R45, R5, PT ;  /* 0x000000052d00720c */ /* 0x000fe20003f24070 */
[----:B-1----:R-:W-:-:S02]  /*c1c0*/  IMAD.MOV.U32 R8, RZ, RZ, R42 ;  /* 0x000000ffff087224 */ /* 0x002fc400078e002a */
[C---:B------:R-:W-:Y:S02]  /*c1d0*/  VIADD R56, R0.reuse, 0x4a ;  /* 0x0000004a00387836 */ /* 0x040fe40000000000 */
[----:B------:R-:W-:Y:S01]  /*c1e0*/  @!P2 IMAD.MOV R8, RZ, RZ, -R8 ;  /* 0x000000ffff08a224 */ /* 0x000fe200078e0a08 */
[C---:B------:R-:W-:Y:S01]  /*c1f0*/  ISETP.GT.U32.AND P2, PT, R45.reuse, R29, PT ;  /* 0x0000001d2d00720c */ /* 0x040fe20003f44070 */
[C---:B------:R-:W-:Y:S01]  /*c200*/  VIADD R53, R0.reuse, 0x49 ;  /* 0x0000004900357836 */ /* 0x040fe20000000000 */
[----:B------:R-:W-:Y:S01]  /*c210*/  IABS R4, R56 ;  /* 0x0000003800047213 */ /* 0x000fe20000000000 */
[----:B0-----:R-:W-:Y:S02]  /*c220*/  IMAD.MOV.U32 R7, RZ, RZ, R46 ;  /* 0x000000ffff077224 */ /* 0x001fe400078e002e */
[----:B------:R-:W-:Y:S01]  /*c230*/  VIADD R51, R0, 0x45 ;  /* 0x0000004500337836 */ /* 0x000fe20000000000 */
[----:B------:R-:W-:Y:S01]  /*c240*/  IABS R43, R53 ;  /* 0x00000035002b7213 */ /* 0x000fe20000000000 */
[----:B------:R-:W-:Y:S01]  /*c250*/  @!P4 IMAD.MOV R7, RZ, RZ, -R7 ;  /* 0x000000ffff07c224 */ /* 0x000fe200078e0a07 */
[----:B------:R-:W-:Y:S01]  /*c260*/  ISETP.GT.U32.AND P4, PT, R45, R28, PT ;  /* 0x0000001c2d00720c */ /* 0x000fe20003f84070 */
[--C-:B------:R-:W-:Y:S01]  /*c270*/  @!P1 IMAD.IADD R5, R5, 0x1, -R45.reuse ;  /* 0x0000000105059824 */ /* 0x100fe200078e0a2d */
[----:B------:R-:W-:Y:S01]  /*c280*/  ISETP.GE.AND P1, PT, R53, RZ, PT ;  /* 0x000000ff3500720c */ /* 0x000fe20003f26270 */
[----:B------:R-:W-:Y:S01]  /*c290*/  IMAD.HI.U32 R6, R41, R4, RZ ;  /* 0x0000000429067227 */ /* 0x000fe200078e00ff */
[----:B------:R0:W-:Y:S03]  /*c2a0*/  STL [R1+0x94], R7 ;  /* 0x0000940701007387 */ /* 0x0001e60000100800 */
        /* <DEDUP_REMOVED lines=11> */
[----:B------:R-:W-:Y:S01]  /*c360*/  IMAD R43, R45, R42, R43 ;  /* 0x0000002a2d2b7224 */ /* 0x000fe200078e022b */
[----:B------:R-:W-:Y:S01]  /*c370*/  IABS R6, R51 ;  /* 0x0000003300067213 */ /* 0x000fe20000000000 */
[----:B------:R-:W-:-:S02]  /*c380*/  VIADD R53, R0, 0x48 ;  /* 0x0000004800357836 */ /* 0x000fc40000000000 */
        /* <DEDUP_REMOVED lines=14> */
[----:B------:R-:W-:Y:S01]  /*c470*/  IMAD.HI.U32 R42, R41, R4, RZ ;  /* 0x00000004292a7227 */ /* 0x000fe200078e00ff */
[----:B------:R-:W-:-:S03]  /*c480*/  ISETP.GE.AND P2, PT, R56, RZ, PT ;  /* 0x000000ff3800720c */ /* 0x000fc60003f46270 */
[----:B------:R-:W-:Y:S02]  /*c490*/  IMAD.MOV R42, RZ, RZ, -R42 ;  /* 0x000000ffff2a7224 */ /* 0x000fe400078e0a2a */
[----:B------:R-:W-:Y:S02]  /*c4a0*/  VIADD R55, R0, 0x42 ;  /* 0x0000004200377836 */ /* 0x000fe40000000000 */
[----:B------:R-:W-:Y:S01]  /*c4b0*/  @!P6 IMAD.IADD R29, R29, 0x1, -R45 ;  /* 0x000000011d1de824 */ /* 0x000fe200078e0a2d */
[C---:B------:R-:W-:Y:S01]  /*c4c0*/  ISETP.GT.U32.AND P6, PT, R45.reuse, R43, PT ;  /* 0x0000002b2d00720c */ /* 0x040fe20003fc4070 */
[----:B0-----:R-:W-:Y:S02]  /*c4d0*/  IMAD.MOV.U32 R7, RZ, RZ, R28 ;  /* 0x000000ffff077224 */ /* 0x001fe400078e001c */
[----:B------:R-:W-:Y:S02]  /*c4e0*/  IMAD.MOV.U32 R28, RZ, RZ, R47 ;  /* 0x000000ffff1c7224 */ /* 0x000fe400078e002f */
[----:B------:R-:W-:Y:S01]  /*c4f0*/  @!P3 IMAD.MOV R7, RZ, RZ, -R7 ;  /* 0x000000ffff07b224 */ /* 0x000fe200078e0a07 */
[----:B------:R-:W-:Y:S01]  /*c500*/  ISETP.GT.U32.AND P3, PT, R45, R46, PT ;  /* 0x0000002e2d00720c */ /* 0x000fe20003f64070 */
[----:B------:R-:W-:-:S02]  /*c510*/  IMAD.MOV R47, RZ, RZ, -R48 ;  /* 0x000000ffff2f7224 */ /* 0x000fc400078e0a30 */
[----:B------:R-:W-:Y:S01]  /*c520*/  IMAD.HI.U32 R48, R41, R28, RZ ;  /* 0x0000001c29307227 */ /* 0x000fe200078e00ff */
[----:B------:R0:W-:Y:S03]  /*c530*/  STL [R1+0x7c], R7 ;  /* 0x00007c0701007387 */ /* 0x0001e60000100800 */
[----:B------:R-:W-:Y:S02]  /*c540*/  @!P6 IMAD.IADD R43, R43, 0x1, -R45 ;  /* 0x000000012b2be824 */ /* 0x000fe400078e0a2d */
[----:B------:R-:W-:Y:S02]  /*c550*/  IMAD R5, R45, R47, R5 ;  /* 0x0000002f2d057224 */ /* 0x000fe400078e0205 */
[----:B------:R-:W-:-:S04]  /*c560*/  IMAD.HI.U32 R47, R41, R6, RZ ;  /* 0x00000006292f7227 */ /* 0x000fc800078e00ff */
[----:B------:R-:W-:Y:S01]  /*c570*/  @!P3 IMAD.IADD R46, R46, 0x1, -R45 ;  /* 0x000000012e2eb824 */ /* 0x000fe200078e0a2d */
[C---:B------:R-:W-:Y:S01]  /*c580*/  ISETP.GT.U32.AND P3, PT, R45.reuse, R5, PT ;  /* 0x000000052d00720c */ /* 0x040fe20003f64070 */
[----:B0-----:R-:W-:Y:S02]  /*c590*/  IMAD.MOV.U32 R7, RZ, RZ, R29 ;  /* 0x000000ffff077224 */ /* 0x001fe400078e001d */
[----:B------:R-:W-:Y:S01]  /*c5a0*/  IMAD.MOV R47, RZ, RZ, -R47 ;  /* 0x000000ffff2f7224 */ /* 0x000fe200078e0a2f */
[C---:B------:R-:W-:Y:S01]  /*c5b0*/  ISETP.GT.U32.AND P6, PT, R45.reuse, R46, PT ;  /* 0x0000002e2d00720c */ /* 0x040fe20003fc4070 */
[----:B------:R-:W-:Y:S01]  /*c5c0*/  @!P0 IMAD.MOV R7, RZ, RZ, -R7 ;  /* 0x000000ffff078224 */ /* 0x000fe200078e0a07 */
[C---:B------:R-:W-:Y:S01]  /*c5d0*/  ISETP.GT.U32.AND P0, PT, R45.reuse, R43, PT ;  /* 0x0000002b2d00720c */ /* 0x040fe20003f04070 */
[C---:B------:R-:W-:Y:S02]  /*c5e0*/  IMAD R4, R45.reuse, R42, R4 ;  /* 0x0000002a2d047224 */ /* 0x040fe400078e0204 */
[----:B------:R-:W-:Y:S01]  /*c5f0*/  IMAD.MOV R48, RZ, RZ, -R48 ;  /* 0x000000ffff307224 */ /* 0x000fe200078e0a30 */
[----:B------:R0:W-:Y:S01]  /*c600*/  STL [R1+0x78], R7 ;  /* 0x0000780701007387 */ /* 0x0001e20000100800 */
[C---:B------:R-:W-:Y:S01]  /*c610*/  IMAD R6, R45.reuse, R47, R6 ;  /* 0x0000002f2d067224 */ /* 0x040fe200078e0206 */
[----:B------:R-:W-:Y:S01]  /*c620*/  IABS R47, R52 ;  /* 0x00000034002f7213 */ /* 0x000fe20000000000 */
[----:B------:R-:W-:-:S02]  /*c630*/  IMAD R28, R45, R48, R28 ;  /* 0x000000302d1c7224 */ /* 0x000fc400078e021c */
[--C-:B------:R-:W-:Y:S02]  /*c640*/  @!P3 IMAD.IADD R5, R5, 0x1, -R45.reuse ;  /* 0x000000010505b824 */ /* 0x100fe400078e0a2d */
[--C-:B------:R-:W-:Y:S01]  /*c650*/  @!P6 IMAD.IADD R46, R46, 0x1, -R45.reuse ;  /* 0x000000012e2ee824 */ /* 0x100fe200078e0a2d */
[----:B------:R-:W-:Y:S01]  /*c660*/  ISETP.GT.U32.AND P6, PT, R45, R4, PT ;  /* 0x000000042d00720c */ /* 0x000fe20003fc4070 */
[----:B------:R-:W-:Y:S01]  /*c670*/  @!P0 IMAD.IADD R43, R43, 0x1, -R45 ;  /* 0x000000012b2b8824 */ /* 0x000fe200078e0a2d */
[C---:B------:R-:W-:Y:S01]  /*c680*/  ISETP.GT.U32.AND P0, PT, R45.reuse, R6, PT ;  /* 0x000000062d00720c */ /* 0x040fe20003f04070 */
[----:B0-----:R-:W-:Y:S01]  /*c690*/  IMAD.MOV.U32 R7, RZ, RZ, R46 ;  /* 0x000000ffff077224 */ /* 0x001fe200078e002e */
[----:B------:R-:W-:Y:S01]  /*c6a0*/  ISETP.GT.U32.AND P3, PT, R45, R5, PT ;  /* 0x000000052d00720c */ /* 0x000fe20003f64070 */
[----:B------:R-:W-:-:S04]  /*c6b0*/  IMAD.HI.U32 R42, R41, R44, RZ ;  /* 0x0000002c292a7227 */ /* 0x000fc800078e00ff */
[----:B------:R-:W-:Y:S01]  /*c6c0*/  @!P5 IMAD.MOV R7, RZ, RZ, -R7 ;  /* 0x000000ffff07d224 */ /* 0x000fe200078e0a07 */
[C---:B------:R-:W-:Y:S01]  /*c6d0*/  ISETP.GT.U32.AND P5, PT, R45.reuse, R28, PT ;  /* 0x0000001c2d00720c */ /* 0x040fe20003fa4070 */
[----:B------:R-:W-:Y:S02]  /*c6e0*/  IMAD.MOV R42, RZ, RZ, -R42 ;  /* 0x000000ffff2a7224 */ /* 0x000fe400078e0a2a */
[----:B------:R-:W-:Y:S01]  /*c6f0*/  VIADD R56, R0, 0x41 ;  /* 0x0000004100387836 */ /* 0x000fe20000000000 */
[----:B------:R0:W-:Y:S01]  /*c700*/  STL [R1+0x200], R7 ;  /* 0x0002000701007387 */ /* 0x0001e20000100800 */
[----:B------:R-:W-:Y:S01]  /*c710*/  IMAD R44, R45, R42, R44 ;  /* 0x0000002a2d2c7224 */ /* 0x000fe200078e022c */
[----:B------:R-:W-:Y:S01]  /*c720*/  IABS R42, R55 ;  /* 0x00000037002a7213 */ /* 0x000fe20000000000 */
[--C-:B------:R-:W-:Y:S01]  /*c730*/  @!P6 IMAD.IADD R4, R4, 0x1, -R45.reuse ;  /* 0x000000010404e824 */ /* 0x100fe200078e0a2d */
[----:B------:R-:W-:Y:S01]  /*c740*/  IABS R29, R56 ;  /* 0x00000038001d7213 */ /* 0x000fe20000000000 */
[----:B------:R-:W-:Y:S01]  /*c750*/  @!P0 IMAD.IADD R6, R6, 0x1, -R45 ;  /* 0x0000000106068824 */ /* 0x000fe200078e0a2d */
[----:B------:R-:W-:Y:S01]  /*c760*/  ISETP.GE.AND P6, PT, R53, RZ, PT ;  /* 0x000000ff3500720c */ /* 0x000fe20003fc6270 */
[----:B------:R-:W-:-:S04]  /*c770*/  IMAD.HI.U32 R46, R41, R47, RZ ;  /* 0x0000002f292e7227 */ /* 0x000fc800078e00ff */
[----:B0-----:R-:W-:Y:S02]  /*c780*/  IMAD.MOV.U32 R7, RZ, RZ, R43 ;  /* 0x000000ffff077224 */ /* 0x001fe400078e002b */
[----:B------:R-:W-:Y:S01]  /*c790*/  @!P5 IMAD.IADD R28, R28, 0x1, -R45 ;  /* 0x000000011c1cd824 */ /* 0x000fe200078e0a2d */
[----:B------:R-:W-:Y:S01]  /*c7a0*/  ISETP.GT.U32.AND P5, PT, R45, R4, PT ;  /* 0x000000042d00720c */ /* 0x000fe20003fa4070 */
[----:B------:R-:W-:-:S03]  /*c7b0*/  IMAD.HI.U32 R49, R41, R42, RZ ;  /* 0x0000002a29317227 */ /* 0x000fc600078e00ff */
[C---:B------:R-:W-:Y:S01]  /*c7c0*/  ISETP.GT.U32.AND P0, PT, R45.reuse, R28, PT ;  /* 0x0000001c2d00720c */ /* 0x040fe20003f04070 */
        /* <DEDUP_REMOVED lines=9> */
[----:B------:R-:W-:Y:S02]  /*c860*/  IMAD R46, R45, R46, R47 ;  /* 0x0000002e2d2e7224 */ /* 0x000fe400078e022f */
[----:B0-----:R-:W-:-:S02]  /*c870*/  IMAD.MOV.U32 R7, RZ, RZ, R5 ;  /* 0x000000ffff077224 */ /* 0x001fc400078e0005 */
[C---:B------:R-:W-:Y:S02]  /*c880*/  IMAD R49, R45.reuse, R49, R42 ;  /* 0x000000312d317224 */ /* 0x040fe400078e022a */
[C---:B------:R-:W-:Y:S02]  /*c890*/  IMAD R29, R45.reuse, R48, R29 ;  /* 0x000000302d1d7224 */ /* 0x040fe400078e021d */
[----:B------:R-:W-:Y:S01]  /*c8a0*/  @!P4 IMAD.MOV R7, RZ, RZ, -R7 ;  /* 0x000000ffff07c224 */ /* 0x000fe200078e0a07 */
[C---:B------:R-:W-:Y:S01]  /*c8b0*/  ISETP.GT.U32.AND P4, PT, R45.reuse, R46, PT ;  /* 0x0000002e2d00720c */ /* 0x040fe20003f84070 */
[--C-:B------:R-:W-:Y:S01]  /*c8c0*/  @!P5 IMAD.IADD R4, R4, 0x1, -R45.reuse ;  /* 0x000000010404d824 */ /* 0x100fe200078e0a2d */
[C---:B------:R-:W-:Y:S01]  /*c8d0*/  ISETP.GT.U32.AND P5, PT, R45.reuse, R49, PT ;  /* 0x000000312d00720c */ /* 0x040fe20003fa4070 */
[--C-:B------:R-:W-:Y:S01]  /*c8e0*/  @!P1 IMAD.IADD R6, R6, 0x1, -R45.reuse ;  /* 0x0000000106069824 */ /* 0x100fe200078e0a2d */
[----:B------:R-:W-:Y:S01]  /*c8f0*/  ISETP.GT.U32.AND P1, PT, R45, R29, PT ;  /* 0x0000001d2d00720c */ /* 0x000fe20003f24070 */
[----:B------:R-:W-:Y:S01]  /*c900*/  @!P3 IMAD.IADD R44, R44, 0x1, -R45 ;  /* 0x000000012c2cb824 */ /* 0x000fe200078e0a2d */
[----:B------:R0:W-:Y:S01]  /*c910*/  STL [R1+0x6c], R7 ;  /* 0x00006c0701007387 */ /* 0x0001e20000100800 */
[----:B------:R-:W-:-:S02]  /*c920*/  VIADD R53, R0, 0x3f ;  /* 0x0000003f00357836 */ /* 0x000fc40000000000 */
[----:B------:R-:W-:Y:S01]  /*c930*/  VIADD R54, R0, 0x40 ;  /* 0x0000004000367836 */ /* 0x000fe20000000000 */
[----:B------:R-:W-:Y:S01]  /*c940*/  ISETP.GT.U32.AND P3, PT, R45, R44, PT ;  /* 0x0000002c2d00720c */ /* 0x000fe20003f64070 */
[----:B------:R-:W-:Y:S01]  /*c950*/  IMAD.MOV.U32 R8, RZ, RZ, R4 ;  /* 0x000000ffff087224 */ /* 0x000fe200078e0004 */
[----:B------:R-:W-:Y:S01]  /*c960*/  IABS R43, R53 ;  /* 0x00000035002b7213 */ /* 0x000fe20000000000 */
[--C-:B------:R-:W-:Y:S01]  /*c970*/  @!P4 IMAD.IADD R46, R46, 0x1, -R45.reuse ;  /* 0x000000012e2ec824 */ /* 0x100fe200078e0a2d */
[----:B------:R-:W-:Y:S01]  /*c980*/  IABS R5, R54 ;  /* 0x0000003600057213 */ /* 0x000fe20000000000 */
[--C-:B------:R-:W-:Y:S01]  /*c990*/  @!P5 IMAD.IADD R49, R49, 0x1, -R45.reuse ;  /* 0x000000013131d824 */ /* 0x100fe200078e0a2d */
[----:B------:R-:W-:Y:S01]  /*c9a0*/  ISETP.GE.AND P5, PT, R55, RZ, PT ;  /* 0x000000ff3700720c */ /* 0x000fe20003fa6270 */
[----:B------:R-:W-:Y:S01]  /*c9b0*/  @!P1 IMAD.IADD R29, R29, 0x1, -R45 ;  /* 0x000000011d1d9824 */ /* 0x000fe200078e0a2d */
[----:B------:R-:W-:Y:S01]  /*c9c0*/  ISETP.GT.U32.AND P1, PT, R45, R46, PT ;  /* 0x0000002e2d00720c */ /* 0x000fe20003f24070 */
[----:B------:R-:W-:Y:S01]  /*c9d0*/  IMAD.HI.U32 R42, R41, R43, RZ ;  /* 0x0000002b292a7227 */ /* 0x000fe200078e00ff */
[----:B------:R-:W-:-:S03]  /*c9e0*/  ISETP.GE.AND P4, PT, R52, RZ, PT ;  /* 0x000000ff3400720c */ /* 0x000fc60003f86270 */
[----:B------:R-:W-:Y:S01]  /*c9f0*/  @!P2 IMAD.MOV R8, RZ, RZ, -R8 ;  /* 0x000000ffff08a224 */ /* 0x000fe200078e0a08 */
[----:B------:R-:W-:Y:S01]  /*ca00*/  ISETP.GT.U32.AND P2, PT, R45, R49, PT ;  /* 0x000000312d00720c */ /* 0x000fe20003f44070 */
[----:B------:R-:W-:Y:S02]  /*ca10*/  VIADD R55, R0, 0x3e ;  /* 0x0000003e00377836 */ /* 0x000fe40000000000 */
[--C-:B------:R-:W-:Y:S01]  /*ca20*/  @!P0 IMAD.IADD R28, R28, 0x1, -R45.reuse ;  /* 0x000000011c1c8824 */ /* 0x100fe200078e0a2d */
[----:B------:R-:W-:Y:S01]  /*ca30*/  ISETP.GE.AND P0, PT, R51, RZ, PT ;  /* 0x000000ff3300720c */ /* 0x000fe20003f06270 */
[----:B------:R-:W-:Y:S01]  /*ca40*/  IMAD.MOV R4, RZ, RZ, -R42 ;  /* 0x000000ffff047224 */ /* 0x000fe200078e0a2a */
[----:B------:R-:W-:Y:S01]  /*ca50*/  IABS R42, R55 ;  /* 0x00000037002a7213 */ /* 0x000fe20000000000 */
[----:B------:R-:W-:Y:S01]  /*ca60*/  IMAD.HI.U32 R47, R41, R5, RZ ;  /* 0x00000005292f7227 */ /* 0x000fe200078e00ff */
[----:B------:R-:W-:Y:S03]  /*ca70*/  STL [R1+0x64], R8 ;  /* 0x0000640801007387 */ /* 0x000fe60000100800 */
[----:B------:R-:W-:Y:S01]  /*ca80*/  @!P3 IMAD.IADD R44, R44, 0x1, -R45 ;  /* 0x000000012c2cb824 */ /* 0x000fe200078e0a2d */
[----:B------:R-:W-:Y:S01]  /*ca90*/  ISETP.GE.AND P3, PT, R50, RZ, PT ;  /* 0x000000ff3200720c */ /* 0x000fe20003f66270 */
[----:B0-----:R-:W-:-:S02]  /*caa0*/  IMAD.MOV.U32 R7, RZ, RZ, R28 ;  /* 0x000000ffff077224 */ /* 0x001fc400078e001c */
[C---:B------:R-:W-:Y:S02]  /*cab0*/  IMAD R43, R45.reuse, R4, R43 ;  /* 0x000000042d2b7224 */ /* 0x040fe400078e022b */
[----:B------:R-:W-:Y:S02]  /*cac0*/  IMAD.MOV R47, RZ, RZ, -R47 ;  /* 0x000000ffff2f7224 */ /* 0x000fe400078e0a2f */
[----:B------:R-:W-:Y:S01]  /*cad0*/  @!P6 IMAD.MOV R7, RZ, RZ, -R7 ;  /* 0x000000ffff07e224 */ /* 0x000fe200078e0a07 */
[----:B------:R-:W-:Y:S01]  /*cae0*/  ISETP.GT.U32.AND P6, PT, R45, R29, PT ;  /* 0x0000001d2d00720c */ /* 0x000fe20003fc4070 */
[----:B------:R-:W-:-:S03]  /*caf0*/  IMAD.HI.U32 R28, R41, R42, RZ ;  /* 0x0000002a291c7227 */ /* 0x000fc600078e00ff */
[----:B------:R0:W-:Y:S01]  /*cb00*/  STL [R1+0x60], R7 ;  /* 0x0000600701007387 */ /* 0x0001e20000100800 */
[----:B------:R-:W-:Y:S01]  /*cb10*/  @!P1 IMAD.IADD R46, R46, 0x1, -R45 ;  /* 0x000000012e2e9824 */ /* 0x000fe200078e0a2d */
[C---:B------:R-:W-:Y:S01]  /*cb20*/  ISETP.GT.U32.AND P1, PT, R45.reuse, R43, PT ;  /* 0x0000002b2d00720c */ /* 0x040fe20003f24070 */
[----:B------:R-:W-:Y:S02]  /*cb30*/  IMAD R5, R45, R47, R5 ;  /* 0x0000002f2d057224 */ /* 0x000fe400078e0205 */
[----:B------:R-:W-:Y:S01]  /*cb40*/  @!P2 IMAD.IADD R49, R49, 0x1, -R45 ;  /* 0x000000013131a824 */ /* 0x000fe200078e0a2d */
[----:B------:R-:W-:Y:S01]  /*cb50*/  ISETP.GE.AND P2, PT, R54, RZ, PT ;  /* 0x000000ff3600720c */ /* 0x000fe20003f46270 */
[----:B------:R-:W-:Y:S02]  /*cb60*/  IMAD.MOV R28, RZ, RZ, -R28 ;  /* 0x000000ffff1c7224 */ /* 0x000fe400078e0a1c */
[----:B------:R-:W-:Y:S01]  /*cb70*/  @!P0 IMAD.MOV R6, RZ, RZ, -R6 ;  /* 0x000000ffff068224 */ /* 0x000fe200078e0a06 */
[----:B------:R-:W-:Y:S01]  /*cb80*/  ISETP.GT.U32.AND P0, PT, R45, R5, PT ;  /* 0x000000052d00720c */ /* 0x000fe20003f04070 */
[----:B0-----:R-:W-:-:S02]  /*cb90*/  IMAD.MOV.U32 R7, RZ, RZ, R44 ;  /* 0x000000ffff077224 */ /* 0x001fc400078e002c */
[C---:B------:R-:W-:Y:S01]  /*cba0*/  IMAD R42, R45.reuse, R28, R42 ;  /* 0x0000001c2d2a7224 */ /* 0x040fe200078e022a */
[----:B------:R0:W-:Y:S01]  /*cbb0*/  STL [R1+0x5c], R6 ;  /* 0x00005c0601007387 */ /* 0x0001e20000100800 */
[----:B------:R-:W-:Y:S02]  /*cbc0*/  IMAD.MOV.U32 R8, RZ, RZ, R49 ;  /* 0x000000ffff087224 */ /* 0x000fe400078e0031 */
[----:B------:R-:W-:Y:S01]  /*cbd0*/  @!P3 IMAD.MOV R7, RZ, RZ, -R7 ;  /* 0x000000ffff07b224 */ /* 0x000fe200078e0a07 */
[----:B------:R-:W-:Y:S01]  /*cbe0*/  ISETP.GE.AND P3, PT, R56, RZ, PT ;  /* 0x000000ff3800720c */ /* 0x000fe20003f66270 */
[----:B------:R-:W-:Y:S01]  /*cbf0*/  @!P5 IMAD.MOV R8, RZ, RZ, -R8 ;  /* 0x000000ffff08d224 */ /* 0x000fe200078e0a08 */
[----:B------:R-:W-:Y:S01]  /*cc00*/  ISETP.GT.U32.AND P5, PT, R45, R42, PT ;  /* 0x0000002a2d00720c */ /* 0x000fe20003fa4070 */
[----:B------:R-:W-:Y:S01]  /*cc10*/  @!P1 IMAD.IADD R43, R43, 0x1, -R45 ;  /* 0x000000012b2b9824 */ /* 0x000fe200078e0a2d */
[----:B------:R1:W-:Y:S01]  /*cc20*/  STL [R1+0x58], R7 ;  /* 0x0000580701007387 */ /* 0x0003e20000100800 */
[----:B------:R-:W-:-:S02]  /*cc30*/  VIADD R56, R0, 0x3d ;  /* 0x0000003d00387836 */ /* 0x000fc40000000000 */
[--C-:B------:R-:W-:Y:S01]  /*cc40*/  @!P6 IMAD.IADD R29, R29, 0x1, -R45.reuse ;  /* 0x000000011d1de824 */ /* 0x100fe200078e0a2d */
[----:B------:R-:W-:Y:S01]  /*cc50*/  ISETP.GE.AND P6, PT, R53, RZ, PT ;  /* 0x000000ff3500720c */ /* 0x000fe20003fc6270 */
[C---:B------:R-:W-:Y:S01]  /*cc60*/  VIADD R53, R0.reuse, 0x3c ;  /* 0x0000003c00357836 */ /* 0x040fe20000000000 */
[----:B------:R-:W-:Y:S01]  /*cc70*/  IABS R4, R56 ;  /* 0x0000003800047213 */ /* 0x000fe20000000000 */
[--C-:B------:R-:W-:Y:S01]  /*cc80*/  @!P0 IMAD.IADD R5, R5, 0x1, -R45.reuse ;  /* 0x0000000105058824 */ /* 0x100fe200078e0a2d */
[----:B------:R-:W-:Y:S01]  /*cc90*/  ISETP.GE.AND P0, PT, R55, RZ, PT ;  /* 0x000000ff3700720c */ /* 0x000fe20003f06270 */
[----:B------:R-:W-:Y:S01]  /*cca0*/  VIADD R51, R0, 0x38 ;  /* 0x0000003800337836 */ /* 0x000fe20000000000 */
[----:B0-----:R-:W-:Y:S01]  /*ccb0*/  IABS R6, R53 ;  /* 0x0000003500067213 */ /* 0x001fe20000000000 */
[----:B-1----:R-:W-:Y:S01]  /*ccc0*/  IMAD.MOV.U32 R7, RZ, RZ, R46 ;  /* 0x000000ffff077224 */ /* 0x002fe200078e002e */
[----:B------:R-:W-:Y:S01]  /*ccd0*/  ISETP.GT.U32.AND P1, PT, R45, R5, PT ;  /* 0x000000052d00720c */ /* 0x000fe20003f24070 */
[----:B------:R-:W-:-:S02]  /*cce0*/  @!P5 IMAD.IADD R42, R42, 0x1, -R45 ;  /* 0x000000012a2ad824 */ /* 0x000fc400078e0a2d */
[----:B------:R-:W-:Y:S01]  /*ccf0*/  @!P4 IMAD.MOV R7, RZ, RZ, -R7 ;  /* 0x000000ffff07c224 */ /* 0x000fe200078e0a07 */
[----:B------:R-:W-:Y:S01]  /*cd00*/  ISETP.GT.U32.AND P4, PT, R45, R43, PT ;  /* 0x0000002b2d00720c */ /* 0x000fe20003f84070 */
[----:B------:R-:W-:Y:S01]  /*cd10*/  IMAD.HI.U32 R28, R41, R4, RZ ;  /* 0x00000004291c7227 */ /* 0x000fe200078e00ff */
[----:B------:R-:W-:Y:S02]  /*cd20*/  ISETP.GT.U32.AND P5, PT, R45, R42, PT ;  /* 0x0000002a2d00720c */ /* 0x000fe40003fa4070 */
[----:B------:R0:W-:Y:S01]  /*cd30*/  STL [R1+0x54], R7 ;  /* 0x0000540701007387 */ /* 0x0001e20000100800 */
[----:B------:R-:W-:-:S03]  /*cd40*/  IMAD.HI.U32 R44, R41, R6, RZ ;  /* 0x00000006292c7227 */ /* 0x000fc600078e00ff */
[----:B------:R-:W-:Y:S01]  /*cd50*/  STL [R1+0x50], R8 ;  /* 0x0000500801007387 */ /* 0x000fe20000100800 */
[----:B------:R-:W-:Y:S02]  /*cd60*/  IMAD.MOV R28, RZ, RZ, -R28 ;  /* 0x000000ffff1c7224 */ /* 0x000fe400078e0a1c */
[----:B------:R-:W-:Y:S02]  /*cd70*/  IMAD.MOV R44, RZ, RZ, -R44 ;  /* 0x000000ffff2c7224 */ /* 0x000fe400078e0a2c */
[----:B------:R-:W-:Y:S02]  /*cd80*/  @!P4 IMAD.IADD R43, R43, 0x1, -R45 ;  /* 0x000000012b2bc824 */ /* 0x000fe400078e0a2d */
[----:B0-----:R-:W-:Y:S02]  /*cd90*/  IMAD.MOV.U32 R7, RZ, RZ, R29 ;  /* 0x000000ffff077224 */ /* 0x001fe400078e001d */
[----:B------:R-:W-:Y:S01]  /*cda0*/  IMAD R29, R45, R28, R4 ;  /* 0x0000001c2d1d7224 */ /* 0x000fe200078e0204 */
[----:B------:R-:W-:Y:S01]  /*cdb0*/  IABS R28, R51 ;  /* 0x00000033001c7213 */ /* 0x000fe20000000000 */
[----:B------:R-:W-:Y:S01]  /*cdc0*/  @!P3 IMAD.MOV R7, RZ, RZ, -R7 ;  /* 0x000000ffff07b224 */ /* 0x000fe200078e0a07 */
[----:B------:R-:W-:Y:S01]  /*cdd0*/  ISETP.GE.AND P3, PT, R56, RZ, PT ;  /* 0x000000ff3800720c */ /* 0x000fe20003f66270 */
[----:B------:R-:W-:Y:S01]  /*cde0*/  @!P1 IMAD.IADD R5, R5, 0x1, -R45 ;  /* 0x0000000105059824 */ /* 0x000fe200078e0a2d */
[----:B------:R-:W-:Y:S01]  /*cdf0*/  ISETP.GE.AND P1, PT, R53, RZ, PT ;  /* 0x000000ff3500720c */ /* 0x000fe20003f26270 */
        /* <DEDUP_REMOVED lines=12> */
[----:B------:R-:W-:Y:S01]  /*cec0*/  IABS R47, R56 ;  /* 0x00000038002f7213 */ /* 0x000fe20000000000 */
[----:B------:R-:W-:Y:S01]  /*ced0*/  IMAD.HI.U32 R44, R41, R4, RZ ;  /* 0x00000004292c7227 */ /* 0x000fe200078e00ff */
[----:B------:R-:W-:-:S02]  /*cee0*/  IABS R46, R53 ;  /* 0x00000035002e7213 */ /* 0x000fc40000000000 */
[----:B------:R-:W-:Y:S01]  /*cef0*/  ISETP.GE.AND P2, PT, R56, RZ, PT ;  /* 0x000000ff3800720c */ /* 0x000fe20003f46270 */
[----:B------:R-:W-:Y:S01]  /*cf00*/  @!P6 IMAD.MOV R7, RZ, RZ, -R7 ;  /* 0x000000ffff07e224 */ /* 0x000fe200078e0a07 */
[C---:B------:R-:W-:Y:S01]  /*cf10*/  ISETP.GT.U32.AND P6, PT, R45.reuse, R29, PT ;  /* 0x0000001d2d00720c */ /* 0x040fe20003fc4070 */
[----:B------:R-:W-:Y:S02]  /*cf20*/  IMAD.MOV R44, RZ, RZ, -R44 ;  /* 0x000000ffff2c7224 */ /* 0x000fe400078e0a2c */
[----:B------:R-:W-:Y:S01]  /*cf30*/  @!P5 IMAD.IADD R6, R6, 0x1, -R45 ;  /* 0x000000010606d824 */ /* 0x000fe200078e0a2d */
[----:B------:R0:W-:Y:S01]  /*cf40*/  STL [R1+0x44], R7 ;  /* 0x0000440701007387 */ /* 0x0001e20000100800 */
[----:B------:R-:W-:Y:S02]  /*cf50*/  IMAD R4, R45, R44, R4 ;  /* 0x0000002c2d047224 */ /* 0x000fe400078e0204 */
[----:B------:R-:W-:-:S04]  /*cf60*/  IMAD.HI.U32 R44, R41, R28, RZ ;  /* 0x0000001c292c7227 */ /* 0x000fc800078e00ff */
[----:B-1----:R-:W-:-:S04]  /*cf70*/  IMAD.HI.U32 R5, R41, R47, RZ ;  /* 0x0000002f29057227 */ /* 0x002fc800078e00ff */
        /* <DEDUP_REMOVED lines=10> */
[----:B------:R-:W-:-:S02]  /*d020*/  IMAD R28, R45, R44, R28 ;  /* 0x0000002c2d1c7224 */ /* 0x000fc400078e021c */
[----:B------:R-:W-:Y:S02]  /*d030*/  VIADD R50, R0, 0x37 ;  /* 0x0000003700327836 */ /* 0x000fe40000000000 */
[----:B------:R-:W-:Y:S02]  /*d040*/  IMAD R47, R45, R5, R47 ;  /* 0x000000052d2f7224 */ /* 0x000fe400078e022f */
[----:B------:R-:W-:Y:S01]  /*d050*/  IMAD.MOV R48, RZ, RZ, -R48 ;  /* 0x000000ffff307224 */ /* 0x000fe200078e0a30 */
[----:B------:R-:W-:Y:S01]  /*d060*/  IABS R43, R50 ;  /* 0x00000032002b7213 */ /* 0x000fe20000000000 */
[--C-:B------:R-:W-:Y:S01]  /*d070*/  @!P5 IMAD.IADD R29, R29, 0x1, -R45.reuse ;  /* 0x000000011d1dd824 */ /* 0x100fe200078e0a2d */
[C---:B------:R-:W-:Y:S01]  /*d080*/  ISETP.GT.U32.AND P5, PT, R45.reuse, R47, PT ;  /* 0x0000002f2d00720c */ /* 0x040fe20003fa4070 */
[----:B------:R-:W-:Y:S01]  /*d090*/  @!P0 IMAD.IADD R6, R6, 0x1, -R45 ;  /* 0x0000000106068824 */ /* 0x000fe200078e0a2d */
[C---:B------:R-:W-:Y:S01]  /*d0a0*/  ISETP.GT.U32.AND P0, PT, R45.reuse, R28, PT ;  /* 0x0000001c2d00720c */ /* 0x040fe20003f04070 */
[----:B------:R-:W-:-:S02]  /*d0b0*/  IMAD R46, R45, R48, R46 ;  /* 0x000000302d2e7224 */ /* 0x000fc400078e022e */
[----:B------:R-:W-:Y:S02]  /*d0c0*/  @!P6 IMAD.IADD R4, R4, 0x1, -R45 ;  /* 0x000000010404e824 */ /* 0x000fe400078e0a2d */
[----:B0-----:R-:W-:Y:S02]  /*d0d0*/  IMAD.MOV.U32 R7, RZ, RZ, R29 ;  /* 0x000000ffff077224 */ /* 0x001fe400078e001d */
[C---:B------:R-:W-:Y:S01]  /*d0e0*/  VIADD R52, R0.reuse, 0x36 ;  /* 0x0000003600347836 */ /* 0x040fe20000000000 */
[C---:B------:R-:W-:Y:S01]  /*d0f0*/  ISETP.GT.U32.AND P6, PT, R45.reuse, R4, PT ;  /* 0x000000042d00720c */ /* 0x040fe20003fc4070 */
[----:B------:R-:W-:Y:S01]  /*d100*/  @!P3 IMAD.MOV R7, RZ, RZ, -R7 ;  /* 0x000000ffff07b224 */ /* 0x000fe200078e0a07 */
[----:B------:R-:W-:Y:S01]  /*d110*/  ISETP.GT.U32.AND P3, PT, R45, R46, PT ;  /* 0x0000002e2d00720c */ /* 0x000fe20003f64070 */
[----:B------:R-:W-:Y:S01]  /*d120*/  IMAD.HI.U32 R5, R41, R43, RZ ;  /* 0x0000002b29057227 */ /* 0x000fe200078e00ff */
[----:B------:R-:W-:Y:S02]  /*d130*/  IABS R44, R52 ;  /* 0x00000034002c7213 */ /* 0x000fe40000000000 */
[----:B------:R-:W-:Y:S01]  /*d140*/  STL [R1+0x1b8], R7 ;  /* 0x0001b80701007387 */ /* 0x000fe20000100800 */
[----:B------:R-:W-:-:S02]  /*d150*/  VIADD R56, R0, 0x34 ;  /* 0x0000003400387836 */ /* 0x000fc40000000000 */
[----:B------:R-:W-:Y:S02]  /*d160*/  IMAD.MOV R5, RZ, RZ, -R5 ;  /* 0x000000ffff057224 */ /* 0x000fe400078e0a05 */
[----:B------:R-:W-:Y:S01]  /*d170*/  VIADD R55, R0, 0x35 ;  /* 0x0000003500377836 */ /* 0x000fe20000000000 */
[----:B------:R-:W-:Y:S01]  /*d180*/  IABS R42, R56 ;  /* 0x00000038002a7213 */ /* 0x000fe20000000000 */
[----:B------:R-:W-:Y:S02]  /*d190*/  @!P0 IMAD.IADD R28, R28, 0x1, -R45 ;  /* 0x000000011c1c8824 */ /* 0x000fe400078e0a2d */
[----:B------:R-:W-:Y:S01]  /*d1a0*/  IMAD R43, R45, R5, R43 ;  /* 0x000000052d2b7224 */ /* 0x000fe200078e022b */
[----:B------:R-:W-:Y:S01]  /*d1b0*/  IABS R5, R55 ;  /* 0x0000003700057213 */ /* 0x000fe20000000000 */
[----:B------:R-:W-:-:S04]  /*d1c0*/  IMAD.HI.U32 R49, R41, R44, RZ ;  /* 0x0000002c29317227 */ /* 0x000fc800078e00ff */
        /* <DEDUP_REMOVED lines=22> */
[----:B------:R-:W-:Y:S01]  /*d330*/  ISETP.GT.U32.AND P1, PT, R45, R42, PT ;  /* 0x0000002a2d00720c */ /* 0x000fe20003f24070 */
[C---:B------:R-:W-:Y:S01]  /*d340*/  VIADD R54, R0.reuse, 0x33 ;  /* 0x0000003300367836 */ /* 0x040fe20000000000 */
[----:B------:R0:W-:Y:S01]  /*d350*/  STL [R1+0x1a8], R6 ;  /* 0x0001a80601007387 */ /* 0x0001e20000100800 */
[--C-:B------:R-:W-:Y:S01]  /*d360*/  @!P3 IMAD.IADD R47, R47, 0x1, -R45.reuse ;  /* 0x000000012f2fb824 */ /* 0x100fe200078e0a2d */
[----:B------:R-:W-:Y:S01]  /*d370*/  ISETP.GT.U32.AND P3, PT, R45, R5, PT ;  /* 0x000000052d00720c */ /* 0x000fe20003f64070 */
[--C-:B------:R-:W-:Y:S01]  /*d380*/  @!P6 IMAD.IADD R43, R43, 0x1, -R45.reuse ;  /* 0x000000012b2be824 */ /* 0x100fe200078e0a2d */
[----:B------:R-:W-:Y:S01]  /*d390*/  IABS R4, R54 ;  /* 0x0000003600047213 */ /* 0x000fe20000000000 */
[----:B------:R-:W-:Y:S02]  /*d3a0*/  VIADD R53, R0, 0x32 ;  /* 0x0000003200357836 */ /* 0x000fe40000000000 */
        /* <DEDUP_REMOVED lines=13> */
[----:B0-----:R-:W-:Y:S01]  /*d480*/  IMAD.HI.U32 R6, R41, R29, RZ ;  /* 0x0000001d29067227 */ /* 0x001fe200078e00ff */
[----:B------:R0:W-:Y:S03]  /*d490*/  STL [R1+0x17c], R8 ;  /* 0x00017c0801007387 */ /* 0x0001e60000100800 */
[----:B------:R-:W-:Y:S01]  /*d4a0*/  @!P3 IMAD.IADD R5, R5, 0x1, -R45 ;  /* 0x000000010505b824 */ /* 0x000fe200078e0a2d */
[----:B------:R-:W-:Y:S01]  /*d4b0*/  ISETP.GE.AND P3, PT, R55, RZ, PT ;  /* 0x000000ff3700720c */ /* 0x000fe20003f66270 */
[----:B------:R-:W-:-:S02]  /*d4c0*/  IMAD.MOV.U32 R7, RZ, RZ, R46 ;  /* 0x000000ffff077224 */ /* 0x000fc400078e002e */
[C---:B------:R-:W-:Y:S02]  /*d4d0*/  IMAD R4, R45.reuse, R48, R4 ;  /* 0x000000302d047224 */ /* 0x040fe400078e0204 */
[----:B------:R-:W-:Y:S02]  /*d4e0*/  IMAD.MOV R6, RZ, RZ, -R6 ;  /* 0x000000ffff067224 */ /* 0x000fe400078e0a06 */
[----:B------:R-:W-:Y:S01]  /*d4f0*/  @!P5 IMAD.MOV R7, RZ, RZ, -R7 ;  /* 0x000000ffff07d224 */ /* 0x000fe200078e0a07 */
[----:B------:R-:W-:Y:S01]  /*d500*/  ISETP.GT.U32.AND P5, PT, R45, R5, PT ;  /* 0x000000052d00720c */ /* 0x000fe20003fa4070 */
[----:B------:R-:W-:Y:S02]  /*d510*/  VIADD R55, R0, 0x31 ;  /* 0x0000003100377836 */ /* 0x000fe40000000000 */
[----:B0-----:R-:W-:Y:S01]  /*d520*/  IMAD.MOV.U32 R8, RZ, RZ, R28 ;  /* 0x000000ffff087224 */ /* 0x001fe200078e001c */
[----:B------:R0:W-:Y:S01]  /*d530*/  STL [R1+0x188], R7 ;  /* 0x0001880701007387 */ /* 0x0001e20000100800 */
[----:B------:R-:W-:Y:S01]  /*d540*/  @!P6 IMAD.IADD R43, R43, 0x1, -R45 ;  /* 0x000000012b2be824 */ /* 0x000fe200078e0a2d */
        /* <DEDUP_REMOVED lines=9> */
[----:B0-----:R-:W-:Y:S02]  /*d5e0*/  IMAD.MOV.U32 R7, RZ, RZ, R43 ;  /* 0x000000ffff077224 */ /* 0x001fe400078e002b */
[----:B------:R-:W-:Y:S01]  /*d5f0*/  @!P5 IMAD.IADD R5, R5, 0x1, -R45 ;  /* 0x000000010505d824 */ /* 0x000fe200078e0a2d */
[----:B------:R-:W-:Y:S01]  /*d600*/  ISETP.GE.AND P5, PT, R54, RZ, PT ;  /* 0x000000ff3600720c */ /* 0x000fe20003fa6270 */
[----:B------:R-:W-:Y:S02]  /*d610*/  IMAD.MOV R6, RZ, RZ, -R6 ;  /* 0x000000ffff067224 */ /* 0x000fe400078e0a06 */
        /* <DEDUP_REMOVED lines=37> */
[C---:B------:R-:W-:Y:S01]  /*d870*/  IMAD R43, R45.reuse, R5, R43 ;  /* 0x000000052d2b7224 */ /* 0x040fe200078e022b */
[----:B------:R1:W-:Y:S01]  /*d880*/  STL [R1+0x198], R4 ;  /* 0x0001980401007387 */ /* 0x0003e20000100800 */
[----:B------:R-:W-:Y:S02]  /*d890*/  VIADD R53, R0, 0x2e ;  /* 0x0000002e00357836 */ /* 0x000fe40000000000 */
[----:B------:R-:W-:Y:S01]  /*d8a0*/  @!P5 IMAD.IADD R28, R28, 0x1, -R45 ;  /* 0x000000011c1cd824 */ /* 0x000fe200078e0a2d */
[----:B------:R-:W-:Y:S01]  /*d8b0*/  ISETP.GT.U32.AND P5, PT, R45, R43, PT ;  /* 0x0000002b2d00720c */ /* 0x000fe20003fa4070 */
[C---:B------:R-:W-:Y:S01]  /*d8c0*/  VIADD R56, R0.reuse, 0x2d ;  /* 0x0000002d00387836 */ /* 0x040fe20000000000 */
[----:B------:R-:W-:Y:S01]  /*d8d0*/  IABS R42, R53 ;  /* 0x00000035002a7213 */ /* 0x000fe20000000000 */
[----:B0-----:R-:W-:Y:S01]  /*d8e0*/  IMAD.MOV.U32 R7, RZ, RZ, R29 ;  /* 0x000000ffff077224 */ /* 0x001fe200078e001d */
[----:B------:R-:W-:Y:S01]  /*d8f0*/  ISETP.GE.AND P4, PT, R53, RZ, PT ;  /* 0x000000ff3500720c */ /* 0x000fe20003f86270 */
[----:B------:R-:W-:Y:S01]  /*d900*/  VIADD R51, R0, 0x2b ;  /* 0x0000002b00337836 */ /* 0x000fe20000000000 */
[----:B-1----:R-:W-:Y:S01]  /*d910*/  IABS R4, R56 ;  /* 0x0000003800047213 */ /* 0x002fe20000000000 */
[----:B------:R-:W-:Y:S01]  /*d920*/  @!P2 IMAD.MOV R7, RZ, RZ, -R7 ;  /* 0x000000ffff07a224 */ /* 0x000fe200078e0a07 */
[----:B------:R-:W-:Y:S01]  /*d930*/  ISETP.GT.U32.AND P2, PT, R45, R46, PT ;  /* 0x0000002e2d00720c */ /* 0x000fe20003f44070 */
[----:B------:R-:W-:Y:S01]  /*d940*/  IMAD.HI.U32 R47, R41, R42, RZ ;  /* 0x0000002a292f7227 */ /* 0x000fe200078e00ff */
[----:B------:R-:W-:-:S02]  /*d950*/  IABS R5, R51 ;  /* 0x0000003300057213 */ /* 0x000fc40000000000 */
[----:B------:R0:W-:Y:S01]  /*d960*/  STL [R1+0x194], R7 ;  /* 0x0001940701007387 */ /* 0x0001e20000100800 */
[----:B------:R-:W-:Y:S01]  /*d970*/  IMAD.MOV R47, RZ, RZ, -R47 ;  /* 0x000000ffff2f7224 */ /* 0x000fe200078e0a2f */
[----:B------:R-:W-:Y:S01]  /*d980*/  ISETP.GE.AND P3, PT, R56, RZ, PT ;  /* 0x000000ff3800720c */ /* 0x000fe20003f66270 */
[----:B------:R-:W-:Y:S02]  /*d990*/  VIADD R53, R0, 0x2c ;  /* 0x0000002c00357836 */ /* 0x000fe40000000000 */
[--C-:B------:R-:W-:Y:S02]  /*d9a0*/  @!P5 IMAD.IADD R43, R43, 0x1, -R45.reuse ;  /* 0x000000012b2bd824 */ /* 0x100fe400078e0a2d */
[C---:B------:R-:W-:Y:S01]  /*d9b0*/  IMAD R42, R45.reuse, R47, R42 ;  /* 0x0000002f2d2a7224 */ /* 0x040fe200078e022a */
[----:B------:R-:W-:Y:S01]  /*d9c0*/  IABS R6, R53 ;  /* 0x0000003500067213 */ /* 0x000fe20000000000 */
[----:B------:R-:W-:Y:S02]  /*d9d0*/  @!P2 IMAD.IADD R46, R46, 0x1, -R45 ;  /* 0x000000012e2ea824 */ /* 0x000fe400078e0a2d */
[----:B0-----:R-:W-:Y:S01]  /*d9e0*/  IMAD.MOV.U32 R7, RZ, RZ, R28 ;  /* 0x000000ffff077224 */ /* 0x001fe200078e001c */
[----:B------:R-:W-:Y:S01]  /*d9f0*/  ISETP.GT.U32.AND P2, PT, R45, R42, PT ;  /* 0x0000002a2d00720c */ /* 0x000fe20003f44070 */
[----:B------:R-:W-:Y:S01]  /*da00*/  IMAD.HI.U32 R29, R41, R4, RZ ;  /* 0x00000004291d7227 */ /* 0x000fe200078e00ff */
[----:B------:R-:W-:-:S03]  /*da10*/  ISETP.GT.U32.AND P5, PT, R45, R46, PT ;  /* 0x0000002e2d00720c */ /* 0x000fc60003fa4070 */
[----:B------:R-:W-:Y:S01]  /*da20*/  @!P0 IMAD.MOV R7, RZ, RZ, -R7 ;  /* 0x000000ffff078224 */ /* 0x000fe200078e0a07 */
[----:B------:R-:W-:Y:S01]  /*da30*/  ISETP.GT.U32.AND P0, PT, R45, R43, PT ;  /* 0x0000002b2d00720c */ /* 0x000fe20003f04070 */
[----:B------:R-:W-:-:S03]  /*da40*/  IMAD.HI.U32 R47, R41, R5, RZ ;  /* 0x00000005292f7227 */ /* 0x000fc600078e00ff */
[----:B------:R0:W-:Y:S01]  /*da50*/  STL [R1+0x170], R7 ;  /* 0x0001700701007387 */ /* 0x0001e20000100800 */
[----:B------:R-:W-:Y:S02]  /*da60*/  IMAD.MOV R29, RZ, RZ, -R29 ;  /* 0x000000ffff1d7224 */ /* 0x000fe400078e0a1d */
[----:B------:R-:W-:-:S04]  /*da70*/  IMAD.HI.U32 R48, R41, R6, RZ ;  /* 0x0000000629307227 */ /* 0x000fc800078e00ff */
[----:B------:R-:W-:Y:S02]  /*da80*/  IMAD.MOV R47, RZ, RZ, -R47 ;  /* 0x000000ffff2f7224 */ /* 0x000fe400078e0a2f */
[C---:B------:R-:W-:Y:S02]  /*da90*/  IMAD R4, R45.reuse, R29, R4 ;  /* 0x0000001d2d047224 */ /* 0x040fe400078e0204 */
[----:B------:R-:W-:Y:S02]  /*daa0*/  IMAD.MOV R48, RZ, RZ, -R48 ;  /* 0x000000ffff307224 */ /* 0x000fe400078e0a30 */
[----:B------:R-:W-:Y:S01]  /*dab0*/  @!P5 IMAD.IADD R46, R46, 0x1, -R45 ;  /* 0x000000012e2ed824 */ /* 0x000fe200078e0a2d */
[C---:B------:R-:W-:Y:S01]  /*dac0*/  ISETP.GT.U32.AND P5, PT, R45.reuse, R4, PT ;  /* 0x000000042d00720c */ /* 0x040fe20003fa4070 */
[----:B------:R-:W-:Y:S02]  /*dad0*/  IMAD R5, R45, R47, R5 ;  /* 0x0000002f2d057224 */ /* 0x000fe400078e0205 */
[----:B------:R-:W-:-:S02]  /*dae0*/  VIADD R50, R0, 0x2a ;  /* 0x0000002a00327836 */ /* 0x000fc40000000000 */
[----:B------:R-:W-:Y:S02]  /*daf0*/  IMAD R6, R45, R48, R6 ;  /* 0x000000302d067224 */ /* 0x000fe400078e0206 */
[----:B0-----:R-:W-:Y:S01]  /*db00*/  IMAD.MOV.U32 R7, RZ, RZ, R46 ;  /* 0x000000ffff077224 */ /* 0x001fe200078e002e */
[----:B------:R-:W-:Y:S01]  /*db10*/  IABS R44, R50 ;  /* 0x00000032002c7213 */ /* 0x000fe20000000000 */
[--C-:B------:R-:W-:Y:S01]  /*db20*/  @!P0 IMAD.IADD R43, R43, 0x1, -R45.reuse ;  /* 0x000000012b2b8824 */ /* 0x100fe200078e0a2d */
[C---:B------:R-:W-:Y:S01]  /*db30*/  ISETP.GT.U32.AND P0, PT, R45.reuse, R5, PT ;  /* 0x000000052d00720c */ /* 0x040fe20003f04070 */
[----:B------:R-:W-:Y:S02]  /*db40*/  @!P2 IMAD.IADD R42, R42, 0x1, -R45 ;  /* 0x000000012a2aa824 */ /* 0x000fe400078e0a2d */
[----:B------:R-:W-:Y:S01]  /*db50*/  @!P6 IMAD.MOV R7, RZ, RZ, -R7 ;  /* 0x000000ffff07e224 */ /* 0x000fe200078e0a07 */
[C---:B------:R-:W-:Y:S01]  /*db60*/  ISETP.GT.U32.AND P6, PT, R45.reuse, R6, PT ;  /* 0x000000062d00720c */ /* 0x040fe20003fc4070 */
[C---:B------:R-:W-:Y:S01]  /*db70*/  VIADD R52, R0.reuse, 0x29 ;  /* 0x0000002900347836 */ /* 0x040fe20000000000 */
[----:B------:R-:W-:Y:S01]  /*db80*/  ISETP.GT.U32.AND P2, PT, R45, R42, PT ;  /* 0x0000002a2d00720c */ /* 0x000fe20003f44070 */
[----:B------:R-:W-:Y:S01]  /*db90*/  IMAD.HI.U32 R29, R41, R44, RZ ;  /* 0x0000002c291d7227 */ /* 0x000fe200078e00ff */
[----:B------:R0:W-:Y:S02]  /*dba0*/  STL [R1+0x174], R7 ;  /* 0x0001740701007387 */ /* 0x0001e40000100800 */
[----:B------:R-:W-:Y:S01]  /*dbb0*/  IABS R47, R52 ;  /* 0x00000034002f7213 */ /* 0x000fe20000000000 */
[----:B------:R-:W-:-:S02]  /*dbc0*/  VIADD R56, R0, 0x27 ;  /* 0x0000002700387836 */ /* 0x000fc40000000000 */
[----:B------:R-:W-:Y:S02]  /*dbd0*/  IMAD.MOV R29, RZ, RZ, -R29 ;  /* 0x000000ffff1d7224 */ /* 0x000fe400078e0a1d */
[----:B------:R-:W-:Y:S01]  /*dbe0*/  VIADD R55, R0, 0x28 ;  /* 0x0000002800377836 */ /* 0x000fe20000000000 */
[----:B------:R-:W-:Y:S01]  /*dbf0*/  IABS R28, R56 ;  /* 0x00000038001c7213 */ /* 0x000fe20000000000 */
[----:B------:R-:W-:Y:S01]  /*dc00*/  @!P5 IMAD.IADD R4, R4, 0x1, -R45 ;  /* 0x000000010404d824 */ /* 0x000fe200078e0a2d */
[----:B------:R-:W-:Y:S01]  /*dc10*/  ISETP.GE.AND P5, PT, R53, RZ, PT ;  /* 0x000000ff3500720c */ /* 0x000fe20003fa6270 */
[----:B0-----:R-:W-:Y:S02]  /*dc20*/  IMAD.MOV.U32 R7, RZ, RZ, R43 ;  /* 0x000000ffff077224 */ /* 0x001fe400078e002b */
[----:B------:R-:W-:Y:S02]  /*dc30*/  @!P0 IMAD.IADD R5, R5, 0x1, -R45 ;  /* 0x0000000105058824 */ /* 0x000fe400078e0a2d */
[----:B------:R-:W-:Y:S01]  /*dc40*/  IMAD R44, R45, R29, R44 ;  /* 0x0000001d2d2c7224 */ /* 0x000fe200078e022c */
[----:B------:R-:W-:Y:S01]  /*dc50*/  IABS R29, R55 ;  /* 0x00000037001d7213 */ /* 0x000fe20000000000 */
[----:B------:R-:W-:-:S04]  /*dc60*/  IMAD.HI.U32 R46, R41, R47, RZ ;  /* 0x0000002f292e7227 */ /* 0x000fc800078e00ff */
[----:B------:R-:W-:Y:S01]  /*dc70*/  @!P6 IMAD.IADD R6, R6, 0x1, -R45 ;  /* 0x000000010606e824 */ /* 0x000fe200078e0a2d */
[C---:B------:R-:W-:Y:S01]  /*dc80*/  ISETP.GT.U32.AND P6, PT, R45.reuse, R4, PT ;  /* 0x000000042d00720c */ /* 0x040fe20003fc4070 */
[----:B------:R-:W-:Y:S01]  /*dc90*/  @!P1 IMAD.MOV R7, RZ, RZ, -R7 ;  /* 0x000000ffff079224 */ /* 0x000fe200078e0a07 */
[----:B------:R-:W-:Y:S01]  /*dca0*/  ISETP.GT.U32.AND P1, PT, R45, R5, PT ;  /* 0x000000052d00720c */ /* 0x000fe20003f24070 */
[----:B------:R-:W-:Y:S01]  /*dcb0*/  IMAD.HI.U32 R48, R41, R28, RZ ;  /* 0x0000001c29307227 */ /* 0x000fe200078e00ff */
[C---:B------:R-:W-:Y:S02]  /*dcc0*/  ISETP.GT.U32.AND P0, PT, R45.reuse, R6, PT ;  /* 0x000000062d00720c */ /* 0x040fe40003f04070 */
[----:B------:R0:W-:Y:S01]  /*dcd0*/  STL [R1+0x168], R7 ;  /* 0x0001680701007387 */ /* 0x0001e20000100800 */
[----:B------:R-:W-:Y:S02]  /*dce0*/  IMAD.MOV R46, RZ, RZ, -R46 ;  /* 0x000000ffff2e7224 */ /* 0x000fe400078e0a2e */
[----:B------:R-:W-:Y:S01]  /*dcf0*/  @!P2 IMAD.IADD R42, R42, 0x1, -R45 ;  /* 0x000000012a2aa824 */ /* 0x000fe200078e0a2d */
[----:B------:R-:W-:Y:S01]  /*dd00*/  ISETP.GT.U32.AND P2, PT, R45, R44, PT ;  /* 0x0000002c2d00720c */ /* 0x000fe20003f44070 */
[----:B------:R-:W-:-:S04]  /*dd10*/  IMAD.HI.U32 R49, R41, R29, RZ ;  /* 0x0000001d29317227 */ /* 0x000fc800078e00ff */
        /* <DEDUP_REMOVED lines=9> */
[----:B------:R0:W-:Y:S01]  /*ddb0*/  STL [R1+0x160], R7 ;  /* 0x0001600701007387 */ /* 0x0001e20000100800 */
[--C-:B------:R-:W-:Y:S01]  /*ddc0*/  @!P1 IMAD.IADD R5, R5, 0x1, -R45.reuse ;  /* 0x0000000105059824 */ /* 0x100fe200078e0a2d */
[C---:B------:R-:W-:Y:S01]  /*ddd0*/  ISETP.GT.U32.AND P1, PT, R45.reuse, R48, PT ;  /* 0x000000302d00720c */ /* 0x040fe20003f24070 */
[--C-:B------:R-:W-:Y:S01]  /*dde0*/  @!P2 IMAD.IADD R44, R44, 0x1, -R45.reuse ;  /* 0x000000012c2ca824 */ /* 0x100fe200078e0a2d */
[----:B------:R-:W-:Y:S01]  /*ddf0*/  ISETP.GT.U32.AND P6, PT, R45, R29, PT ;  /* 0x0000001d2d00720c */ /* 0x000fe20003fc4070 */
[----:B------:R-:W-:Y:S02]  /*de00*/  VIADD R54, R0, 0x26 ;  /* 0x0000002600367836 */ /* 0x000fe40000000000 */
[----:B------:R-:W-:Y:S01]  /*de10*/  @!P0 IMAD.IADD R6, R6, 0x1, -R45 ;  /* 0x0000000106068824 */ /* 0x000fe200078e0a2d */
[----:B------:R-:W-:Y:S01]  /*de20*/  ISETP.GE.AND P0, PT, R51, RZ, PT ;  /* 0x000000ff3300720c */ /* 0x000fe20003f06270 */
[----:B------:R-:W-:Y:S01]  /*de30*/  VIADD R53, R0, 0x25 ;  /* 0x0000002500357836 */ /* 0x000fe20000000000 */
[----:B------:R-:W-:Y:S01]  /*de40*/  IABS R28, R54 ;  /* 0x00000036001c7213 */ /* 0x000fe20000000000 */
[----:B0-----:R-:W-:Y:S01]  /*de50*/  IMAD.MOV.U32 R7, RZ, RZ, R4 ;  /* 0x000000ffff077224 */ /* 0x001fe200078e0004 */
[----:B------:R-:W-:Y:S01]  /*de60*/  ISETP.GT.U32.AND P2, PT, R45, R44, PT ;  /* 0x0000002c2d00720c */ /* 0x000fe20003f44070 */
[----:B------:R-:W-:Y:S01]  /*de70*/  @!P5 IMAD.MOV R6, RZ, RZ, -R6 ;  /* 0x000000ffff06d224 */ /* 0x000fe200078e0a06 */
[----:B------:R-:W-:Y:S01]  /*de80*/  IABS R42, R53 ;  /* 0x00000035002a7213 */ /* 0x000fe20000000000 */
[----:B------:R-:W-:-:S02]  /*de90*/  @!P3 IMAD.MOV R7, RZ, RZ, -R7 ;  /* 0x000000ffff07b224 */ /* 0x000fc400078e0a07 */
[--C-:B------:R-:W-:Y:S01]  /*dea0*/  @!P4 IMAD.IADD R46, R46, 0x1, -R45.reuse ;  /* 0x000000012e2ec824 */ /* 0x100fe200078e0a2d */
[----:B------:R-:W-:Y:S01]  /*deb0*/  ISETP.GE.AND P4, PT, R52, RZ, PT ;  /* 0x000000ff3400720c */ /* 0x000fe20003f86270 */
[----:B------:R-:W-:Y:S01]  /*dec0*/  IMAD.HI.U32 R47, R41, R28, RZ ;  /* 0x0000001c292f7227 */ /* 0x000fe200078e00ff */
[----:B------:R-:W-:Y:S03]  /*ded0*/  STL [R1+0x15c], R7 ;  /* 0x00015c0701007387 */ /* 0x000fe60000100800 */
[----:B------:R-:W-:Y:S01]  /*dee0*/  @!P1 IMAD.IADD R48, R48, 0x1, -R45 ;  /* 0x0000000130309824 */ /* 0x000fe200078e0a2d */
[----:B------:R0:W-:Y:S01]  /*def0*/  STL [R1+0x158], R6 ;  /* 0x0001580601007387 */ /* 0x0001e20000100800 */
[----:B------:R-:W-:Y:S01]  /*df00*/  ISETP.GT.U32.AND P1, PT, R45, R46, PT ;  /* 0x0000002e2d00720c */ /* 0x000fe20003f24070 */
[----:B------:R-:W-:Y:S02]  /*df10*/  IMAD.MOV R47, RZ, RZ, -R47 ;  /* 0x000000ffff2f7224 */ /* 0x000fe400078e0a2f */
[----:B------:R-:W-:Y:S01]  /*df20*/  IMAD.HI.U32 R43, R41, R42, RZ ;  /* 0x0000002a292b7227 */ /* 0x000fe200078e00ff */
[----:B------:R-:W-:-:S03]  /*df30*/  ISETP.GT.U32.AND P5, PT, R45, R48, PT ;  /* 0x000000302d00720c */ /* 0x000fc60003fa4070 */
[----:B------:R-:W-:Y:S01]  /*df40*/  @!P6 IMAD.IADD R29, R29, 0x1, -R45 ;  /* 0x000000011d1de824 */ /* 0x000fe200078e0a2d */
[----:B------:R-:W-:Y:S01]  /*df50*/  ISETP.GE.AND P6, PT, R55, RZ, PT ;  /* 0x000000ff3700720c */ /* 0x000fe20003fc6270 */
[----:B0-----:R-:W-:Y:S02]  /*df60*/  IMAD.MOV.U32 R6, RZ, RZ, R5 ;  /* 0x000000ffff067224 */ /* 0x001fe400078e0005 */
[----:B------:R-:W-:Y:S01]  /*df70*/  VIADD R55, R0, 0x24 ;  /* 0x0000002400377836 */ /* 0x000fe20000000000 */
[C---:B------:R-:W-:Y:S01]  /*df80*/  ISETP.GT.U32.AND P3, PT, R45.reuse, R29, PT ;  /* 0x0000001d2d00720c */ /* 0x040fe20003f64070 */
[----:B------:R-:W-:Y:S02]  /*df90*/  @!P0 IMAD.MOV R6, RZ, RZ, -R6 ;  /* 0x000000ffff068224 */ /* 0x000fe400078e0a06 */
[----:B------:R-:W-:Y:S01]  /*dfa0*/  @!P2 IMAD.IADD R44, R44, 0x1, -R45 ;  /* 0x000000012c2ca824 */ /* 0x000fe200078e0a2d */
[----:B------:R-:W-:Y:S01]  /*dfb0*/  ISETP.GE.AND P2, PT, R50, RZ, PT ;  /* 0x000000ff3200720c */ /* 0x000fe20003f46270 */
[C---:B------:R-:W-:Y:S01]  /*dfc0*/  IMAD R28, R45.reuse, R47, R28 ;  /* 0x0000002f2d1c7224 */ /* 0x040fe200078e021c */
[----:B------:R-:W-:Y:S01]  /*dfd0*/  IABS R5, R55 ;  /* 0x0000003700057213 */ /* 0x000fe20000000000 */
[----:B------:R-:W-:Y:S01]  /*dfe0*/  IMAD.MOV R4, RZ, RZ, -R43 ;  /* 0x000000ffff047224 */ /* 0x000fe200078e0a2b */
[----:B------:R0:W-:Y:S01]  /*dff0*/  STL [R1+0x154], R6 ;  /* 0x0001540601007387 */ /* 0x0001e20000100800 */
[----:B------:R-:W-:Y:S01]  /*e000*/  @!P1 IMAD.IADD R46, R46, 0x1, -R45 ;  /* 0x000000012e2e9824 */ /* 0x000fe200078e0a2d */
[----:B------:R-:W-:Y:S01]  /*e010*/  ISETP.GT.U32.AND P0, PT, R45, R28, PT ;  /* 0x0000001c2d00720c */ /* 0x000fe20003f04070 */
[----:B------:R-:W-:-:S02]  /*e020*/  IMAD.MOV.U32 R7, RZ, RZ, R44 ;  /* 0x000000ffff077224 */ /* 0x000fc400078e002c */
[--C-:B------:R-:W-:Y:S01]  /*e030*/  @!P3 IMAD.IADD R29, R29, 0x1, -R45.reuse ;  /* 0x000000011d1db824 */ /* 0x100fe200078e0a2d */
[----:B------:R-:W-:Y:S01]  /*e040*/  ISETP.GE.AND P3, PT, R54, RZ, PT ;  /* 0x000000ff3600720c */ /* 0x000fe20003f66270 */
[----:B------:R-:W-:Y:S01]  /*e050*/  @!P5 IMAD.IADD R48, R48, 0x1, -R45 ;  /* 0x000000013030d824 */ /* 0x000fe200078e0a2d */
[----:B------:R-:W-:Y:S01]  /*e060*/  ISETP.GE.AND P5, PT, R53, RZ, PT ;  /* 0x000000ff3500720c */ /* 0x000fe20003fa6270 */
[----:B------:R-:W-:Y:S01]  /*e070*/  @!P2 IMAD.MOV R7, RZ, RZ, -R7 ;  /* 0x000000ffff07a224 */ /* 0x000fe200078e0a07 */
[----:B------:R-:W-:Y:S01]  /*e080*/  ISETP.GE.AND P2, PT, R56, RZ, PT ;  /* 0x000000ff3800720c */ /* 0x000fe20003f46270 */
[C---:B0-----:R-:W-:Y:S02]  /*e090*/  IMAD R6, R45.reuse, R4, R42 ;  /* 0x000000042d067224 */ /* 0x041fe400078e022a */
[----:B------:R-:W-:Y:S01]  /*e0a0*/  IMAD.MOV.U32 R4, RZ, RZ, R5 ;  /* 0x000000ffff047224 */ /* 0x000fe200078e0005 */
[----:B------:R0:W-:Y:S01]  /*e0b0*/  STL [R1+0x150], R7 ;  /* 0x0001500701007387 */ /* 0x0001e20000100800 */
[----:B------:R-:W-:Y:S01]  /*e0c0*/  @!P0 IMAD.IADD R28, R28, 0x1, -R45 ;  /* 0x000000011c1c8824 */ /* 0x000fe200078e0a2d */
[----:B------:R-:W-:Y:S01]  /*e0d0*/  ISETP.GT.U32.AND P1, PT, R45, R6, PT ;  /* 0x000000062d00720c */ /* 0x000fe20003f24070 */
[----:B------:R-:W-:Y:S01]  /*e0e0*/  IMAD.HI.U32 R42, R41, R4, RZ ;  /* 0x00000004292a7227 */ /* 0x000fe200078e00ff */
[----:B------:R-:W-:-:S03]  /*e0f0*/  ISETP.GE.AND P0, PT, R55, RZ, PT ;  /* 0x000000ff3700720c */ /* 0x000fc60003f06270 */
[----:B------:R-:W-:Y:S02]  /*e100*/  IMAD.MOV R42, RZ, RZ, -R42 ;  /* 0x000000ffff2a7224 */ /* 0x000fe400078e0a2a */
[----:B------:R-:W-:Y:S02]  /*e110*/  IMAD.MOV.U32 R8, RZ, RZ, R29 ;  /* 0x000000ffff087224 */ /* 0x000fe400078e001d */
[----:B0-----:R-:W-:Y:S02]  /*e120*/  IMAD.MOV.U32 R7, RZ, RZ, R46 ;  /* 0x000000ffff077224 */ /* 0x001fe400078e002e */
[C---:B------:R-:W-:Y:S02]  /*e130*/  IMAD R4, R45.reuse, R42, R4 ;  /* 0x0000002a2d047224 */ /* 0x040fe400078e0204 */
[----:B------:R-:W-:Y:S01]  /*e140*/  @!P1 IMAD.IADD R6, R6, 0x1, -R45 ;  /* 0x0000000106069824 */ /* 0x000fe200078e0a2d */
[----:B------:R-:W-:Y:S01]  /*e150*/  ISETP.GT.U32.AND P1, PT, R45, R28, PT ;  /* 0x0000001c2d00720c */ /* 0x000fe20003f24070 */
[----:B------:R-:W-:-:S02]  /*e160*/  @!P4 IMAD.MOV R7, RZ, RZ, -R7 ;  /* 0x000000ffff07c224 */ /* 0x000fc400078e0a07 */
[----:B------:R-:W-:Y:S01]  /*e170*/  @!P6 IMAD.MOV R8, RZ, RZ, -R8 ;  /* 0x000000ffff08e224 */ /* 0x000fe200078e0a08 */
[C---:B------:R-:W-:Y:S01]  /*e180*/  ISETP.GT.U32.AND P6, PT, R45.reuse, R4, PT ;  /* 0x000000042d00720c */ /* 0x040fe20003fc4070 */
[C---:B------:R-:W-:Y:S01]  /*e190*/  VIADD R56, R0.reuse, 0x23 ;  /* 0x0000002300387836 */ /* 0x040fe20000000000 */
[----:B------:R0:W-:Y:S01]  /*e1a0*/  STL [R1+0x148], R7 ;  /* 0x0001480701007387 */ /* 0x0001e20000100800 */
[----:B------:R-:W-:Y:S01]  /*e1b0*/  ISETP.GT.U32.AND P4, PT, R45, R6, PT ;  /* 0x000000062d00720c */ /* 0x000fe20003f84070 */
[C---:B------:R-:W-:Y:S02]  /*e1c0*/  VIADD R53, R0.reuse, 0x22 ;  /* 0x0000002200357836 */ /* 0x040fe40000000000 */
[----:B------:R-:W-:Y:S01]  /*e1d0*/  IABS R5, R56 ;  /* 0x0000003800057213 */ /* 0x000fe20000000000 */
[----:B------:R-:W-:Y:S01]  /*e1e0*/  STL [R1+0x144], R8 ;  /* 0x0001440801007387 */ /* 0x000fe20000100800 */
        /* <DEDUP_REMOVED lines=9> */
[----:B------:R-:W-:Y:S01]  /*e280*/  IMAD.HI.U32 R42, R41, R5, RZ ;  /* 0x00000005292a7227 */ /* 0x000fe200078e00ff */
[----:B------:R-:W-:Y:S02]  /*e290*/  ISETP.GT.U32.AND P6, PT, R45, R4, PT ;  /* 0x000000042d00720c */ /* 0x000fe40003fc4070 */
[----:B------:R0:W-:Y:S01]  /*e2a0*/  STL [R1+0x140], R7 ;  /* 0x0001400701007387 */ /* 0x0001e20000100800 */
[----:B------:R-:W-:-:S04]  /*e2b0*/  IMAD.HI.U32 R29, R41, R47, RZ ;  /* 0x0000002f291d7227 */ /* 0x000fc800078e00ff */
[----:B------:R-:W-:Y:S02]  /*e2c0*/  IMAD.MOV R42, RZ, RZ, -R42 ;  /* 0x000000ffff2a7224 */ /* 0x000fe400078e0a2a */
[----:B------:R-:W-:Y:S02]  /*e2d0*/  VIADD R56, R0, 0x21 ;  /* 0x0000002100387836 */ /* 0x000fe40000000000 */
[----:B------:R-:W-:Y:S02]  /*e2e0*/  @!P4 IMAD.IADD R6, R6, 0x1, -R45 ;  /* 0x000000010606c824 */ /* 0x000fe400078e0a2d */
[----:B0-----:R-:W-:Y:S01]  /*e2f0*/  IMAD.MOV.U32 R7, RZ, RZ, R28 ;  /* 0x000000ffff077224 */ /* 0x001fe200078e001c */
[----:B------:R-:W-:Y:S01]  /*e300*/  IABS R28, R56 ;  /* 0x00000038001c7213 */ /* 0x000fe20000000000 */
[----:B------:R-:W-:Y:S01]  /*e310*/  IMAD.MOV R29, RZ, RZ, -R29 ;  /* 0x000000ffff1d7224 */ /* 0x000fe200078e0a1d */
[----:B------:R-:W-:Y:S01]  /*e320*/  ISETP.GE.AND P4, PT, R56, RZ, PT ;  /* 0x000000ff3800720c */ /* 0x000fe20003f86270 */
[----:B------:R-:W-:-:S02]  /*e330*/  @!P3 IMAD.MOV R7, RZ, RZ, -R7 ;  /* 0x000000ffff07b224 */ /* 0x000fc400078e0a07 */
[C---:B------:R-:W-:Y:S02]  /*e340*/  IMAD R5, R45.reuse, R42, R5 ;  /* 0x0000002a2d057224 */ /* 0x040fe400078e0205 */
[C---:B------:R-:W-:Y:S01]  /*e350*/  IMAD R47, R45.reuse, R29, R47 ;  /* 0x0000001d2d2f7224 */ /* 0x040fe200078e022f */
[----:B------:R0:W-:Y:S01]  /*e360*/  STL [R1+0x13c], R7 ;  /* 0x00013c0701007387 */ /* 0x0001e20000100800 */
[----:B------:R-:W-:Y:S02]  /*e370*/  @!P6 IMAD.IADD R4, R4, 0x1, -R45 ;  /* 0x000000010404e824 */ /* 0x000fe400078e0a2d */
[C---:B------:R-:W-:Y:S01]  /*e380*/  VIADD R56, R0.reuse, 0x1e ;  /* 0x0000001e00387836 */ /* 0x040fe20000000000 */
[----:B------:R-:W-:Y:S01]  /*e390*/  ISETP.GT.U32.AND P6, PT, R45, R47, PT ;  /* 0x0000002f2d00720c */ /* 0x000fe20003fc4070 */
[C---:B------:R-:W-:Y:S02]  /*e3a0*/  VIADD R53, R0.reuse, 0x20 ;  /* 0x0000002000357836 */ /* 0x040fe40000000000 */
[----:B------:R-:W-:Y:S01]  /*e3b0*/  VIADD R50, R0, 0x1d ;  /* 0x0000001d00327836 */ /* 0x000fe20000000000 */
[----:B------:R-:W-:Y:S01]  /*e3c0*/  IABS R43, R56 ;  /* 0x00000038002b7213 */ /* 0x000fe20000000000 */
[----:B------:R-:W-:Y:S01]  /*e3d0*/  IMAD.HI.U32 R48, R41, R44, RZ ;  /* 0x0000002c29307227 */ /* 0x000fe200078e00ff */
[----:B------:R-:W-:-:S02]  /*e3e0*/  IABS R46, R53 ;  /* 0x00000035002e7213 */ /* 0x000fc40000000000 */
[----:B------:R-:W-:Y:S01]  /*e3f0*/  IABS R42, R50 ;  /* 0x00000032002a7213 */ /* 0x000fe20000000000 */
[----:B0-----:R-:W-:Y:S01]  /*e400*/  IMAD.MOV.U32 R7, RZ, RZ, R6 ;  /* 0x000000ffff077224 */ /* 0x001fe200078e0006 */
[----:B------:R-:W-:Y:S01]  /*e410*/  ISETP.GE.AND P3, PT, R53, RZ, PT ;  /* 0x000000ff3500720c */ /* 0x000fe20003f66270 */
[----:B------:R-:W-:-:S04]  /*e420*/  IMAD.HI.U32 R6, R41, R28, RZ ;  /* 0x0000001c29067227 */ /* 0x000fc800078e00ff */
[----:B------:R-:W-:Y:S01]  /*e430*/  @!P5 IMAD.MOV R7, RZ, RZ, -R7 ;  /* 0x000000ffff07d224 */ /* 0x000fe200078e0a07 */
[----:B------:R-:W-:Y:S01]  /*e440*/  ISETP.GT.U32.AND P5, PT, R45, R5, PT ;  /* 0x000000052d00720c */ /* 0x000fe20003fa4070 */
[----:B------:R-:W-:Y:S02]  /*e450*/  IMAD.MOV R6, RZ, RZ, -R6 ;  /* 0x000000ffff067224 */ /* 0x000fe400078e0a06 */
        /* <DEDUP_REMOVED lines=12> */
[----:B------:R-:W-:Y:S02]  /*e520*/  IMAD.MOV R49, RZ, RZ, -R49 ;  /* 0x000000ffff317224 */ /* 0x000fe400078e0a31 */
[----:B------:R-:W-:Y:S01]  /*e530*/  IMAD R43, R45, R29, R43 ;  /* 0x0000001d2d2b7224 */ /* 0x000fe200078e022b */
[----:B------:R0:W-:Y:S01]  /*e540*/  STL [R1+0x11c], R7 ;  /* 0x00011c0701007387 */ /* 0x0001e20000100800 */
[----:B------:R-:W-:-:S04]  /*e550*/  IMAD.HI.U32 R6, R41, R42, RZ ;  /* 0x0000002a29067227 */ /* 0x000fc800078e00ff */
[--C-:B------:R-:W-:Y:S02]  /*e560*/  @!P5 IMAD.IADD R28, R28, 0x1, -R45.reuse ;  /* 0x000000011c1cd824 */ /* 0x100fe400078e0a2d */
[----:B------:R-:W-:Y:S02]  /*e570*/  IMAD.MOV R48, RZ, RZ, -R48 ;  /* 0x000000ffff307224 */ /* 0x000fe400078e0a30 */
[C---:B------:R-:W-:Y:S01]  /*e580*/  IMAD R46, R45.reuse, R49, R46 ;  /* 0x000000312d2e7224 */ /* 0x040fe200078e022e */
[----:B------:R-:W-:Y:S01]  /*e590*/  ISETP.GT.U32.AND P5, PT, R45, R28, PT ;  /* 0x0000001c2d00720c */ /* 0x000fe20003fa4070 */
[--C-:B------:R-:W-:Y:S02]  /*e5a0*/  @!P6 IMAD.IADD R5, R5, 0x1, -R45.reuse ;  /* 0x000000010505e824 */ /* 0x100fe400078e0a2d */
[----:B------:R-:W-:Y:S01]  /*e5b0*/  @!P0 IMAD.IADD R47, R47, 0x1, -R45 ;  /* 0x000000012f2f8824 */ /* 0x000fe200078e0a2d */
[C---:B------:R-:W-:Y:S01]  /*e5c0*/  ISETP.GT.U32.AND P0, PT, R45.reuse, R43, PT ;  /* 0x0000002b2d00720c */ /* 0x040fe20003f04070 */
[----:B------:R-:W-:Y:S01]  /*e5d0*/  IMAD.MOV R6, RZ, RZ, -R6 ;  /* 0x000000ffff067224 */ /* 0x000fe200078e0a06 */
[C---:B------:R-:W-:Y:S01]  /*e5e0*/  ISETP.GT.U32.AND P6, PT, R45.reuse, R46, PT ;  /* 0x0000002e2d00720c */ /* 0x040fe20003fc4070 */
[----:B------:R-:W-:-:S02]  /*e5f0*/  IMAD R44, R45, R48, R44 ;  /* 0x000000302d2c7224 */ /* 0x000fc400078e022c */
[----:B0-----:R-:W-:Y:S02]  /*e600*/  IMAD.MOV.U32 R7, RZ, RZ, R5 ;  /* 0x000000ffff077224 */ /* 0x001fe400078e0005 */
[C---:B------:R-:W-:Y:S02]  /*e610*/  VIADD R52, R0.reuse, 0x1c ;  /* 0x0000001c00347836 */ /* 0x040fe40000000000 */
[C---:B------:R-:W-:Y:S02]  /*e620*/  IMAD R42, R45.reuse, R6, R42 ;  /* 0x000000062d2a7224 */ /* 0x040fe400078e022a */
[----:B------:R-:W-:Y:S01]  /*e630*/  @!P2 IMAD.MOV R7, RZ, RZ, -R7 ;  /* 0x000000ffff07a224 */ /* 0x000fe200078e0a07 */
[C---:B------:R-:W-:Y:S01]  /*e640*/  ISETP.GT.U32.AND P2, PT, R45.reuse, R44, PT ;  /* 0x0000002c2d00720c */ /* 0x040fe20003f44070 */
[----:B------:R-:W-:Y:S01]  /*e650*/  VIADD R54, R0, 0x1a ;  /* 0x0000001a00367836 */ /* 0x000fe20000000000 */
[----:B------:R-:W-:Y:S01]  /*e660*/  IABS R29, R52 ;  /* 0x00000034001d7213 */ /* 0x000fe20000000000 */
[--C-:B------:R-:W-:Y:S01]  /*e670*/  @!P5 IMAD.IADD R28, R28, 0x1, -R45.reuse ;  /* 0x000000011c1cd824 */ /* 0x100fe200078e0a2d */
[----:B------:R0:W-:Y:S01]  /*e680*/  STL [R1+0x124], R7 ;  /* 0x0001240701007387 */ /* 0x0001e20000100800 */
[----:B------:R-:W-:Y:S01]  /*e690*/  ISETP.GT.U32.AND P5, PT, R45, R42, PT ;  /* 0x0000002a2d00720c */ /* 0x000fe20003fa4070 */
[----:B------:R-:W-:Y:S01]  /*e6a0*/  VIADD R53, R0, 0x1b ;  /* 0x0000001b00357836 */ /* 0x000fe20000000000 */
[----:B------:R-:W-:Y:S01]  /*e6b0*/  IABS R4, R54 ;  /* 0x0000003600047213 */ /* 0x000fe20000000000 */
[----:B------:R-:W-:-:S02]  /*e6c0*/  @!P0 IMAD.IADD R43, R43, 0x1, -R45 ;  /* 0x000000012b2b8824 */ /* 0x000fc400078e0a2d */
[----:B------:R-:W-:Y:S01]  /*e6d0*/  IMAD.HI.U32 R49, R41, R29, RZ ;  /* 0x0000001d29317227 */ /* 0x000fe200078e00ff */
[----:B------:R-:W-:-:S03]  /*e6e0*/  IABS R6, R53 ;  /* 0x0000003500067213 */ /* 0x000fc60000000000 */
[----:B0-----:R-:W-:Y:S02]  /*e6f0*/  IMAD.MOV.U32 R7, RZ, RZ, R47 ;  /* 0x000000ffff077224 */ /* 0x001fe400078e002f */
[----:B------:R-:W-:Y:S01]  /*e700*/  @!P6 IMAD.IADD R46, R46, 0x1, -R45 ;  /* 0x000000012e2ee824 */ /* 0x000fe200078e0a2d */
[----:B------:R-:W-:Y:S01]  /*e710*/  ISETP.GE.AND P6, PT, R55, RZ, PT ;  /* 0x000000ff3700720c */ /* 0x000fe20003fc6270 */
[----:B------:R-:W-:Y:S01]  /*e720*/  @!P1 IMAD.MOV R7, RZ, RZ, -R7 ;  /* 0x000000ffff079224 */ /* 0x000fe200078e0a07 */
[----:B------:R-:W-:Y:S01]  /*e730*/  ISETP.GT.U32.AND P1, PT, R45, R43, PT ;  /* 0x0000002b2d00720c */ /* 0x000fe20003f24070 */
[----:B------:R-:W-:Y:S02]  /*e740*/  IMAD.MOV R49, RZ, RZ, -R49 ;  /* 0x000000ffff317224 */ /* 0x000fe400078e0a31 */
[----:B------:R-:W-:Y:S01]  /*e750*/  IMAD.HI.U32 R5, R41, R4, RZ ;  /* 0x0000000429057227 */ /* 0x000fe200078e00ff */
[----:B------:R0:W-:Y:S03]  /*e760*/  STL [R1+0x30], R7 ;  /* 0x0000300701007387 */ /* 0x0001e60000100800 */
[----:B------:R-:W-:Y:S01]  /*e770*/  @!P2 IMAD.IADD R44, R44, 0x1, -R45 ;  /* 0x000000012c2ca824 */ /* 0x000fe200078e0a2d */
[----:B------:R-:W-:Y:S01]  /*e780*/  ISETP.GT.U32.AND P2, PT, R45, R46, PT ;  /* 0x0000002e2d00720c */ /* 0x000fe20003f44070 */
[----:B------:R-:W-:-:S03]  /*e790*/  IMAD.HI.U32 R48, R41, R6, RZ ;  /* 0x0000000629307227 */ /* 0x000fc600078e00ff */
[C---:B------:R-:W-:Y:S01]  /*e7a0*/  ISETP.GT.U32.AND P0, PT, R45.reuse, R44, PT ;  /* 0x0000002c2d00720c */ /* 0x040fe20003f04070 */
[C---:B------:R-:W-:Y:S02]  /*e7b0*/  IMAD R29, R45.reuse, R49, R29 ;  /* 0x000000312d1d7224 */ /* 0x040fe400078e021d */
[----:B------:R-:W-:Y:S02]  /*e7c0*/  IMAD.MOV R5, RZ, RZ, -R5 ;  /* 0x000000ffff057224 */ /* 0x000fe400078e0a05 */
[----:B0-----:R-:W-:Y:S02]  /*e7d0*/  IMAD.MOV.U32 R7, RZ, RZ, R28 ;  /* 0x000000ffff077224 */ /* 0x001fe400078e001c */
[----:B------:R-:W-:Y:S02]  /*e7e0*/  @!P5 IMAD.IADD R42, R42, 0x1, -R45 ;  /* 0x000000012a2ad824 */ /* 0x000fe400078e0a2d */
[----:B------:R-:W-:Y:S02]  /*e7f0*/  IMAD.MOV R48, RZ, RZ, -R48 ;  /* 0x000000ffff307224 */ /* 0x000fe400078e0a30 */
[C---:B------:R-:W-:Y:S01]  /*e800*/  IMAD R4, R45.reuse, R5, R4 ;  /* 0x000000052d047224 */ /* 0x040fe200078e0204 */
[C---:B------:R-:W-:Y:S01]  /*e810*/  ISETP.GT.U32.AND P5, PT, R45.reuse, R42, PT ;  /* 0x0000002a2d00720c */ /* 0x040fe20003fa4070 */
[----:B------:R-:W-:Y:S01]  /*e820*/  @!P4 IMAD.MOV R7, RZ, RZ, -R7 ;  /* 0x000000ffff07c224 */ /* 0x000fe200078e0a07 */
[C---:B------:R-:W-:Y:S01]  /*e830*/  ISETP.GT.U32.AND P4, PT, R45.reuse, R29, PT ;  /* 0x0000001d2d00720c */ /* 0x040fe20003f84070 */
[----:B------:R-:W-:-:S02]  /*e840*/  IMAD R6, R45, R48, R6 ;  /* 0x000000302d067224 */ /* 0x000fc400078e0206 */
[--C-:B------:R-:W-:Y:S01]  /*e850*/  @!P1 IMAD.IADD R43, R43, 0x1, -R45.reuse ;  /* 0x000000012b2b9824 */ /* 0x100fe200078e0a2d */
[C---:B------:R-:W-:Y:S01]  /*e860*/  ISETP.GT.U32.AND P1, PT, R45.reuse, R4, PT ;  /* 0x000000042d00720c */ /* 0x040fe20003f24070 */
[--C-:B------:R-:W-:Y:S01]  /*e870*/  @!P2 IMAD.IADD R46, R46, 0x1, -R45.reuse ;  /* 0x000000012e2ea824 */ /* 0x100fe200078e0a2d */
[----:B------:R-:W-:Y:S01]  /*e880*/  ISETP.GT.U32.AND P2, PT, R45, R6, PT ;  /* 0x000000062d00720c */ /* 0x000fe20003f44070 */
[----:B------:R-:W-:Y:S01]  /*e890*/  VIADD R55, R0, 0x19 ;  /* 0x0000001900377836 */ /* 0x000fe20000000000 */
[----:B------:R0:W-:Y:S01]  /*e8a0*/  STL [R1+0x68], R7 ;  /* 0x0000680701007387 */ /* 0x0001e20000100800 */
[--C-:B------:R-:W-:Y:S01]  /*e8b0*/  @!P0 IMAD.IADD R44, R44, 0x1, -R45.reuse ;  /* 0x000000012c2c8824 */ /* 0x100fe200078e0a2d */
[----:B------:R-:W-:Y:S01]  /*e8c0*/  ISETP.GE.AND P0, PT, R56, RZ, PT ;  /* 0x000000ff3800720c */ /* 0x000fe20003f06270 */
[----:B------:R-:W-:Y:S01]  /*e8d0*/  IMAD.MOV.U32 R8, RZ, RZ, R46 ;  /* 0x000000ffff087224 */ /* 0x000fe200078e002e */
[----:B------:R-:W-:Y:S01]  /*e8e0*/  IABS R28, R55 ;  /* 0x00000037001c7213 */ /* 0x000fe20000000000 */
[--C-:B------:R-:W-:Y:S01]  /*e8f0*/  @!P4 IMAD.IADD R29, R29, 0x1, -R45.reuse ;  /* 0x000000011d1dc824 */ /* 0x100fe200078e0a2d */
[----:B------:R-:W-:Y:S01]  /*e900*/  ISETP.GE.AND P4, PT, R52, RZ, PT ;  /* 0x000000ff3400720c */ /* 0x000fe20003f86270 */
[----:B------:R-:W-:Y:S01]  /*e910*/  @!P5 IMAD.IADD R42, R42, 0x1, -R45 ;  /* 0x000000012a2ad824 */ /* 0x000fe200078e0a2d */
[----:B------:R-:W-:Y:S01]  /*e920*/  ISETP.GE.AND P5, PT, R50, RZ, PT ;  /* 0x000000ff3200720c */ /* 0x000fe20003fa6270 */
[----:B------:R-:W-:-:S02]  /*e930*/  VIADD R56, R0, 0x18 ;  /* 0x0000001800387836 */ /* 0x000fc40000000000 */
[----:B0-----:R-:W-:Y:S02]  /*e940*/  IMAD.MOV.U32 R7, RZ, RZ, R44 ;  /* 0x000000ffff077224 */ /* 0x001fe400078e002c */
[----:B------:R-:W-:Y:S01]  /*e950*/  @!P1 IMAD.IADD R4, R4, 0x1, -R45 ;  /* 0x0000000104049824 */ /* 0x000fe200078e0a2d */
[C---:B------:R-:W-:Y:S01]  /*e960*/  ISETP.GT.U32.AND P1, PT, R45.reuse, R29, PT ;  /* 0x0000001d2d00720c */ /* 0x040fe20003f24070 */
[----:B------:R-:W-:Y:S02]  /*e970*/  @!P3 IMAD.MOV R8, RZ, RZ, -R8 ;  /* 0x000000ffff08b224 */ /* 0x000fe400078e0a08 */
[----:B------:R-:W-:Y:S01]  /*e980*/  @!P6 IMAD.MOV R7, RZ, RZ, -R7 ;  /* 0x000000ffff07e224 */ /* 0x000fe200078e0a07 */
[----:B------:R-:W-:Y:S01]  /*e990*/  ISETP.GT.U32.AND P3, PT, R45, R4, PT ;  /* 0x000000042d00720c */ /* 0x000fe20003f64070 */
[----:B------:R-:W-:Y:S01]  /*e9a0*/  IMAD.MOV.U32 R5, RZ, RZ, R28 ;  /* 0x000000ffff057224 */ /* 0x000fe200078e001c */
[----:B------:R-:W-:Y:S01]  /*e9b0*/  IABS R28, R56 ;  /* 0x00000038001c7213 */ /* 0x000fe20000000000 */
[----:B------:R-:W-:Y:S01]  /*e9c0*/  @!P2 IMAD.IADD R6, R6, 0x1, -R45 ;  /* 0x000000010606a824 */ /* 0x000fe200078e0a2d */
[----:B------:R0:W-:Y:S01]  /*e9d0*/  STL [R1+0x90], R8 ;  /* 0x0000900801007387 */ /* 0x0001e20000100800 */
[----:B------:R-:W-:Y:S01]  /*e9e0*/  ISETP.GE.AND P2, PT, R53, RZ, PT ;  /* 0x000000ff3500720c */ /* 0x000fe20003f46270 */
[----:B------:R-:W-:-:S02]  /*e9f0*/  VIADD R53, R0, 0x17 ;  /* 0x0000001700357836 */ /* 0x000fc40000000000 */
[----:B------:R1:W-:Y:S01]  /*ea00*/  STL [R1+0xc4], R7 ;  /* 0x0000c40701007387 */ /* 0x0003e20000100800 */
[----:B------:R-:W-:Y:S01]  /*ea10*/  ISETP.GT.U32.AND P6, PT, R45, R6, PT ;  /* 0x000000062d00720c */ /* 0x000fe20003fc4070 */
[----:B------:R-:W-:Y:S01]  /*ea20*/  IMAD.HI.U32 R46, R41, R28, RZ ;  /* 0x0000001c292e7227 */ /* 0x000fe200078e00ff */
[----:B------:R-:W-:-:S03]  /*ea30*/  IABS R44, R53 ;  /* 0x00000035002c7213 */ /* 0x000fc60000000000 */
[----:B0-----:R-:W-:Y:S02]  /*ea40*/  IMAD.MOV.U32 R8, RZ, RZ, R43 ;  /* 0x000000ffff087224 */ /* 0x001fe400078e002b */
[----:B------:R-:W-:Y:S02]  /*ea50*/  IMAD.MOV R46, RZ, RZ, -R46 ;  /* 0x000000ffff2e7224 */ /* 0x000fe400078e0a2e */
[----:B-1----:R-:W-:Y:S02]  /*ea60*/  IMAD.MOV.U32 R7, RZ, RZ, R42 ;  /* 0x000000ffff077224 */ /* 0x002fe400078e002a */
[----:B------:R-:W-:Y:S01]  /*ea70*/  @!P0 IMAD.MOV R8, RZ, RZ, -R8 ;  /* 0x000000ffff088224 */ /* 0x000fe200078e0a08 */
[----:B------:R-:W-:Y:S01]  /*ea80*/  ISETP.GE.AND P0, PT, R54, RZ, PT ;  /* 0x000000ff3600720c */ /* 0x000fe20003f06270 */
[----:B------:R-:W-:Y:S02]  /*ea90*/  @!P5 IMAD.MOV R7, RZ, RZ, -R7 ;  /* 0x000000ffff07d224 */ /* 0x000fe400078e0a07 */
[----:B------:R-:W-:Y:S01]  /*eaa0*/  @!P1 IMAD.IADD R29, R29, 0x1, -R45 ;  /* 0x000000011d1d9824 */ /* 0x000fe200078e0a2d */
[----:B------:R-:W-:Y:S01]  /*eab0*/  STL [R1+0xcc], R8 ;  /* 0x0000cc0801007387 */ /* 0x000fe20000100800 */
[----:B------:R-:W-:Y:S01]  /*eac0*/  IMAD.HI.U32 R47, R41, R5, RZ ;  /* 0x00000005292f7227 */ /* 0x000fe200078e00ff */
[----:B------:R-:W-:-:S02]  /*ead0*/  ISETP.GE.AND P1, PT, R55, RZ, PT ;  /* 0x000000ff3700720c */ /* 0x000fc40003f26270 */
[----:B------:R0:W-:Y:S01]  /*eae0*/  STL [R1+0x104], R7 ;  /* 0x0001040701007387 */ /* 0x0001e20000100800 */
[----:B------:R-:W-:Y:S02]  /*eaf0*/  IMAD R46, R45, R46, R28 ;  /* 0x0000002e2d2e7224 */ /* 0x000fe400078e021c */
[----:B------:R-:W-:-:S04]  /*eb00*/  IMAD.HI.U32 R28, R41, R44, RZ ;  /* 0x0000002c291c7227 */ /* 0x000fc800078e00ff */
[----:B------:R-:W-:Y:S02]  /*eb10*/  IMAD.MOV R47, RZ, RZ, -R47 ;  /* 0x000000ffff2f7224 */ /* 0x000fe400078e0a2f */
[----:B------:R-:W-:Y:S01]  /*eb20*/  @!P6 IMAD.IADD R6, R6, 0x1, -R45 ;  /* 0x000000010606e824 */ /* 0x000fe200078e0a2d */
[C---:B------:R-:W-:Y:S01]  /*eb30*/  ISETP.GT.U32.AND P6, PT, R45.reuse, R46, PT ;  /* 0x0000002e2d00720c */ /* 0x040fe20003fc4070 */
[----:B0-----:R-:W-:Y:S02]  /*eb40*/  IMAD.MOV.U32 R7, RZ, RZ, R29 ;  /* 0x000000ffff077224 */ /* 0x001fe400078e001d */
[----:B------:R-:W-:Y:S02]  /*eb50*/  IMAD.MOV R28, RZ, RZ, -R28 ;  /* 0x000000ffff1c7224 */ /* 0x000fe400078e0a1c */
[----:B------:R-:W-:Y:S02]  /*eb60*/  @!P4 IMAD.MOV R7, RZ, RZ, -R7 ;  /* 0x000000ffff07c224 */ /* 0x000fe400078e0a07 */
[----:B------:R-:W-:-:S02]  /*eb70*/  IMAD R5, R45, R47, R5 ;  /* 0x0000002f2d057224 */ /* 0x000fc400078e0205 */
[C---:B------:R-:W-:Y:S01]  /*eb80*/  IMAD R44, R45.reuse, R28, R44 ;  /* 0x0000001c2d2c7224 */ /* 0x040fe200078e022c */
[----:B------:R0:W-:Y:S01]  /*eb90*/  STL [R1+0xf4], R7 ;  /* 0x0000f40701007387 */ /* 0x0001e20000100800 */
[----:B------:R-:W-:Y:S01]  /*eba0*/  VIADD R55, R0, 0x16 ;  /* 0x0000001600377836 */ /* 0x000fe20000000000 */
[C---:B------:R-:W-:Y:S01]  /*ebb0*/  ISETP.GT.U32.AND P5, PT, R45.reuse, R5, PT ;  /* 0x000000052d00720c */ /* 0x040fe20003fa4070 */
[--C-:B------:R-:W-:Y:S02]  /*ebc0*/  @!P6 IMAD.IADD R46, R46, 0x1, -R45.reuse ;  /* 0x000000012e2ee824 */ /* 0x100fe400078e0a2d */
[----:B------:R-:W-:Y:S01]  /*ebd0*/  @!P3 IMAD.IADD R4, R4, 0x1, -R45 ;  /* 0x000000010404b824 */ /* 0x000fe200078e0a2d */
[----:B------:R-:W-:Y:S01]  /*ebe0*/  IABS R42, R55 ;  /* 0x00000037002a7213 */ /* 0x000fe20000000000 */
[----:B------:R-:W-:Y:S01]  /*ebf0*/  VIADD R54, R0, 0x10 ;  /* 0x0000001000367836 */ /* 0x000fe20000000000 */
[----:B------:R-:W-:Y:S01]  /*ec00*/  ISETP.GE.AND P3, PT, R56, RZ, PT ;  /* 0x000000ff3800720c */ /* 0x000fe20003f66270 */
[----:B------:R-:W-:Y:S01]  /*ec10*/  VIADD R56, R0, 0x15 ;  /* 0x0000001500387836 */ /* 0x000fe20000000000 */
[----:B------:R-:W-:Y:S01]  /*ec20*/  ISETP.GT.U32.AND P6, PT, R45, R46, PT ;  /* 0x0000002e2d00720c */ /* 0x000fe20003fc4070 */
[----:B0-----:R-:W-:Y:S01]  /*ec30*/  IMAD.MOV.U32 R7, RZ, RZ, R6 ;  /* 0x000000ffff077224 */ /* 0x001fe200078e0006 */
[----:B------:R-:W-:Y:S01]  /*ec40*/  IABS R47, R54 ;  /* 0x00000036002f7213 */ /* 0x000fe20000000000 */
[----:B------:R-:W-:Y:S01]  /*ec50*/  IMAD.HI.U32 R6, R41, R42, RZ ;  /* 0x0000002a29067227 */ /* 0x000fe200078e00ff */
[----:B------:R-:W-:-:S03]  /*ec60*/  IABS R43, R56 ;  /* 0x00000038002b7213 */ /* 0x000fc60000000000 */
[----:B------:R-:W-:Y:S01]  /*ec70*/  @!P2 IMAD.MOV R7, RZ, RZ, -R7 ;  /* 0x000000ffff07a224 */ /* 0x000fe200078e0a07 */
[----:B------:R-:W-:Y:S01]  /*ec80*/  ISETP.GT.U32.AND P2, PT, R45, R44, PT ;  /* 0x0000002c2d00720c */ /* 0x000fe20003f44070 */
[----:B------:R-:W-:Y:S01]  /*ec90*/  @!P5 IMAD.IADD R5, R5, 0x1, -R45 ;  /* 0x000000010505d824 */ /* 0x000fe200078e0a2d */
[----:B------:R-:W-:Y:S01]  /*eca0*/  ISETP.GE.AND P5, PT, R53, RZ, PT ;  /* 0x000000ff3500720c */ /* 0x000fe20003fa6270 */
[----:B------:R-:W-:Y:S01]  /*ecb0*/  @!P0 IMAD.MOV R4, RZ, RZ, -R4 ;  /* 0x000000ffff048224 */ /* 0x000fe200078e0a04 */
[----:B------:R-:W-:Y:S01]  /*ecc0*/  STL [R1+0xe4], R7 ;  /* 0x0000e40701007387 */ /* 0x000fe20000100800 */
[----:B------:R-:W-:Y:S01]  /*ecd0*/  VIADD R53, R0, 0x14 ;  /* 0x0000001400357836 */ /* 0x000fe20000000000 */
[----:B------:R-:W-:Y:S01]  /*ece0*/  ISETP.GT.U32.AND P4, PT, R45, R5, PT ;  /* 0x000000052d00720c */ /* 0x000fe20003f84070 */
[----:B------:R-:W-:Y:S01]  /*ecf0*/  IMAD.MOV R6, RZ, RZ, -R6 ;  /* 0x000000ffff067224 */ /* 0x000fe200078e0a06 */
[----:B------:R0:W-:Y:S01]  /*ed00*/  STL [R1+0xe8], R4 ;  /* 0x0000e80401007387 */ /* 0x0001e20000100800 */
[----:B------:R-:W-:Y:S01]  /*ed10*/  IMAD.HI.U32 R29, R41, R43, RZ ;  /* 0x0000002b291d7227 */ /* 0x000fe200078e00ff */
[----:B------:R-:W-:-:S03]  /*ed20*/  ISETP.GE.AND P0, PT, R55, RZ, PT ;  /* 0x000000ff3700720c */ /* 0x000fc60003f06270 */
[--C-:B------:R-:W-:Y:S02]  /*ed30*/  @!P2 IMAD.IADD R44, R44, 0x1, -R45.reuse ;  /* 0x000000012c2ca824 */ /* 0x100fe400078e0a2d */
[C---:B------:R-:W-:Y:S02]  /*ed40*/  IMAD R42, R45.reuse, R6, R42 ;  /* 0x000000062d2a7224 */ /* 0x040fe400078e022a */
[----:B------:R-:W-:Y:S01]  /*ed50*/  @!P6 IMAD.IADD R46, R46, 0x1, -R45 ;  /* 0x000000012e2ee824 */ /* 0x000fe200078e0a2d */
[----:B0-----:R-:W-:Y:S01]  /*ed60*/  IABS R4, R53 ;  /* 0x0000003500047213 */ /* 0x001fe20000000000 */
[----:B------:R-:W-:Y:S01]  /*ed70*/  IMAD.MOV R29, RZ, RZ, -R29 ;  /* 0x000000ffff1d7224 */ /* 0x000fe200078e0a1d */
[----:B------:R-:W-:Y:S01]  /*ed80*/  ISETP.GT.U32.AND P2, PT, R45, R44, PT ;  /* 0x0000002c2d00720c */ /* 0x000fe20003f44070 */
[----:B------:R-:W-:Y:S01]  /*ed90*/  @!P4 IMAD.IADD R5, R5, 0x1, -R45 ;  /* 0x000000010505c824 */ /* 0x000fe200078e0a2d */
[----:B------:R-:W-:Y:S01]  /*eda0*/  ISETP.GT.U32.AND P6, PT, R45, R42, PT ;  /* 0x0000002a2d00720c */ /* 0x000fe20003fc4070 */
[----:B------:R-:W-:Y:S01]  /*edb0*/  IMAD.HI.U32 R28, R41, R4, RZ ;  /* 0x00000004291c7227 */ /* 0x000fe200078e00ff */
[----:B------:R-:W-:-:S03]  /*edc0*/  ISETP.GE.AND P4, PT, R56, RZ, PT ;  /* 0x000000ff3800720c */ /* 0x000fc60003f86270 */
[----:B------:R-:W-:Y:S02]  /*edd0*/  IMAD.MOV R28, RZ, RZ, -R28 ;  /* 0x000000ffff1c7224 */ /* 0x000fe400078e0a1c */
[C---:B------:R-:W-:Y:S02]  /*ede0*/  IMAD R43, R45.reuse, R29, R43 ;  /* 0x0000001d2d2b7224 */ /* 0x040fe400078e022b */
[C---:B------:R-:W-:Y:S02]  /*edf0*/  IMAD R4, R45.reuse, R28, R4 ;  /* 0x0000001c2d047224 */ /* 0x040fe400078e0204 */
[----:B------:R-:W-:Y:S01]  /*ee00*/  @!P2 IMAD.IADD R44, R44, 0x1, -R45 ;  /* 0x000000012c2ca824 */ /* 0x000fe200078e0a2d */
[----:B------:R-:W-:Y:S01]  /*ee10*/  ISETP.GT.U32.AND P2, PT, R45, R43, PT ;  /* 0x0000002b2d00720c */ /* 0x000fe20003f44070 */
[----:B------:R-:W-:Y:S02]  /*ee20*/  IMAD.MOV.U32 R8, RZ, RZ, R46 ;  /* 0x000000ffff087224 */ /* 0x000fe400078e002e */
[----:B------:R-:W-:Y:S01]  /*ee30*/  @!P1 IMAD.MOV R5, RZ, RZ, -R5 ;  /* 0x000000ffff059224 */ /* 0x000fe200078e0a05 */
[----:B------:R-:W-:Y:S01]  /*ee40*/  ISETP.GE.AND P1, PT, R53, RZ, PT ;  /* 0x000000ff3500720c */ /* 0x000fe20003f26270 */
[----:B------:R-:W-:-:S02]  /*ee50*/  VIADD R53, R0, 0x12 ;  /* 0x0000001200357836 */ /* 0x000fc40000000000 */
[--C-:B------:R-:W-:Y:S01]  /*ee60*/  @!P6 IMAD.IADD R42, R42, 0x1, -R45.reuse ;  /* 0x000000012a2ae824 */ /* 0x100fe200078e0a2d */
[----:B------:R0:W-:Y:S01]  /*ee70*/  STL [R1+0xe0], R5 ;  /* 0x0000e00501007387 */ /* 0x0001e20000100800 */
[----:B------:R-:W-:Y:S01]  /*ee80*/  @!P3 IMAD.MOV R8, RZ, RZ, -R8 ;  /* 0x000000ffff08b224 */ /* 0x000fe200078e0a08 */
[C---:B------:R-:W-:Y:S01]  /*ee90*/  ISETP.GT.U32.AND P3, PT, R45.reuse, R4, PT ;  /* 0x000000042d00720c */ /* 0x040fe20003f64070 */
[----:B------:R-:W-:Y:S01]  /*eea0*/  VIADD R56, R0, 0x13 ;  /* 0x0000001300387836 */ /* 0x000fe20000000000 */
[----:B------:R-:W-:Y:S01]  /*eeb0*/  IABS R6, R53 ;  /* 0x0000003500067213 */ /* 0x000fe20000000000 */
[----:B------:R-:W-:Y:S01]  /*eec0*/  IMAD.MOV.U32 R7, RZ, RZ, R44 ;  /* 0x000000ffff077224 */ /* 0x000fe200078e002c */
[----:B------:R-:W-:Y:S01]  /*eed0*/  ISETP.GT.U32.AND P6, PT, R45, R42, PT ;  /* 0x0000002a2d00720c */ /* 0x000fe20003fc4070 */
[----:B------:R-:W-:Y:S01]  /*eee0*/  @!P2 IMAD.IADD R43, R43, 0x1, -R45 ;  /* 0x000000012b2ba824 */ /* 0x000fe200078e0a2d */
[----:B------:R-:W-:Y:S01]  /*eef0*/  STL [R1+0xa0], R8 ;  /* 0x0000a00801007387 */ /* 0x000fe20000100800 */
[----:B------:R-:W-:Y:S01]  /*ef00*/  IMAD.HI.U32 R28, R41, R6, RZ ;  /* 0x00000006291c7227 */ /* 0x000fe200078e00ff */
[----:B0-----:R-:W-:-:S03]  /*ef10*/  IABS R5, R56 ;  /* 0x0000003800057213 */ /* 0x001fc60000000000 */
[----:B------:R-:W-:Y:S01]  /*ef20*/  @!P5 IMAD.MOV R7, RZ, RZ, -R7 ;  /* 0x000000ffff07d224 */ /* 0x000fe200078e0a07 */
[----:B------:R-:W-:Y:S01]  /*ef30*/  ISETP.GE.AND P5, PT, R56, RZ, PT ;  /* 0x000000ff3800720c */ /* 0x000fe20003fa6270 */
[----:B------:R-:W-:Y:S02]  /*ef40*/  IMAD.MOV R28, RZ, RZ, -R28 ;  /* 0x000000ffff1c7224 */ /* 0x000fe400078e0a1c */
[----:B------:R-:W-:Y:S01]  /*ef50*/  VIADD R56, R0, 0x11 ;  /* 0x0000001100387836 */ /* 0x000fe20000000000 */
[----:B------:R0:W-:Y:S01]  /*ef60*/  STL [R1+0xa8], R7 ;  /* 0x0000a80701007387 */ /* 0x0001e20000100800 */
[----:B------:R-:W-:Y:S01]  /*ef70*/  @!P3 IMAD.IADD R4, R4, 0x1, -R45 ;  /* 0x000000010404b824 */ /* 0x000fe200078e0a2d */
[----:B------:R-:W-:Y:S01]  /*ef80*/  ISETP.GT.U32.AND P3, PT, R45, R43, PT ;  /* 0x0000002b2d00720c */ /* 0x000fe20003f64070 */
[----:B------:R-:W-:-:S04]  /*ef90*/  IMAD.HI.U32 R29, R41, R5, RZ ;  /* 0x00000005291d7227 */ /* 0x000fc800078e00ff */
[----:B------:R-:W-:Y:S01]  /*efa0*/  @!P6 IMAD.IADD R42, R42, 0x1, -R45 ;  /* 0x000000012a2ae824 */ /* 0x000fe200078e0a2d */
[----:B------:R-:W-:Y:S01]  /*efb0*/  ISETP.GE.AND P6, PT, R53, RZ, PT ;  /* 0x000000ff3500720c */ /* 0x000fe20003fc6270 */
[----:B------:R-:W-:Y:S01]  /*efc0*/  IMAD R6, R45, R28, R6 ;  /* 0x0000001c2d067224 */ /* 0x000fe200078e0206 */
[----:B------:R-:W-:Y:S01]  /*efd0*/  IABS R28, R56 ;  /* 0x00000038001c7213 */ /* 0x000fe20000000000 */
[----:B------:R-:W-:Y:S02]  /*efe0*/  IMAD.MOV R29, RZ, RZ, -R29 ;  /* 0x000000ffff1d7224 */ /* 0x000fe400078e0a1d */
[----:B0-----:R-:W-:Y:S02]  /*eff0*/  IMAD.MOV.U32 R7, RZ, RZ, R42 ;  /* 0x000000ffff077224 */ /* 0x001fe400078e002a */
[----:B------:R-:W-:-:S04]  /*f000*/  IMAD.HI.U32 R46, R41, R28, RZ ;  /* 0x0000001c292e7227 */ /* 0x000fc800078e00ff */
[C---:B------:R-:W-:Y:S02]  /*f010*/  IMAD R5, R45.reuse, R29, R5 ;  /* 0x0000001d2d057224 */ /* 0x040fe400078e0205 */
[----:B------:R-:W-:Y:S01]  /*f020*/  @!P0 IMAD.MOV R7, RZ, RZ, -R7 ;  /* 0x000000ffff078224 */ /* 0x000fe200078e0a07 */
[----:B------:R-:W-:Y:S01]  /*f030*/  ISETP.GT.U32.AND P0, PT, R45, R4, PT ;  /* 0x000000042d00720c */ /* 0x000fe20003f04070 */
[----:B------:R-:W-:Y:S01]  /*f040*/  IMAD.HI.U32 R44, R41, R47, RZ ;  /* 0x0000002f292c7227 */ /* 0x000fe200078e00ff */
[----:B------:R-:W-:Y:S02]  /*f050*/  ISETP.GT.U32.AND P2, PT, R45, R5, PT ;  /* 0x000000052d00720c */ /* 0x000fe40003f44070 */
[----:B------:R0:W-:Y:S01]  /*f060*/  STL [R1+0x9c], R7 ;  /* 0x00009c0701007387 */ /* 0x0001e20000100800 */
[----:B------:R-:W-:Y:S02]  /*f070*/  IMAD.MOV R46, RZ, RZ, -R46 ;  /* 0x000000ffff2e7224 */ /* 0x000fe400078e0a2e */
[----:B------:R-:W-:Y:S01]  /*f080*/  @!P3 IMAD.IADD R43, R43, 0x1, -R45 ;  /* 0x000000012b2bb824 */ /* 0x000fe200078e0a2d */
[----:B------:R-:W-:Y:S01]  /*f090*/  ISETP.GT.U32.AND P3, PT, R45, R6, PT ;  /* 0x000000062d00720c */ /* 0x000fe20003f64070 */
[----:B------:R-:W-:-:S02]  /*f0a0*/  IMAD.MOV R44, RZ, RZ, -R44 ;  /* 0x000000ffff2c7224 */ /* 0x000fc400078e0a2c */
[C---:B------:R-:W-:Y:S01]  /*f0b0*/  IMAD R28, R45.reuse, R46, R28 ;  /* 0x0000002e2d1c7224 */ /* 0x040fe200078e021c */
[----:B------:R-:W-:Y:S01]  /*f0c0*/  IABS R46, R2 ;  /* 0x00000002002e7213 */ /* 0x000fe20000000000 */
[C---:B------:R-:W-:Y:S02]  /*f0d0*/  IMAD R47, R45.reuse, R44, R47 ;  /* 0x0000002c2d2f7224 */ /* 0x040fe400078e022f */
[----:B0-----:R-:W-:Y:S02]  /*f0e0*/  IMAD.MOV.U32 R7, RZ, RZ, R43 ;  /* 0x000000ffff077224 */ /* 0x001fe400078e002b */
[----:B------:R-:W-:Y:S01]  /*f0f0*/  @!P0 IMAD.IADD R4, R4, 0x1, -R45 ;  /* 0x0000000104048824 */ /* 0x000fe200078e0a2d */
[C---:B------:R-:W-:Y:S01]  /*f100*/  ISETP.GT.U32.AND P0, PT, R45.reuse, R47, PT ;  /* 0x0000002f2d00720c */ /* 0x040fe20003f04070 */
[----:B------:R-:W-:Y:S01]  /*f110*/  @!P4 IMAD.MOV R7, RZ, RZ, -R7 ;  /* 0x000000ffff07c224 */ /* 0x000fe200078e0a07 */
[----:B------:R-:W-:Y:S01]  /*f120*/  ISETP.GT.U32.AND P4, PT, R45, R28, PT ;  /* 0x0000001c2d00720c */ /* 0x000fe20003f84070 */
[----:B------:R-:W-:-:S02]  /*f130*/  @!P2 IMAD.IADD R5, R5, 0x1, -R45 ;  /* 0x000000010505a824 */ /* 0x000fc400078e0a2d */
[--C-:B------:R-:W-:Y:S01]  /*f140*/  @!P3 IMAD.IADD R6, R6, 0x1, -R45.reuse ;  /* 0x000000010606b824 */ /* 0x100fe200078e0a2d */
[----:B------:R-:W-:Y:S01]  /*f150*/  STL [R1+0x98], R7 ;  /* 0x0000980701007387 */ /* 0x000fe20000100800 */
[----:B------:R-:W-:Y:S01]  /*f160*/  @!P1 IMAD.MOV R4, RZ, RZ, -R4 ;  /* 0x000000ffff049224 */ /* 0x000fe200078e0a04 */
[----:B------:R-:W-:Y:S01]  /*f170*/  ISETP.GT.U32.AND P2, PT, R45, R5, PT ;  /* 0x000000052d00720c */ /* 0x000fe20003f44070 */
[----:B------:R-:W-:Y:S01]  /*f180*/  VIADD R55, R0, 0xf ;  /* 0x0000000f00377836 */ /* 0x000fe20000000000 */
[----:B------:R-:W-:Y:S01]  /*f190*/  ISETP.GE.AND P3, PT, R54, RZ, PT ;  /* 0x000000ff3600720c */ /* 0x000fe20003f66270 */
[----:B------:R-:W-:Y:S01]  /*f1a0*/  VIADD R53, R0, 0xe ;  /* 0x0000000e00357836 */ /* 0x000fe20000000000 */
[----:B------:R0:W-:Y:S01]  /*f1b0*/  STL [R1+0x88], R4 ;  /* 0x0000880401007387 */ /* 0x0001e20000100800 */
[--C-:B------:R-:W-:Y:S01]  /*f1c0*/  @!P0 IMAD.IADD R47, R47, 0x1, -R45.reuse ;  /* 0x000000012f2f8824 */ /* 0x100fe200078e0a2d */
[----:B------:R-:W-:Y:S01]  /*f1d0*/  IABS R48, R55 ;  /* 0x0000003700307213 */ /* 0x000fe20000000000 */
[----:B------:R-:W-:Y:S01]  /*f1e0*/  @!P4 IMAD.IADD R28, R28, 0x1, -R45 ;  /* 0x000000011c1cc824 */ /* 0x000fe200078e0a2d */
[----:B------:R-:W-:Y:S01]  /*f1f0*/  ISETP.GT.U32.AND P4, PT, R45, R6, PT ;  /* 0x000000062d00720c */ /* 0x000fe20003f84070 */
[----:B------:R-:W-:Y:S01]  /*f200*/  VIADD R59, R0, 0xc ;  /* 0x0000000c003b7836 */ /* 0x000fe20000000000 */
[----:B------:R-:W-:Y:S01]  /*f210*/  IABS R29, R53 ;  /* 0x00000035001d7213 */ /* 0x000fe20000000000 */
[----:B------:R-:W-:Y:S01]  /*f220*/  IMAD.HI.U32 R42, R41, R48, RZ ;  /* 0x00000030292a7227 */ /* 0x000fe200078e00ff */
[----:B------:R-:W-:-:S02]  /*f230*/  ISETP.GT.U32.AND P0, PT, R45, R28, PT ;  /* 0x0000001c2d00720c */ /* 0x000fc40003f04070 */
[----:B------:R-:W-:Y:S01]  /*f240*/  ISETP.GT.U32.AND P1, PT, R45, R47, PT ;  /* 0x0000002f2d00720c */ /* 0x000fe20003f24070 */
[----:B------:R-:W-:Y:S01]  /*f250*/  @!P2 IMAD.IADD R5, R5, 0x1, -R45 ;  /* 0x000000010505a824 */ /* 0x000fe200078e0a2d */
[----:B------:R-:W-:Y:S01]  /*f260*/  ISETP.GE.AND P2, PT, R56, RZ, PT ;  /* 0x000000ff3800720c */ /* 0x000fe20003f46270 */
[----:B------:R-:W-:Y:S02]  /*f270*/  IMAD.MOV R43, RZ, RZ, -R42 ;  /* 0x000000ffff2b7224 */ /* 0x000fe400078e0a2a */
[----:B0-----:R-:W-:Y:S02]  /*f280*/  IMAD.MOV.U32 R4, RZ, RZ, R5 ;  /* 0x000000ffff047224 */ /* 0x001fe400078e0005 */
[--C-:B------:R-:W-:Y:S01]  /*f290*/  @!P4 IMAD.IADD R6, R6, 0x1, -R45.reuse ;  /* 0x000000010606c824 */ /* 0x100fe200078e0a2d */
[----:B------:R-:W-:Y:S01]  /*f2a0*/  ISETP.GE.AND P4, PT, R55, RZ, PT ;  /* 0x000000ff3700720c */ /* 0x000fe20003f86270 */
[----:B------:R-:W-:Y:S01]  /*f2b0*/  @!P5 IMAD.MOV R4, RZ, RZ, -R4 ;  /* 0x000000ffff04d224 */ /* 0x000fe200078e0a04 */
[----:B------:R-:W0:Y:S01]  /*f2c0*/  I2F.RP R55, R46 ;  /* 0x0000002e00377306 */ /* 0x000e220000209400 */
[----:B------:R-:W-:-:S02]  /*f2d0*/  @!P0 IMAD.IADD R28, R28, 0x1, -R45 ;  /* 0x000000011c1c8824 */ /* 0x000fc400078e0a2d */
[----:B------:R-:W-:Y:S01]  /*f2e0*/  IMAD.MOV.U32 R15, RZ, RZ, R6 ;  /* 0x000000ffff0f7224 */ /* 0x000fe200078e0006 */
[----:B------:R-:W-:Y:S01]  /*f2f0*/  STL [R1+0x70], R4 ;  /* 0x0000700401007387 */ /* 0x000fe20000100800 */
[----:B------:R-:W-:Y:S02]  /*f300*/  IMAD.MOV.U32 R7, RZ, RZ, R28 ;  /* 0x000000ffff077224 */ /* 0x000fe400078e001c */
[----:B------:R-:W-:Y:S02]  /*f310*/  @!P6 IMAD.MOV R15, RZ, RZ, -R15 ;  /* 0x000000ffff0fe224 */ /* 0x000fe400078e0a0f */
[----:B------:R-:W-:Y:S02]  /*f320*/  @!P2 IMAD.MOV R7, RZ, RZ, -R7 ;  /* 0x000000ffff07a224 */ /* 0x000fe400078e0a07 */
[----:B------:R-:W-:Y:S01]  /*f330*/  IMAD.HI.U32 R42, R41, R29, RZ ;  /* 0x0000001d292a7227 */ /* 0x000fe200078e00ff */
[----:B------:R-:W-:Y:S03]  /*f340*/  STL [R1+0x2c], R15 ;  /* 0x00002c0f01007387 */ /* 0x000fe60000100800 */
[----:B------:R-:W-:Y:S01]  /*f350*/  IMAD.MOV R42, RZ, RZ, -R42 ;  /* 0x000000ffff2a7224 */ /* 0x000fe200078e0a2a */
[----:B------:R1:W-:Y:S01]  /*f360*/  STL [R1+0x28], R7 ;  /* 0x0000280701007387 */ /* 0x0003e20000100800 */
[C---:B------:R-:W-:Y:S01]  /*f370*/  IMAD R48, R45.reuse, R43, R48 ;  /* 0x0000002b2d307224 */ /* 0x040fe200078e0230 */
[----:B------:R-:W-:Y:S01]  /*f380*/  IABS R43, R59 ;  /* 0x0000003b002b7213 */ /* 0x000fe20000000000 */
[C---:B------:R-:W-:Y:S01]  /*f390*/  IMAD R49, R45.reuse, R42, R29 ;  /* 0x0000002a2d317224 */ /* 0x040fe200078e021d */
[----:B------:R-:W2:Y:S01]  /*f3a0*/  LDL R60, [R1+0x3c] ;  /* 0x00003c00013c7983 */ /* 0x000ea20000100800 */
[C---:B------:R-:W-:Y:S01]  /*f3b0*/  VIADD R56, R0.reuse, 0xd ;  /* 0x0000000d00387836 */ /* 0x040fe20000000000 */
[----:B------:R-:W-:Y:S01]  /*f3c0*/  ISETP.GT.U32.AND P5, PT, R45, R48, PT ;  /* 0x000000302d00720c */ /* 0x000fe20003fa4070 */
[----:B------:R-:W-:Y:S01]  /*f3d0*/  IMAD.HI.U32 R51, R41, R43, RZ ;  /* 0x0000002b29337227 */ /* 0x000fe200078e00ff */
[----:B------:R-:W-:Y:S01]  /*f3e0*/  ISETP.GT.U32.AND P0, PT, R45, R49, PT ;  /* 0x000000312d00720c */ /* 0x000fe20003f04070 */
[----:B0-----:R-:W0:Y:S01]  /*f3f0*/  MUFU.RCP R55, R55 ;  /* 0x0000003700377308 */ /* 0x001e220000001000 */
[----:B-1----:R-:W3:Y:S01]  /*f400*/  LDL R7, [R1+0x1e0] ;  /* 0x0001e00001077983 */ /* 0x002ee20000100800 */
[----:B------:R-:W-:Y:S01]  /*f410*/  IMAD.MOV R51, RZ, RZ, -R51 ;  /* 0x000000ffff337224 */ /* 0x000fe200078e0a33 */
[----:B------:R-:W-:Y:S01]  /*f420*/  IABS R44, R56 ;  /* 0x00000038002c7213 */ /* 0x000fe20000000000 */
[----:B------:R-:W-:-:S02]  /*f430*/  VIADD R14, R0, 0xa ;  /* 0x0000000a000e7836 */ /* 0x000fc40000000000 */
[----:B------:R-:W-:Y:S01]  /*f440*/  @!P1 IMAD.IADD R47, R47, 0x1, -R45 ;  /* 0x000000012f2f9824 */ /* 0x000fe200078e0a2d */
[----:B------:R-:W-:Y:S01]  /*f450*/  ISETP.GE.AND P1, PT, R53, RZ, PT ;  /* 0x000000ff3500720c */ /* 0x000fe20003f26270 */
[----:B------:R-:W-:Y:S01]  /*f460*/  IMAD R51, R45, R51, R43 ;  /* 0x000000332d337224 */ /* 0x000fe200078e022b */
[----:B------:R-:W-:Y:S01]  /*f470*/  IABS R53, R14 ;  /* 0x0000000e00357213 */ /* 0x000fe20000000000 */
[--C-:B------:R-:W-:Y:S02]  /*f480*/  @!P5 IMAD.IADD R48, R48, 0x1, -R45.reuse ;  /* 0x000000013030d824 */ /* 0x100fe400078e0a2d */
[----:B------:R-:W-:Y:S02]  /*f490*/  @!P0 IMAD.IADD R49, R49, 0x1, -R45 ;  /* 0x0000000131318824 */ /* 0x000fe400078e0a2d */
[----:B------:R-:W-:Y:S01]  /*f4a0*/  IMAD.HI.U32 R50, R41, R44, RZ ;  /* 0x0000002c29327227 */ /* 0x000fe200078e00ff */
[C---:B------:R-:W-:Y:S02]  /*f4b0*/  ISETP.GT.U32.AND P5, PT, R45.reuse, R48, PT ;  /* 0x000000302d00720c */ /* 0x040fe40003fa4070 */
[----:B------:R-:W-:Y:S01]  /*f4c0*/  ISETP.GT.U32.AND P0, PT, R45, R49, PT ;  /* 0x000000312d00720c */ /* 0x000fe20003f04070 */
[----:B------:R-:W-:-:S04]  /*f4d0*/  IMAD.HI.U32 R4, R41, R53, RZ ;  /* 0x0000003529047227 */ /* 0x000fc800078e00ff */
[----:B------:R-:W-:Y:S02]  /*f4e0*/  IMAD.MOV R50, RZ, RZ, -R50 ;  /* 0x000000ffff327224 */ /* 0x000fe400078e0a32 */
[----:B------:R-:W-:Y:S02]  /*f4f0*/  VIADD R61, R0, 0xb ;  /* 0x0000000b003d7836 */ /* 0x000fe40000000000 */
[----:B------:R-:W-:Y:S02]  /*f500*/  IMAD.MOV R4, RZ, RZ, -R4 ;  /* 0x000000ffff047224 */ /* 0x000fe400078e0a04 */
[----:B------:R-:W-:Y:S01]  /*f510*/  IMAD R50, R45, R50, R44 ;  /* 0x000000322d327224 */ /* 0x000fe200078e022c */
[----:B------:R-:W-:Y:S01]  /*f520*/  IABS R52, R61 ;  /* 0x0000003d00347213 */ /* 0x000fe20000000000 */
[----:B------:R-:W-:Y:S01]  /*f530*/  @!P0 IMAD.IADD R49, R49, 0x1, -R45 ;  /* 0x0000000131318824 */ /* 0x000fe200078e0a2d */
[C---:B------:R-:W-:Y:S01]  /*f540*/  ISETP.GT.U32.AND P0, PT, R45.reuse, R51, PT ;  /* 0x000000332d00720c */ /* 0x040fe20003f04070 */
[----:B------:R-:W-:-:S02]  /*f550*/  IMAD R53, R45, R4, R53 ;  /* 0x000000042d357224 */ /* 0x000fc400078e0235 */
[----:B------:R-:W-:Y:S01]  /*f560*/  @!P5 IMAD.IADD R48, R48, 0x1, -R45 ;  /* 0x000000013030d824 */ /* 0x000fe200078e0a2d */
[----:B------:R-:W-:Y:S01]  /*f570*/  ISETP.GT.U32.AND P5, PT, R45, R50, PT ;  /* 0x000000322d00720c */ /* 0x000fe20003fa4070 */
[----:B------:R-:W-:-:S04]  /*f580*/  IMAD.HI.U32 R42, R41, R52, RZ ;  /* 0x00000034292a7227 */ /* 0x000fc800078e00ff */
[----:B------:R-:W-:Y:S02]  /*f590*/  IMAD.MOV R42, RZ, RZ, -R42 ;  /* 0x000000ffff2a7224 */ /* 0x000fe400078e0a2a */
[C---:B------:R-:W-:Y:S02]  /*f5a0*/  VIADD R12, R0.reuse, 0x8 ;  /* 0x00000008000c7836 */ /* 0x040fe40000000000 */
[--C-:B------:R-:W-:Y:S01]  /*f5b0*/  @!P0 IMAD.IADD R51, R51, 0x1, -R45.reuse ;  /* 0x0000000133338824 */ /* 0x100fe200078e0a2d */
[C---:B------:R-:W-:Y:S01]  /*f5c0*/  ISETP.GT.U32.AND P0, PT, R45.reuse, R53, PT ;  /* 0x000000352d00720c */ /* 0x040fe20003f04070 */
[C---:B------:R-:W-:Y:S01]  /*f5d0*/  VIADD R11, R0.reuse, 0x7 ;  /* 0x00000007000b7836 */ /* 0x040fe20000000000 */
[----:B------:R-:W-:Y:S01]  /*f5e0*/  IABS R44, R12 ;  /* 0x0000000c002c7213 */ /* 0x000fe20000000000 */
[C---:B------:R-:W-:Y:S02]  /*f5f0*/  IMAD R52, R45.reuse, R42, R52 ;  /* 0x0000002a2d347224 */ /* 0x040fe400078e0234 */
[----:B------:R-:W-:Y:S01]  /*f600*/  VIADD R13, R0, 0x9 ;  /* 0x00000009000d7836 */ /* 0x000fe20000000000 */
[----:B------:R-:W-:Y:S01]  /*f610*/  IABS R43, R11 ;  /* 0x0000000b002b7213 */ /* 0x000fe20000000000 */
[----:B------:R-:W-:Y:S01]  /*f620*/  @!P5 IMAD.IADD R50, R50, 0x1, -R45 ;  /* 0x000000013232d824 */ /* 0x000fe200078e0a2d */
[----:B------:R-:W-:Y:S01]  /*f630*/  ISETP.GT.U32.AND P5, PT, R45, R52, PT ;  /* 0x000000342d00720c */ /* 0x000fe20003fa4070 */
[----:B------:R-:W-:Y:S01]  /*f640*/  IMAD.HI.U32 R5, R41, R44, RZ ;  /* 0x0000002c29057227 */ /* 0x000fe200078e00ff */
[----:B------:R-:W-:-:S03]  /*f650*/  IABS R54, R13 ;  /* 0x0000000d00367213 */ /* 0x000fc60000000000 */
[----:B------:R-:W-:Y:S01]  /*f660*/  @!P0 IMAD.IADD R53, R53, 0x1, -R45 ;  /* 0x0000000135358824 */ /* 0x000fe200078e0a2d */
[----:B------:R-:W-:Y:S01]  /*f670*/  ISETP.GT.U32.AND P0, PT, R45, R51, PT ;  /* 0x000000332d00720c */ /* 0x000fe20003f04070 */
[----:B------:R-:W-:-:S04]  /*f680*/  IMAD.HI.U32 R4, R41, R43, RZ ;  /* 0x0000002b29047227 */ /* 0x000fc800078e00ff */
[----:B------:R-:W-:Y:S02]  /*f690*/  IMAD.MOV R5, RZ, RZ, -R5 ;  /* 0x000000ffff057224 */ /* 0x000fe400078e0a05 */
[C---:B------:R-:W-:Y:S02]  /*f6a0*/  VIADD R9, R0.reuse, 0x5 ;  /* 0x0000000500097836 */ /* 0x040fe40000000000 */
[----:B------:R-:W-:Y:S02]  /*f6b0*/  IMAD.MOV R4, RZ, RZ, -R4 ;  /* 0x000000ffff047224 */ /* 0x000fe400078e0a04 */
[----:B------:R-:W-:Y:S02]  /*f6c0*/  VIADD R10, R0, 0x6 ;  /* 0x00000006000a7836 */ /* 0x000fe40000000000 */
[----:B------:R-:W-:-:S04]  /*f6d0*/  IMAD.HI.U32 R29, R41, R54, RZ ;  /* 0x00000036291d7227 */ /* 0x000fc800078e00ff */
[C---:B------:R-:W-:Y:S01]  /*f6e0*/  IMAD R44, R45.reuse, R5, R44 ;  /* 0x000000052d2c7224 */ /* 0x040fe200078e022c */
[----:B------:R-:W-:Y:S01]  /*f6f0*/  IABS R5, R9 ;  /* 0x0000000900057213 */ /* 0x000fe20000000000 */
[C---:B------:R-:W-:Y:S01]  /*f700*/  IMAD R43, R45.reuse, R4, R43 ;  /* 0x000000042d2b7224 */ /* 0x040fe200078e022b */
[----:B------:R-:W-:Y:S01]  /*f710*/  IABS R4, R10 ;  /* 0x0000000a00047213 */ /* 0x000fe20000000000 */
[----:B------:R-:W-:Y:S02]  /*f720*/  IMAD.MOV R29, RZ, RZ, -R29 ;  /* 0x000000ffff1d7224 */ /* 0x000fe400078e0a1d */
[--C-:B------:R-:W-:Y:S01]  /*f730*/  @!P5 IMAD.IADD R52, R52, 0x1, -R45.reuse ;  /* 0x000000013434d824 */ /* 0x100fe200078e0a2d */
[----:B------:R-:W-:Y:S01]  /*f740*/  ISETP.GT.U32.AND P5, PT, R45, R50, PT ;  /* 0x000000322d00720c */ /* 0x000fe20003fa4070 */
[----:B------:R-:W-:Y:S01]  /*f750*/  @!P0 IMAD.IADD R51, R51, 0x1, -R45 ;  /* 0x0000000133338824 */ /* 0x000fe200078e0a2d */
[----:B------:R-:W-:Y:S01]  /*f760*/  ISETP.GT.U32.AND P0, PT, R45, R44, PT ;  /* 0x0000002c2d00720c */ /* 0x000fe20003f04070 */
[----:B------:R-:W-:-:S02]  /*f770*/  VIADD R8, R0, 0x4 ;  /* 0x0000000400087836 */ /* 0x000fc40000000000 */
[----:B------:R-:W-:-:S04]  /*f780*/  IMAD.HI.U32 R28, R41, R5, RZ ;  /* 0x00000005291c7227 */ /* 0x000fc800078e00ff */
[----:B------:R-:W-:Y:S02]  /*f790*/  IMAD R54, R45, R29, R54 ;  /* 0x0000001d2d367224 */ /* 0x000fe400078e0236 */
[----:B------:R-:W-:-:S04]  /*f7a0*/  IMAD.HI.U32 R6, R41, R4, RZ ;  /* 0x0000000429067227 */ /* 0x000fc800078e00ff */
[----:B0-----:R-:W-:Y:S01]  /*f7b0*/  VIADD R29, R55, 0xffffffe ;  /* 0x0ffffffe371d7836 */ /* 0x001fe20000000000 */
[----:B------:R-:W-:Y:S01]  /*f7c0*/  IABS R55, R8 ;  /* 0x0000000800377213 */ /* 0x000fe20000000000 */
[----:B------:R-:W-:Y:S02]  /*f7d0*/  IMAD.MOV R28, RZ, RZ, -R28 ;  /* 0x000000ffff1c7224 */ /* 0x000fe400078e0a1c */
[----:B------:R-:W-:Y:S02]  /*f7e0*/  IMAD.MOV R6, RZ, RZ, -R6 ;  /* 0x000000ffff067224 */ /* 0x000fe400078e0a06 */
[----:B------:R-:W0:Y:S01]  /*f7f0*/  F2I.FTZ.U32.TRUNC.NTZ R29, R29 ;  /* 0x0000001d001d7305 */ /* 0x000e22000021f000 */
[C---:B------:R-:W-:Y:S02]  /*f800*/  IMAD R5, R45.reuse, R28, R5 ;  /* 0x0000001c2d057224 */ /* 0x040fe400078e0205 */
[----:B------:R-:W-:Y:S02]  /*f810*/  IMAD R4, R45, R6, R4 ;  /* 0x000000062d047224 */ /* 0x000fe400078e0204 */
[----:B------:R-:W-:-:S02]  /*f820*/  IMAD.MOV.U32 R6, RZ, RZ, R55 ;  /* 0x000000ffff067224 */ /* 0x000fc400078e0037 */
[--C-:B------:R-:W-:Y:S01]  /*f830*/  @!P5 IMAD.IADD R50, R50, 0x1, -R45.reuse ;  /* 0x000000013232d824 */ /* 0x100fe200078e0a2d */
[C---:B------:R-:W-:Y:S01]  /*f840*/  ISETP.GT.U32.AND P5, PT, R45.reuse, R54, PT ;  /* 0x000000362d00720c */ /* 0x040fe20003fa4070 */
[----:B------:R-:W-:Y:S01]  /*f850*/  @!P0 IMAD.IADD R44, R44, 0x1, -R45 ;  /* 0x000000012c2c8824 */ /* 0x000fe200078e0a2d */
[----:B------:R-:W-:Y:S01]  /*f860*/  ISETP.GT.U32.AND P0, PT, R45, R5, PT ;  /* 0x000000052d00720c */ /* 0x000fe20003f04070 */
[----:B------:R-:W-:Y:S01]  /*f870*/  IMAD.HI.U32 R28, R41, R6, RZ ;  /* 0x00000006291c7227 */ /* 0x000fe200078e00ff */
[----:B------:R-:W-:-:S03]  /*f880*/  ISETP.GT.U32.AND P6, PT, R45, R53, PT ;  /* 0x000000352d00720c */ /* 0x000fc60003fc4070 */
[----:B------:R-:W-:Y:S02]  /*f890*/  VIADD R57, R0, 0x3 ;  /* 0x0000000300397836 */ /* 0x000fe40000000000 */
[----:B------:R-:W-:Y:S02]  /*f8a0*/  IMAD.MOV R28, RZ, RZ, -R28 ;  /* 0x000000ffff1c7224 */ /* 0x000fe400078e0a1c */
[----:B0-----:R-:W-:Y:S01]  /*f8b0*/  IMAD.MOV R55, RZ, RZ, -R29 ;  /* 0x000000ffff377224 */ /* 0x001fe200078e0a1d */
[----:B------:R-:W-:Y:S01]  /*f8c0*/  IABS R42, R57 ;  /* 0x00000039002a7213 */ /* 0x000fe20000000000 */
[----:B------:R-:W-:Y:S02]  /*f8d0*/  IMAD R6, R45, R28, R6 ;  /* 0x0000001c2d067224 */ /* 0x000fe400078e0206 */
[--C-:B------:R-:W-:Y:S01]  /*f8e0*/  @!P5 IMAD.IADD R54, R54, 0x1, -R45.reuse ;  /* 0x000000013636d824 */ /* 0x100fe200078e0a2d */
[----:B------:R-:W-:Y:S01]  /*f8f0*/  ISETP.GE.AND P5, PT, R56, RZ, PT ;  /* 0x000000ff3800720c */ /* 0x000fe20003fa6270 */
[----:B------:R-:W-:Y:S01]  /*f900*/  @!P0 IMAD.IADD R5, R5, 0x1, -R45 ;  /* 0x0000000105058824 */ /* 0x000fe200078e0a2d */
[----:B------:R-:W-:Y:S01]  /*f910*/  ISETP.GT.U32.AND P0, PT, R45, R6, PT ;  /* 0x000000062d00720c */ /* 0x000fe20003f04070 */
[----:B------:R-:W-:-:S02]  /*f920*/  IMAD.MOV.U32 R56, RZ, RZ, R55 ;  /* 0x000000ffff387224 */ /* 0x000fc400078e0037 */
[----:B------:R-:W-:-:S04]  /*f930*/  IMAD.HI.U32 R55, R41, R42, RZ ;  /* 0x0000002a29377227 */ /* 0x000fc800078e00ff */
[----:B------:R-:W-:Y:S02]  /*f940*/  IMAD.MOV R55, RZ, RZ, -R55 ;  /* 0x000000ffff377224 */ /* 0x000fe400078e0a37 */
[--C-:B------:R-:W-:Y:S01]  /*f950*/  @!P6 IMAD.IADD R53, R53, 0x1, -R45.reuse ;  /* 0x000000013535e824 */ /* 0x100fe200078e0a2d */
[C---:B------:R-:W-:Y:S01]  /*f960*/  ISETP.GT.U32.AND P6, PT, R45.reuse, R4, PT ;  /* 0x000000042d00720c */ /* 0x040fe20003fc4070 */
[C---:B------:R-:W-:Y:S01]  /*f970*/  IMAD R42, R45.reuse, R55, R42 ;  /* 0x000000372d2a7224 */ /* 0x040fe200078e022a */
[----:B------:R-:W-:Y:S01]  /*f980*/  ISETP.GT.U32.AND P2, PT, R45, R52, PT ;  /* 0x000000342d00720c */ /* 0x000fe20003f44070 */
[----:B------:R-:W-:-:S03]  /*f990*/  @!P0 IMAD.IADD R6, R6, 0x1, -R45 ;  /* 0x0000000106068824 */ /* 0x000fc600078e0a2d */
[----:B------:R-:W-:Y:S01]  /*f9a0*/  ISETP.GT.U32.AND P0, PT, R45, R42, PT ;  /* 0x0000002a2d00720c */ /* 0x000fe20003f04070 */
[----:B------:R-:W-:Y:S02]  /*f9b0*/  IMAD R56, R56, R46, RZ ;  /* 0x0000002e38387224 */ /* 0x000fe400078e02ff */
[----:B------:R-:W-:-:S04]  /*f9c0*/  IMAD.MOV.U32 R28, RZ, RZ, RZ ;  /* 0x000000ffff1c7224 */ /* 0x000fc800078e00ff */
[--C-:B------:R-:W-:Y:S01]  /*f9d0*/  @!P6 IMAD.IADD R4, R4, 0x1, -R45.reuse ;  /* 0x000000010404e824 */ /* 0x100fe200078e0a2d */
[----:B------:R-:W-:Y:S01]  /*f9e0*/  ISETP.GE.AND P6, PT, R61, RZ, PT ;  /* 0x000000ff3d00720c */ /* 0x000fe20003fc6270 */
[----:B------:R-:W-:Y:S01]  /*f9f0*/  @!P2 IMAD.IADD R52, R52, 0x1, -R45 ;  /* 0x000000013434a824 */ /* 0x000fe200078e0a2d */
[----:B------:R-:W-:Y:S01]  /*fa00*/  ISETP.GT.U32.AND P2, PT, R45, R43, PT ;  /* 0x0000002b2d00720c */ /* 0x000fe20003f44070 */
[----:B------:R-:W-:-:S04]  /*fa10*/  IMAD.HI.U32 R56, R29, R56, R28 ;  /* 0x000000381d387227 */ /* 0x000fc800078e001c */
[----:B------:R-:W-:Y:S02]  /*fa20*/  @!P0 IMAD.IADD R42, R42, 0x1, -R45 ;  /* 0x000000012a2a8824 */ /* 0x000fe400078e0a2d */
[----:B------:R-:W-:-:S03]  /*fa30*/  @!P5 IMAD.MOV R50, RZ, RZ, -R50 ;  /* 0x000000ffff32d224 */ /* 0x000fc600078e0a32 */
[C---:B------:R-:W-:Y:S01]  /*fa40*/  ISETP.GT.U32.AND P5, PT, R45.reuse, R42, PT ;  /* 0x0000002a2d00720c */ /* 0x040fe20003fa4070 */
[----:B------:R-:W-:Y:S01]  /*fa50*/  @!P6 IMAD.MOV R52, RZ, RZ, -R52 ;  /* 0x000000ffff34e224 */ /* 0x000fe200078e0a34 */
[----:B------:R-:W-:Y:S01]  /*fa60*/  ISETP.GT.U32.AND P6, PT, R45, R6, PT ;  /* 0x000000062d00720c */ /* 0x000fe20003fc4070 */
[----:B------:R-:W-:Y:S01]  /*fa70*/  @!P2 IMAD.IADD R43, R43, 0x1, -R45 ;  /* 0x000000012b2ba824 */ /* 0x000fe200078e0a2d */
[----:B------:R-:W-:Y:S01]  /*fa80*/  ISETP.GE.AND P2, PT, R59, RZ, PT ;  /* 0x000000ff3b00720c */ /* 0x000fe20003f46270 */
[C---:B------:R-:W-:Y:S02]  /*fa90*/  VIADD R58, R0.reuse, 0x2 ;  /* 0x00000002003a7836 */ /* 0x040fe40000000000 */
[----:B------:R-:W-:Y:S01]  /*faa0*/  VIADD R59, R0, 0x1 ;  /* 0x00000001003b7836 */ /* 0x000fe20000000000 */
[----:B------:R-:W-:Y:S02]  /*fab0*/  ISETP.GT.U32.AND P0, PT, R45, R54, PT ;  /* 0x000000362d00720c */ /* 0x000fe40003f04070 */
[----:B------:R-:W-:-:S03]  /*fac0*/  IABS R28, R58 ;  /* 0x0000003a001c7213 */ /* 0x000fc60000000000 */
[--C-:B------:R-:W-:Y:S01]  /*fad0*/  @!P5 IMAD.IADD R42, R42, 0x1, -R45.reuse ;  /* 0x000000012a2ad824 */ /* 0x100fe200078e0a2d */
[----:B------:R-:W-:Y:S01]  /*fae0*/  IABS R29, R59 ;  /* 0x0000003b001d7213 */ /* 0x000fe20000000000 */
[----:B------:R-:W-:Y:S01]  /*faf0*/  @!P6 IMAD.IADD R6, R6, 0x1, -R45 ;  /* 0x000000010606e824 */ /* 0x000fe200078e0a2d */
[----:B------:R-:W-:Y:S01]  /*fb00*/  IABS R55, R0 ;  /* 0x0000000000377213 */ /* 0x000fe20000000000 */
[----:B------:R-:W-:Y:S01]  /*fb10*/  @!P2 IMAD.MOV R51, RZ, RZ, -R51 ;  /* 0x000000ffff33a224 */ /* 0x000fe200078e0a33 */
[----:B------:R-:W-:Y:S01]  /*fb20*/  ISETP.GE.AND P6, PT, R13, RZ, PT ;  /* 0x000000ff0d00720c */ /* 0x000fe20003fc6270 */
[----:B------:R-:W-:Y:S01]  /*fb30*/  @!P3 IMAD.MOV R47, RZ, RZ, -R47 ;  /* 0x000000ffff2fb224 */ /* 0x000fe200078e0a2f */
[C---:B------:R-:W-:Y:S01]  /*fb40*/  ISETP.GT.U32.AND P2, PT, R45.reuse, R5, PT ;  /* 0x000000052d00720c */ /* 0x040fe20003f44070 */
[----:B------:R-:W-:Y:S01]  /*fb50*/  @!P1 IMAD.MOV R49, RZ, RZ, -R49 ;  /* 0x000000ffff319224 */ /* 0x000fe200078e0a31 */
[----:B------:R-:W-:Y:S01]  /*fb60*/  ISETP.GT.U32.AND P3, PT, R45, R44, PT ;  /* 0x0000002c2d00720c */ /* 0x000fe20003f64070 */
[----:B------:R-:W-:Y:S01]  /*fb70*/  IMAD.HI.U32 R19, R41, R28, RZ ;  /* 0x0000001c29137227 */ /* 0x000fe200078e00ff */
[----:B------:R-:W-:-:S03]  /*fb80*/  ISETP.GT.U32.AND P1, PT, R45, R43, PT ;  /* 0x0000002b2d00720c */ /* 0x000fc60003f24070 */
[----:B------:R-:W-:-:S04]  /*fb90*/  IMAD.HI.U32 R18, R41, R29, RZ ;  /* 0x0000001d29127227 */ /* 0x000fc800078e00ff */
[----:B------:R-:W-:-:S04]  /*fba0*/  IMAD.HI.U32 R17, R41, R55, RZ ;  /* 0x0000003729117227 */ /* 0x000fc800078e00ff */
[----:B------:R-:W-:Y:S01]  /*fbb0*/  @!P4 IMAD.MOV R48, RZ, RZ, -R48 ;  /* 0x000000ffff30c224 */ /* 0x000fe200078e0a30 */
[C---:B------:R-:W-:Y:S01]  /*fbc0*/  ISETP.GT.U32.AND P4, PT, R45.reuse, R4, PT ;  /* 0x000000042d00720c */ /* 0x040fe20003f84070 */
[----:B------:R-:W-:Y:S02]  /*fbd0*/  IMAD.MOV R41, RZ, RZ, -R19 ;  /* 0x000000ffff297224 */ /* 0x000fe400078e0a13 */
[----:B------:R-:W-:Y:S02]  /*fbe0*/  IMAD.MOV R18, RZ, RZ, -R18 ;  /* 0x000000ffff127224 */ /* 0x000fe400078e0a12 */
[----:B------:R-:W-:Y:S02]  /*fbf0*/  IMAD.MOV R17, RZ, RZ, -R17 ;  /* 0x000000ffff117224 */ /* 0x000fe400078e0a11 */
[----:B------:R-:W-:Y:S02]  /*fc00*/  @!P0 IMAD.IADD R54, R54, 0x1, -R45 ;  /* 0x0000000136368824 */ /* 0x000fe400078e0a2d */
[----:B------:R-:W-:-:S02]  /*fc10*/  IMAD R41, R45, R41, R28 ;  /* 0x000000292d297224 */ /* 0x000fc400078e021c */
[C---:B------:R-:W-:Y:S02]  /*fc20*/  IMAD R29, R45.reuse, R18, R29 ;  /* 0x000000122d1d7224 */ /* 0x040fe400078e021d */
[----:B------:R-:W-:Y:S02]  /*fc30*/  IMAD R28, R45, R17, R55 ;  /* 0x000000112d1c7224 */ /* 0x000fe400078e0237 */
[----:B------:R-:W-:Y:S02]  /*fc40*/  @!P6 IMAD.MOV R54, RZ, RZ, -R54 ;  /* 0x000000ffff36e224 */ /* 0x000fe400078e0a36 */
[--C-:B------:R-:W-:Y:S01]  /*fc50*/  @!P2 IMAD.IADD R5, R5, 0x1, -R45.reuse ;  /* 0x000000010505a824 */ /* 0x100fe200078e0a2d */
[----:B------:R-:W-:Y:S01]  /*fc60*/  ISETP.GE.AND P2, PT, R14, RZ, PT ;  /* 0x000000ff0e00720c */ /* 0x000fe20003f46270 */
[--C-:B------:R-:W-:Y:S01]  /*fc70*/  @!P3 IMAD.IADD R44, R44, 0x1, -R45.reuse ;  /* 0x000000012c2cb824 */ /* 0x100fe200078e0a2d */
[----:B------:R-:W-:Y:S01]  /*fc80*/  ISETP.GT.U32.AND P0, PT, R45, R41, PT ;  /* 0x000000292d00720c */ /* 0x000fe20003f04070 */
[--C-:B------:R-:W-:Y:S01]  /*fc90*/  @!P1 IMAD.IADD R43, R43, 0x1, -R45.reuse ;  /* 0x000000012b2b9824 */ /* 0x100fe200078e0a2d */
[C---:B------:R-:W-:Y:S01]  /*fca0*/  ISETP.GT.U32.AND P3, PT, R45.reuse, R29, PT ;  /* 0x0000001d2d00720c */ /* 0x040fe20003f64070 */
[----:B------:R-:W0:Y:S01]  /*fcb0*/  S2R R14, SR_TID.X ;  /* 0x00000000000e7919 */ /* 0x000e220000002100 */
[----:B------:R-:W-:Y:S01]  /*fcc0*/  ISETP.GT.U32.AND P1, PT, R45, R28, PT ;  /* 0x0000001c2d00720c */ /* 0x000fe20003f24070 */
[----:B------:R-:W-:-:S08]  /*fcd0*/  @!P4 IMAD.IADD R4, R4, 0x1, -R45 ;  /* 0x000000010404c824 */ /* 0x000fd000078e0a2d */
[--C-:B------:R-:W-:Y:S02]  /*fce0*/  @!P0 IMAD.IADD R41, R41, 0x1, -R45.reuse ;  /* 0x0000000129298824 */ /* 0x100fe400078e0a2d */
[--C-:B------:R-:W-:Y:S02]  /*fcf0*/  @!P3 IMAD.IADD R29, R29, 0x1, -R45.reuse ;  /* 0x000000011d1db824 */ /* 0x100fe400078e0a2d */
[----:B------:R-:W-:Y:S01]  /*fd00*/  @!P1 IMAD.IADD R28, R28, 0x1, -R45 ;  /* 0x000000011c1c9824 */ /* 0x000fe200078e0a2d */
[----:B--2---:R-:W-:Y:S02]  /*fd10*/  IABS R15, R60 ;  /* 0x0000003c000f7213 */ /* 0x004fe40000000000 */
[----:B---3--:R-:W-:-:S05]  /*fd20*/  IABS R61, R7 ;  /* 0x00000007003d7213 */ /* 0x008fca0000000000 */
[----:B------:R-:W-:-:S04]  /*fd30*/  IMAD.HI.U32 R16, R56, R61, RZ ;  /* 0x0000003d38107227 */ /* 0x000fc800078e00ff */
[----:B------:R-:W-:-:S04]  /*fd40*/  IMAD.HI.U32 R56, R56, R15, RZ ;  /* 0x0000000f38387227 */ /* 0x000fc800078e00ff */
[----:B------:R-:W-:-:S04]  /*fd50*/  IMAD.MOV R56, RZ, RZ, -R56 ;  /* 0x000000ffff387224 */ /* 0x000fc800078e0a38 */
[----:B------:R-:W-:-:S05]  /*fd60*/  IMAD R56, R46, R56, R15 ;  /* 0x000000382e387224 */ /* 0x000fca00078e020f */
[----:B------:R-:W-:Y:S01]  /*fd70*/  ISETP.GT.U32.AND P5, PT, R46, R56, PT ;  /* 0x000000382e00720c */ /* 0x000fe20003fa4070 */
[----:B------:R-:W-:-:S04]  /*fd80*/  IMAD.MOV R16, RZ, RZ, -R16 ;  /* 0x000000ffff107224 */ /* 0x000fc800078e0a10 */
[----:B------:R-:W-:-:S08]  /*fd90*/  IMAD R55, R46, R16, R61 ;  /* 0x000000102e377224 */ /* 0x000fd000078e023d */
[----:B------:R-:W-:-:S05]  /*fda0*/  @!P5 IMAD.IADD R56, R56, 0x1, -R46 ;  /* 0x000000013838d824 */ /* 0x000fca00078e0a2e */
[C---:B------:R-:W-:Y:S02]  /*fdb0*/  ISETP.GT.U32.AND P6, PT, R46.reuse, R56, PT ;  /* 0x000000382e00720c */ /* 0x040fe40003fc4070 */
[----:B------:R-:W-:Y:S01]  /*fdc0*/  ISETP.GT.U32.AND P4, PT, R46, R55, PT ;  /* 0x000000372e00720c */ /* 0x000fe20003f84070 */
[----:B------:R-:W-:Y:S01]  /*fdd0*/  @!P2 IMAD.MOV R53, RZ, RZ, -R53 ;  /* 0x000000ffff35a224 */ /* 0x000fe200078e0a35 */
[C---:B------:R-:W-:Y:S02]  /*fde0*/  ISETP.GT.U32.AND P1, PT, R45.reuse, R41, PT ;  /* 0x000000292d00720c */ /* 0x040fe40003f24070 */
[----:B------:R-:W-:-:S07]  /*fdf0*/  ISETP.GT.U32.AND P2, PT, R45, R28, PT ;  /* 0x0000001c2d00720c */ /* 0x000fce0003f44070 */
[--C-:B------:R-:W-:Y:S01]  /*fe00*/  @!P6 IMAD.IADD R56, R56, 0x1, -R46.reuse ;  /* 0x000000013838e824 */ /* 0x100fe200078e0a2e */
[----:B------:R-:W-:Y:S02]  /*fe10*/  ISETP.GE.AND P6, PT, R60, RZ, PT ;  /* 0x000000ff3c00720c */ /* 0x000fe40003fc6270 */
[----:B------:R-:W1:Y:S01]  /*fe20*/  LDC R60, c[0x0][0x230] ;  /* 0x00008c00ff3c7b82 */ /* 0x000e620000000800 */
[----:B------:R-:W-:Y:S01]  /*fe30*/  @!P4 IMAD.IADD R55, R55, 0x1, -R46 ;  /* 0x000000013737c824 */ /* 0x000fe200078e0a2e */
[----:B------:R-:W-:Y:S02]  /*fe40*/  ISETP.GT.U32.AND P4, PT, R45, R29, PT ;  /* 0x0000001d2d00720c */ /* 0x000fe40003f84070 */
[----:B------:R-:W-:Y:S02]  /*fe50*/  ISETP.GE.AND P3, PT, R11, RZ, PT ;  /* 0x000000ff0b00720c */ /* 0x000fe40003f66270 */
[----:B------:R-:W-:Y:S01]  /*fe60*/  ISETP.GT.U32.AND P5, PT, R46, R55, PT ;  /* 0x000000372e00720c */ /* 0x000fe20003fa4070 */
[----:B------:R-:W-:-:S02]  /*fe70*/  @!P1 IMAD.IADD R41, R41, 0x1, -R45 ;  /* 0x0000000129299824 */ /* 0x000fc400078e0a2d */
[----:B------:R-:W-:-:S06]  /*fe80*/  @!P2 IMAD.IADD R28, R28, 0x1, -R45 ;  /* 0x000000011c1ca824 */ /* 0x000fcc00078e0a2d */
[----:B------:R-:W-:Y:S01]  /*fe90*/  @!P4 IMAD.IADD R29, R29, 0x1, -R45 ;  /* 0x000000011d1dc824 */ /* 0x000fe200078e0a2d */
[----:B0-----:R-:W-:Y:S01]  /*fea0*/  SHF.R.S32.HI R45, RZ, 0x2, R14 ;  /* 0x00000002ff2d7819 */ /* 0x001fe2000001140e */
[----:B------:R-:W-:-:S03]  /*feb0*/  @!P3 IMAD.MOV R43, RZ, RZ, -R43 ;  /* 0x000000ffff2bb224 */ /* 0x000fc600078e0a2b */
[----:B------:R-:W-:Y:S01]  /*fec0*/  SGXT R45, R45, 0x1 ;  /* 0x000000012d2d781a */ /* 0x000fe20000000200 */
[----:B------:R-:W-:Y:S02]  /*fed0*/  @!P5 IMAD.IADD R55, R55, 0x1, -R46 ;  /* 0x000000013737d824 */ /* 0x000fe400078e0a2e */
[----:B-1----:R-:W-:Y:S01]  /*fee0*/  VIADD R60, R60, 0x1f ;  /* 0x0000001f3c3c7836 */ /* 0x002fe20000000000 */
[----:B------:R-:W-:Y:S02]  /*fef0*/  ISETP.GE.AND P3, PT, R7, RZ, PT ;  /* 0x000000ff0700720c */ /* 0x000fe40003f66270 */
[C---:B------:R-:W-:Y:S02]  /*ff00*/  LOP3.LUT R46, R14.reuse, 0x3, RZ, 0xc0, !PT ;  /* 0x000000030e2e7812 */ /* 0x040fe400078ec0ff */
[----:B------:R-:W-:Y:S02]  /*ff10*/  LOP3.LUT R45, R45, 0x90, RZ, 0xc0, !PT ;  /* 0x000000902d2d7812 */ /* 0x000fe400078ec0ff */
[----:B------:R-:W-:Y:S01]  /*ff20*/  SHF.R.S32.HI R61, RZ, 0x1f, R60 ;  /* 0x0000001fff3d7819 */ /* 0x000fe2000001143c */
[----:B------:R-:W-:Y:S01]  /*ff30*/  IMAD.SHL.U32 R7, R14, 0x2, RZ ;  /* 0x000000020e077824 */ /* 0x000fe200078e00ff */
[----:B------:R-:W-:Y:S01]  /*ff40*/  ISETP.GE.AND P4, PT, R8, RZ, PT ;  /* 0x000000ff0800720c */ /* 0x000fe20003f86270 */
[----:B------:R-:W-:Y:S01]  /*ff50*/  IMAD R45, R46, 0x20, R45 ;  /* 0x000000202e2d7824 */ /* 0x000fe200078e022d */
[----:B------:R-:W-:Y:S01]  /*ff60*/  LEA.HI R8, R61, R60, RZ, 0x5 ;  /* 0x0000003c3d087211 */ /* 0x000fe200078f28ff */
[----:B------:R-:W-:Y:S01]  /*ff70*/  IMAD.SHL.U32 R8, R14, 0x10, RZ ;  /* 0x000000100e087824 */ /* 0x000fe200078e00ff */
[----:B------:R-:W-:-:S02]  /*ff80*/  SHF.R.U32.HI R61, RZ, 0x2, R14 ;  /* 0x00000002ff3d7819 */ /* 0x000fc4000001160e */
[----:B------:R-:W-:Y:S01]  /*ff90*/  LOP3.LUT R45, R45, 0x10, R7, 0x78, !PT ;  /* 0x000000102d2d7812 */ /* 0x000fe200078e7807 */
[----:B------:R-:W-:Y:S01]  /*ffa0*/  IMAD R46, R46, 0x110, RZ ;  /* 0x000001102e2e7824 */ /* 0x000fe200078e02ff */
[----:B------:R-:W-:Y:S01]  /*ffb0*/  SGXT.U32 R7, R61, 0x3 ;  /* 0x000000033d07781a */ /* 0x000fe20000000000 */
[----:B------:R-:W-:Y:S01]  /*ffc0*/  @!P6 IMAD.MOV R56, RZ, RZ, -R56 ;  /* 0x000000ffff38e224 */ /* 0x000fe200078e0a38 */
[----:B------:R-:W-:Y:S01]  /*ffd0*/  ISETP.GE.AND P0, PT, R12, RZ, PT ;  /* 0x000000ff0c00720c */ /* 0x000fe20003f06270 */
[----:B------:R-:W-:Y:S01]  /*ffe0*/  @!P3 IMAD.MOV R55, RZ, RZ, -R55 ;  /* 0x000000ffff37b224 */ /* 0x000fe200078e0a37 */
[----:B------:R-:W-:Y:S02]  /*fff0*/  LOP3.LUT R61, R8, 0x100, RZ, 0xc0, !PT ;  /* 0x00000100083d7812 */ /* 0x000fe400078ec0ff */
[----:B------:R-:W-:Y:S02]  /*10000*/  ISETP.NE.AND P6, PT, R2, RZ, PT ;  /* 0x000000ff0200720c */ /* 0x000fe40003fc5270 */
[----:B------:R-:W-:-:S02]  /*10010*/  LOP3.LUT R2, RZ, R2, RZ, 0x33, !PT ;  /* 0x00000002ff027212 */ /* 0x000fc400078e33ff */
[----:B------:R-:W-:Y:S02]  /*10020*/  IADD3 R8, R45, UR4, R61 ;  /* 0x000000042d087c10 */ /* 0x000fe4000fffe03d */
[----:B------:R-:W-:Y:S02]  /*10030*/  LOP3.LUT R7, R46, R7, RZ, 0xfc, !PT ;  /* 0x000000072e077212 */ /* 0x000fe400078efcff */
[C---:B------:R-:W-:Y:S01]  /*10040*/  SEL R7, R2.reuse, R55, !P6 ;  /* 0x0000003702077207 */ /* 0x040fe20007000000 */
[----:B------:R0:W-:Y:S01]  /*10050*/  STL [R1+0x1e4], R8 ;  /* 0x0001e40801007387 */ /* 0x0001e20000100800 */
[----:B------:R-:W-:-:S03]  /*10060*/  SEL R2, R2, R56, !P6 ;  /* 0x0000003802027207 */ /* 0x000fc60007000000 */
[----:B------:R-:W2:Y:S01]  /*10070*/  LDL.LU R13, [R1+0x220] ;  /* 0x00022000010d7983 */ /* 0x000ea20000300800 */
[----:B------:R-:W-:-:S03]  /*10080*/  @!P0 IMAD.MOV R44, RZ, RZ, -R44 ;  /* 0x000000ffff2c8224 */ /* 0x000fc600078e0a2c */
[----:B------:R1:W-:Y:S01]  /*10090*/  STL [R1+0x400], R7 ;  /* 0x0004000701007387 */ /* 0x0003e20000100800 */
[----:B------:R-:W-:-:S03]  /*100a0*/  ISETP.GE.AND P0, PT, R10, RZ, PT ;  /* 0x000000ff0a00720c */ /* 0x000fc60003f06270 */
[----:B------:R-:W3:Y:S01]  /*100b0*/  LDL.LU R12, [R1+0x21c] ;  /* 0x00021c00010c7983 */ /* 0x000ee20000300800 */
[----:B------:R-:W-:-:S03]  /*100c0*/  ISETP.GE.AND P1, PT, R9, RZ, PT ;  /* 0x000000ff0900720c */ /* 0x000fc60003f26270 */
[----:B------:R4:W-:Y:S04]  /*100d0*/  STL [R1+0x3fc], R2 ;  /* 0x0003fc0201007387 */ /* 0x0009e80000100800 */
[----:B------:R-:W3:Y:S04]  /*100e0*/  LDL.LU R11, [R1+0x218] ;  /* 0x00021800010b7983 */ /* 0x000ee80000300800 */
[----:B------:R-:W3:Y:S04]  /*100f0*/  LDL.LU R10, [R1+0x214] ;  /* 0x00021400010a7983 */ /* 0x000ee80000300800 */
[----:B------:R-:W2:Y:S01]  /*10100*/  LDL.LU R9, [R1+0x1b0] ;  /* 0x0001b00001097983 */ /* 0x000ea20000300800 */
[----:B------:R-:W-:-:S03]  /*10110*/  ISETP.GE.AND P2, PT, R57, RZ, PT ;  /* 0x000000ff3900720c */ /* 0x000fc60003f46270 */
[----:B0-----:R-:W3:Y:S01]  /*10120*/  LDL.LU R8, [R1+0x1b4] ;  /* 0x0001b40001087983 */ /* 0x001ee20000300800 */
[----:B------:R-:W-:-:S03]  /*10130*/  ISETP.GE.AND P5, PT, R58, RZ, PT ;  /* 0x000000ff3a00720c */ /* 0x000fc60003fa6270 */
[----:B-1----:R-:W3:Y:S01]  /*10140*/  LDL.LU R7, [R1+0x1bc] ;  /* 0x0001bc0001077983 */ /* 0x002ee20000300800 */
[----:B------:R-:W-:-:S03]  /*10150*/  ISETP.GE.AND P3, PT, R59, RZ, PT ;  /* 0x000000ff3b00720c */ /* 0x000fc60003f66270 */
[----:B------:R-:W3:Y:S04]  /*10160*/  LDL.LU R57, [R1+0x1c0] ;  /* 0x0001c00001397983 */ /* 0x000ee80000300800 */
[----:B------:R-:W3:Y:S04]  /*10170*/  LDL.LU R58, [R1+0x1c4] ;  /* 0x0001c400013a7983 */ /* 0x000ee80000300800 */
[----:B------:R-:W3:Y:S04]  /*10180*/  LDL.LU R59, [R1+0x1c8] ;  /* 0x0001c800013b7983 */ /* 0x000ee80000300800 */
[----:B------:R-:W3:Y:S01]  /*10190*/  LDL.LU R60, [R1+0x1cc] ;  /* 0x0001cc00013c7983 */ /* 0x000ee20000300800 */
[----:B------:R-:W-:Y:S01]  /*101a0*/  LOP3.LUT R14, R14, 0x1f, RZ, 0xc0, !PT ;  /* 0x0000001f0e0e7812 */ /* 0x000fe200078ec0ff */
[----:B------:R-:W-:Y:S01]  /*101b0*/  @!P1 IMAD.MOV R5, RZ, RZ, -R5 ;  /* 0x000000ffff059224 */ /* 0x000fe200078e0a05 */
[----:B------:R-:W-:-:S03]  /*101c0*/  ISETP.NE.AND P1, PT, R3, RZ, PT ;  /* 0x000000ff0300720c */ /* 0x000fc60003f25270 */
[----:B------:R-:W-:Y:S01]  /*101d0*/  IMAD R14, R14, UR5, RZ ;  /* 0x000000050e0e7c24 */ /* 0x000fe2000f8e02ff */
[----:B------:R-:W-:Y:S01]  /*101e0*/  LOP3.LUT R3, RZ, R3, RZ, 0x33, !PT ;  /* 0x00000003ff037212 */ /* 0x000fe200078e33ff */
[----:B------:R-:W-:Y:S01]  /*101f0*/  @!P4 IMAD.MOV R6, RZ, RZ, -R6 ;  /* 0x000000ffff06c224 */ /* 0x000fe200078e0a06 */
[----:B------:R2:W-:Y:S01]  /*10200*/  STL [R1+0x1644], R0 ;  /* 0x0016440001007387 */ /* 0x0005e20000100800 */
[----:B------:R-:W-:Y:S01]  /*10210*/  @!P0 IMAD.MOV R4, RZ, RZ, -R4 ;  /* 0x000000ffff048224 */ /* 0x000fe200078e0a04 */
[----:B----4-:R-:W-:Y:S01]  /*10220*/  IADD3 R2, P4, R14, UR6, RZ ;  /* 0x000000060e027c10 */ /* 0x010fe2000ff9e0ff */
[----:B------:R-:W-:Y:S01]  /*10230*/  ULDC UR6, c[0x0][0x240] ;  /* 0x0000900000067ab9 */ /* 0x000fe20000000800 */
[----:B------:R-:W-:Y:S01]  /*10240*/  ISETP.GE.AND P0, PT, R0, RZ, PT ;  /* 0x000000ff0000720c */ /* 0x000fe20003f06270 */
[----:B------:R-:W-:Y:S04]  /*10250*/  STL [R1+0x404], R14 ;  /* 0x0004040e01007387 */ /* 0x000fe80000100800 */
[----:B------:R0:W-:Y:S01]  /*10260*/  STL [R1+0x1688], R2 ;  /* 0x0016880201007387 */ /* 0x0001e20000100800 */
[----:B--2---:R-:W-:-:S02]  /*10270*/  SEL R0, R3, R9, !P1 ;  /* 0x0000000903007207 */ /* 0x004fc40004800000 */
[----:B---3--:R-:W-:-:S03]  /*10280*/  SEL R8, R3, R8, !P1 ;  /* 0x0000000803087207 */ /* 0x008fc60004800000 */
[----:B------:R1:W-:Y:S01]  /*10290*/  STL [R1+0x1b0], R0 ;  /* 0x0001b00001007387 */ /* 0x0003e20000100800 */
[----:B0-----:R-:W-:-:S03]  /*102a0*/  SEL R2, R3, R7, !P1 ;  /* 0x0000000703027207 */ /* 0x001fc60004800000 */
[----:B------:R-:W-:Y:S01]  /*102b0*/  STL [R1+0x1b4], R8 ;  /* 0x0001b40801007387 */ /* 0x000fe20000100800 */
[----:B-1----:R-:W-:-:S03]  /*102c0*/  SEL R0, R3, R57, !P1 ;  /* 0x0000003903007207 */ /* 0x002fc60004800000 */
[----:B------:R0:W-:Y:S01]  /*102d0*/  STL [R1+0x1bc], R2 ;  /* 0x0001bc0201007387 */ /* 0x0001e20000100800 */
[----:B------:R-:W-:-:S03]  /*102e0*/  SEL R7, R3, R58, !P1 ;  /* 0x0000003a03077207 */ /* 0x000fc60004800000 */
[----:B------:R1:W-:Y:S01]  /*102f0*/  STL [R1+0x1c0], R0 ;  /* 0x0001c00001007387 */ /* 0x0003e20000100800 */
[----:B0-----:R-:W-:-:S03]  /*10300*/  SEL R2, R3, R59, !P1 ;  /* 0x0000003b03027207 */ /* 0x001fc60004800000 */
[----:B------:R0:W-:Y:S01]  /*10310*/  STL [R1+0x1c4], R7 ;  /* 0x0001c40701007387 */ /* 0x0001e20000100800 */
[----:B-1----:R-:W-:-:S03]  /*10320*/  SEL R0, R3, R60, !P1 ;  /* 0x0000003c03007207 */ /* 0x002fc60004800000 */
[----:B------:R-:W2:Y:S04]  /*10330*/  LDL.LU R32, [R1+0x1d0] ;  /* 0x0001d00001207983 */ /* 0x000ea80000300800 */
[----:B------:R1:W-:Y:S04]  /*10340*/  STL [R1+0x1c8], R2 ;  /* 0x0001c80201007387 */ /* 0x0003e80000100800 */
[----:B------:R-:W3:Y:S04]  /*10350*/  LDL.LU R31, [R1+0x1d4] ;  /* 0x0001d400011f7983 */ /* 0x000ee80000300800 */
[----:B------:R4:W-:Y:S04]  /*10360*/  STL [R1+0x1cc], R0 ;  /* 0x0001cc0001007387 */ /* 0x0009e80000100800 */
[----:B------:R-:W3:Y:S04]  /*10370*/  LDL.LU R30, [R1+0x1d8] ;  /* 0x0001d800011e7983 */ /* 0x000ee80000300800 */
        /* <DEDUP_REMOVED lines=11> */
[----:B------:R-:W3:Y:S01]  /*10430*/  LDL.LU R16, [R1+0x184] ;  /* 0x0001840001107983 */ /* 0x000ee20000300800 */
[----:B------:R-:W-:-:S03]  /*10440*/  SEL R45, R3, R13, !P1 ;  /* 0x0000000d032d7207 */ /* 0x000fc60004800000 */
[----:B------:R-:W3:Y:S01]  /*10450*/  LDL.LU R15, [R1+0x180] ;  /* 0x00018000010f7983 */ /* 0x000ee20000300800 */
[----:B------:R-:W-:-:S03]  /*10460*/  SEL R46, R3, R12, !P1 ;  /* 0x0000000c032e7207 */ /* 0x000fc60004800000 */
[----:B------:R-:W3:Y:S01]  /*10470*/  LDL.LU R14, [R1+0x178] ;  /* 0x00017800010e7983 */ /* 0x000ee20000300800 */
[----:B------:R-:W-:-:S03]  /*10480*/  SEL R55, R3, R11, !P1 ;  /* 0x0000000b03377207 */ /* 0x000fc60004800000 */
[----:B------:R-:W3:Y:S01]  /*10490*/  LDL.LU R13, [R1+0x16c] ;  /* 0x00016c00010d7983 */ /* 0x000ee20000300800 */
[----:B------:R-:W-:-:S03]  /*104a0*/  SEL R56, R3, R10, !P1 ;  /* 0x0000000a03387207 */ /* 0x000fc60004800000 */
[----:B------:R-:W3:Y:S04]  /*104b0*/  LDL.LU R12, [R1+0x164] ;  /* 0x00016400010c7983 */ /* 0x000ee80000300800 */
[----:B------:R-:W3:Y:S04]  /*104c0*/  LDL.LU R11, [R1+0x14c] ;  /* 0x00014c00010b7983 */ /* 0x000ee80000300800 */
[----:B------:R-:W3:Y:S04]  /*104d0*/  LDL.LU R10, [R1+0x138] ;  /* 0x00013800010a7983 */ /* 0x000ee80000300800 */
[----:B------:R-:W3:Y:S04]  /*104e0*/  LDL.LU R9, [R1+0x130] ;  /* 0x0001300001097983 */ /* 0x000ee80000300800 */
[----:B------:R-:W3:Y:S04]  /*104f0*/  LDL.LU R8, [R1+0x12c] ;  /* 0x00012c0001087983 */ /* 0x000ee80000300800 */
[----:B0-----:R-:W3:Y:S04]  /*10500*/  LDL.LU R7, [R1+0x120] ;  /* 0x0001200001077983 */ /* 0x001ee80000300800 */
[----:B------:R-:W3:Y:S04]  /*10510*/  LDL.LU R57, [R1+0x118] ;  /* 0x0001180001397983 */ /* 0x000ee80000300800 */
[----:B------:R-:W3:Y:S04]  /*10520*/  LDL.LU R58, [R1+0x114] ;  /* 0x00011400013a7983 */ /* 0x000ee80000300800 */
[----:B------:R-:W3:Y:S04]  /*10530*/  LDL.LU R59, [R1+0x24] ;  /* 0x00002400013b7983 */ /* 0x000ee80000300800 */
[----:B------:R-:W3:Y:S04]  /*10540*/  LDL.LU R60, [R1+0x20] ;  /* 0x00002000013c7983 */ /* 0x000ee80000300800 */
[----:B-1----:R-:W3:Y:S04]  /*10550*/  LDL.LU R2, [R1+0x1c] ;  /* 0x00001c0001027983 */ /* 0x002ee80000300800 */
[----:B----4-:R-:W4:Y:S04]  /*10560*/  LDL.LU R0, [R1+0x18] ;  /* 0x0000180001007983 */ /* 0x010f280000300800 */
[----:B------:R-:W4:Y:S01]  /*10570*/  LDL.LU R61, [R1+0x14] ;  /* 0x00001400013d7983 */ /* 0x000f220000300800 */
[----:B--2---:R-:W-:-:S05]  /*10580*/  SEL R32, R3, R32, !P1 ;  /* 0x0000002003207207 */ /* 0x004fca0004800000 */
[----:B------:R0:W-:Y:S01]  /*10590*/  STL [R1+0x1d0], R32 ;  /* 0x0001d02001007387 */ /* 0x0001e20000100800 */
[----:B---3--:R-:W-:-:S03]  /*105a0*/  SEL R31, R3, R31, !P1 ;  /* 0x0000001f031f7207 */ /* 0x008fc60004800000 */
[----:B0-----:R-:W2:Y:S01]  /*105b0*/  LDL.LU R32, [R1+0x1774] ;  /* 0x0017740001207983 */ /* 0x001ea20000300800 */
[----:B------:R-:W-:-:S03]  /*105c0*/  SEL R30, R3, R30, !P1 ;  /* 0x0000001e031e7207 */ /* 0x000fc60004800000 */
[----:B------:R0:W-:Y:S01]  /*105d0*/  STL [R1+0x1d4], R31 ;  /* 0x0001d41f01007387 */ /* 0x0001e20000100800 */
[C---:B------:R-:W-:Y:S02]  /*105e0*/  SEL R27, R3.reuse, R27, !P1 ;  /* 0x0000001b031b7207 */ /* 0x040fe40004800000 */
[C---:B------:R-:W-:Y:S01]  /*105f0*/  SEL R26, R3.reuse, R26, !P1 ;  /* 0x0000001a031a7207 */ /* 0x040fe20004800000 */
[----:B0-----:R-:W3:Y:S01]  /*10600*/  LDL.LU R31, [R1+0x1770] ;  /* 0x00177000011f7983 */ /* 0x001ee20000300800 */
[----:B------:R-:W-:-:S03]  /*10610*/  SEL R25, R3, R25, !P1 ;  /* 0x0000001903197207 */ /* 0x000fc60004800000 */
[----:B------:R0:W-:Y:S01]  /*10620*/  STL [R1+0x1d8], R30 ;  /* 0x0001d81e01007387 */ /* 0x0001e20000100800 */
[C---:B------:R-:W-:Y:S02]  /*10630*/  SEL R24, R3.reuse, R24, !P1 ;  /* 0x0000001803187207 */ /* 0x040fe40004800000 */
[C---:B------:R-:W-:Y:S01]  /*10640*/  SEL R23, R3.reuse, R23, !P1 ;  /* 0x0000001703177207 */ /* 0x040fe20004800000 */
[----:B0-----:R-:W2:Y:S04]  /*10650*/  LDL.LU R30, [R1+0x176c] ;  /* 0x00176c00011e7983 */ /* 0x001ea80000300800 */
[----:B------:R0:W-:Y:S01]  /*10660*/  STL [R1+0x1dc], R27 ;  /* 0x0001dc1b01007387 */ /* 0x0001e20000100800 */
[C---:B------:R-:W-:Y:S02]  /*10670*/  SEL R22, R3.reuse, R22, !P1 ;  /* 0x0000001603167207 */ /* 0x040fe40004800000 */
[C---:B------:R-:W-:Y:S01]  /*10680*/  SEL R21, R3.reuse, R21, !P1 ;  /* 0x0000001503157207 */ /* 0x040fe20004800000 */
[----:B0-----:R-:W3:Y:S04]  /*10690*/  LDL.LU R27, [R1+0x1768] ;  /* 0x00176800011b7983 */ /* 0x001ee80000300800 */
[----:B------:R0:W-:Y:S01]  /*106a0*/  STL [R1+0x1e8], R26 ;  /* 0x0001e81a01007387 */ /* 0x0001e20000100800 */
[----:B------:R-:W-:-:S03]  /*106b0*/  SEL R20, R3, R20, !P1 ;  /* 0x0000001403147207 */ /* 0x000fc60004800000 */
[----:B0-----:R-:W2:Y:S04]  /*106c0*/  LDL.LU R26, [R1+0x1764] ;  /* 0x00176400011a7983 */ /* 0x001ea80000300800 */
[----:B------:R0:W-:Y:S01]  /*106d0*/  STL [R1+0x1f0], R25 ;  /* 0x0001f01901007387 */ /* 0x0001e20000100800 */
[----:B------:R-:W-:-:S03]  /*106e0*/  SEL R19, R3, R19, !P1 ;  /* 0x0000001303137207 */ /* 0x000fc60004800000 */
        /* <DEDUP_REMOVED lines=49> */
[----:B------:R0:W-:Y:S04]  /*10a00*/  STL [R1+0x23c], R8 ;  /* 0x00023c0801007387 */ /* 0x0001e80000100800 */
[----:B0-----:R-:W2:Y:S04]  /*10a10*/  LDL.LU R8, [R1+0x171c] ;  /* 0x00171c0001087983 */ /* 0x001ea80000300800 */
[----:B------:R0:W-:Y:S04]  /*10a20*/  STL [R1+0x240], R7 ;  /* 0x0002400701007387 */ /* 0x0001e80000100800 */
[----:B0-----:R-:W3:Y:S04]  /*10a30*/  LDL.LU R7, [R1+0x1718] ;  /* 0x0017180001077983 */ /* 0x001ee80000300800 */
[----:B------:R0:W-:Y:S04]  /*10a40*/  STL [R1+0x244], R57 ;  /* 0x0002443901007387 */ /* 0x0001e80000100800 */
[----:B0-----:R-:W2:Y:S04]  /*10a50*/  LDL.LU R57, [R1+0x1714] ;  /* 0x0017140001397983 */ /* 0x001ea80000300800 */
[----:B------:R0:W-:Y:S04]  /*10a60*/  STL [R1+0x2c0], R58 ;  /* 0x0002c03a01007387 */ /* 0x0001e80000100800 */
[----:B0-----:R-:W3:Y:S04]  /*10a70*/  LDL.LU R58, [R1+0x1710] ;  /* 0x00171000013a7983 */ /* 0x001ee80000300800 */
[----:B------:R0:W-:Y:S04]  /*10a80*/  STL [R1+0x2bc], R59 ;  /* 0x0002bc3b01007387 */ /* 0x0001e80000100800 */
[----:B0-----:R-:W3:Y:S04]  /*10a90*/  LDL.LU R59, [R1+0x170c] ;  /* 0x00170c00013b7983 */ /* 0x001ee80000300800 */
[----:B------:R0:W-:Y:S04]  /*10aa0*/  STL [R1+0x2b8], R60 ;  /* 0x0002b83c01007387 */ /* 0x0001e80000100800 */
[----:B0-----:R-:W3:Y:S01]  /*10ab0*/  LDL.LU R60, [R1+0x1708] ;  /* 0x00170800013c7983 */ /* 0x001ee20000300800 */
[----:B------:R-:W-:-:S05]  /*10ac0*/  SEL R2, R3, R2, !P1 ;  /* 0x0000000203027207 */ /* 0x000fca0004800000 */
[----:B------:R4:W-:Y:S02]  /*10ad0*/  STL [R1+0x2b0], R2 ;  /* 0x0002b00201007387 */ /* 0x0009e40000100800 */
[C---:B----4-:R-:W-:Y:S02]  /*10ae0*/  SEL R2, R3.reuse, R0, !P1 ;  /* 0x0000000003027207 */ /* 0x050fe40004800000 */
[----:B------:R-:W-:-:S03]  /*10af0*/  SEL R0, R3, R61, !P1 ;  /* 0x0000003d03007207 */ /* 0x000fc60004800000 */
[----:B------:R-:W-:Y:S04]  /*10b00*/  STL [R1+0x2ac], R2 ;  /* 0x0002ac0201007387 */ /* 0x000fe80000100800 */
[----:B------:R3:W-:Y:S01]  /*10b10*/  STL [R1+0x2a8], R0 ;  /* 0x0002a80001007387 */ /* 0x0007e20000100800 */
[C---:B--2---:R-:W-:Y:S02]  /*10b20*/  SEL R57, R3.reuse, R57, !P1 ;  /* 0x0000003903397207 */ /* 0x044fe40004800000 */
[C---:B---3--:R-:W-:Y:S02]  /*10b30*/  SEL R0, R3.reuse, R58, !P1 ;  /* 0x0000003a03007207 */ /* 0x048fe40004800000 */
[C---:B------:R-:W-:Y:S02]  /*10b40*/  SEL R2, R3.reuse, R59, !P1 ;  /* 0x0000003b03027207 */ /* 0x040fe40004800000 */
[----:B------:R-:W-:-:S05]  /*10b50*/  SEL R60, R3, R60, !P1 ;  /* 0x0000003c033c7207 */ /* 0x000fca0004800000 */
[----:B------:R-:W-:Y:S04]  /*10b60*/  STL [R1+0x2a4], R60 ;  /* 0x0002a43c01007387 */ /* 0x000fe80000100800 */
[----:B------:R0:W-:Y:S04]  /*10b70*/  STL [R1+0x2a0], R2 ;  /* 0x0002a00201007387 */ /* 0x0001e80000100800 */
[----:B------:R1:W-:Y:S01]  /*10b80*/  STL [R1+0x29c], R0 ;  /* 0x00029c0001007387 */ /* 0x0003e20000100800 */
[C---:B0-----:R-:W-:Y:S02]  /*10b90*/  SEL R2, R3.reuse, R7, !P1 ;  /* 0x0000000703027207 */ /* 0x041fe40004800000 */
[----:B------:R-:W-:-:S02]  /*10ba0*/  SEL R7, R3, R9, !P1 ;  /* 0x0000000903077207 */ /* 0x000fc40004800000 */
[C---:B-1----:R-:W-:Y:S01]  /*10bb0*/  SEL R0, R3.reuse, R8, !P1 ;  /* 0x0000000803007207 */ /* 0x042fe20004800000 */
[----:B------:R-:W-:Y:S04]  /*10bc0*/  STL [R1+0x298], R57 ;  /* 0x0002983901007387 */ /* 0x000fe80000100800 */
[----:B------:R0:W-:Y:S04]  /*10bd0*/  STL [R1+0x294], R2 ;  /* 0x0002940201007387 */ /* 0x0001e80000100800 */
[----:B------:R1:W-:Y:S04]  /*10be0*/  STL [R1+0x290], R0 ;  /* 0x0002900001007387 */ /* 0x0003e80000100800 */
[----:B------:R2:W-:Y:S01]  /*10bf0*/  STL [R1+0x28c], R7 ;  /* 0x00028c0701007387 */ /* 0x0005e20000100800 */
[----:B0-----:R-:W-:-:S02]  /*10c00*/  SEL R2, R3, R10, !P1 ;  /* 0x0000000a03027207 */ /* 0x001fc40004800000 */
[----:B-1----:R-:W-:-:S03]  /*10c10*/  SEL R0, R3, R11, !P1 ;  /* 0x0000000b03007207 */ /* 0x002fc60004800000 */
[----:B------:R0:W-:Y:S01]  /*10c20*/  STL [R1+0x288], R2 ;  /* 0x0002880201007387 */ /* 0x0001e20000100800 */
[----:B--2---:R-:W-:-:S03]  /*10c30*/  SEL R7, R3, R12, !P1 ;  /* 0x0000000c03077207 */ /* 0x004fc60004800000 */
[----:B------:R1:W-:Y:S04]  /*10c40*/  STL [R1+0x284], R0 ;  /* 0x0002840001007387 */ /* 0x0003e80000100800 */
[----:B------:R2:W-:Y:S01]  /*10c50*/  STL [R1+0x280], R7 ;  /* 0x0002800701007387 */ /* 0x0005e20000100800 */
[C---:B0-----:R-:W-:Y:S02]  /*10c60*/  SEL R2, R3.reuse, R13, !P1 ;  /* 0x0000000d03027207 */ /* 0x041fe40004800000 */
        /* <DEDUP_REMOVED lines=10> */
[----:B------:R-:W-:Y:S01]  /*10d10*/  STL [R1+0x268], R7 ;  /* 0x0002680701007387 */ /* 0x000fe20000100800 */
[----:B0-----:R-:W-:-:S03]  /*10d20*/  SEL R2, R3, R19, !P1 ;  /* 0x0000001303027207 */ /* 0x001fc60004800000 */
[----:B------:R-:W2:Y:S01]  /*10d30*/  LDL.LU R12, [R1+0x2c4] ;  /* 0x0002c400010c7983 */ /* 0x000ea20000300800 */
[----:B-1----:R-:W-:-:S03]  /*10d40*/  SEL R0, R3, R20, !P1 ;  /* 0x0000001403007207 */ /* 0x002fc60004800000 */
[----:B------:R0:W-:Y:S04]  /*10d50*/  STL [R1+0x264], R2 ;  /* 0x0002640201007387 */ /* 0x0001e80000100800 */
[----:B------:R-:W3:Y:S04]  /*10d60*/  LDL.LU R59, [R1+0x2c8] ;  /* 0x0002c800013b7983 */ /* 0x000ee80000300800 */
[----:B------:R1:W-:Y:S04]  /*10d70*/  STL [R1+0x25c], R0 ;  /* 0x00025c0001007387 */ /* 0x0003e80000100800 */
[----:B------:R-:W4:Y:S01]  /*10d80*/  LDL.LU R58, [R1+0x2e8] ;  /* 0x0002e800013a7983 */ /* 0x000f220000300800 */
[----:B0-----:R-:W-:-:S02]  /*10d90*/  SEL R2, R3, R21, !P1 ;  /* 0x0000001503027207 */ /* 0x001fc40004800000 */
[----:B-1----:R-:W-:-:S03]  /*10da0*/  SEL R0, R3, R22, !P1 ;  /* 0x0000001603007207 */ /* 0x002fc60004800000 */
[----:B------:R0:W-:Y:S04]  /*10db0*/  STL [R1+0x254], R2 ;  /* 0x0002540201007387 */ /* 0x0001e80000100800 */
[----:B------:R1:W-:Y:S04]  /*10dc0*/  STL [R1+0x250], R0 ;  /* 0x0002500001007387 */ /* 0x0003e80000100800 */
[----:B------:R-:W4:Y:S01]  /*10dd0*/  LDL.LU R57, [R1+0x2ec] ;  /* 0x0002ec0001397983 */ /* 0x000f220000300800 */
[C---:B0-----:R-:W-:Y:S02]  /*10de0*/  SEL R2, R3.reuse, R23, !P1 ;  /* 0x0000001703027207 */ /* 0x041fe40004800000 */
[----:B-1----:R-:W-:-:S03]  /*10df0*/  SEL R0, R3, R24, !P1 ;  /* 0x0000001803007207 */ /* 0x002fc60004800000 */
[----:B------:R0:W-:Y:S04]  /*10e00*/  STL [R1+0x24c], R2 ;  /* 0x00024c0201007387 */ /* 0x0001e80000100800 */
[----:B------:R1:W-:Y:S04]  /*10e10*/  STL [R1+0x248], R0 ;  /* 0x0002480001007387 */ /* 0x0003e80000100800 */
[----:B------:R-:W4:Y:S01]  /*10e20*/  LDL.LU R7, [R1+0x2f0] ;  /* 0x0002f00001077983 */ /* 0x000f220000300800 */
[C---:B0-----:R-:W-:Y:S02]  /*10e30*/  SEL R2, R3.reuse, R25, !P1 ;  /* 0x0000001903027207 */ /* 0x041fe40004800000 */
[----:B-1----:R-:W-:-:S03]  /*10e40*/  SEL R0, R3, R26, !P1 ;  /* 0x0000001a03007207 */ /* 0x002fc60004800000 */
[----:B------:R0:W-:Y:S04]  /*10e50*/  STL [R1+0x234], R2 ;  /* 0x0002340201007387 */ /* 0x0001e80000100800 */
[----:B------:R-:W4:Y:S01]  /*10e60*/  LDL.LU R8, [R1+0x2fc] ;  /* 0x0002fc0001087983 */ /* 0x000f220000300800 */
[----:B0-----:R-:W-:-:S03]  /*10e70*/  SEL R2, R3, R27, !P1 ;  /* 0x0000001b03027207 */ /* 0x001fc60004800000 */
        /* <DEDUP_REMOVED lines=12> */
[C---:B------:R-:W-:Y:S02]  /*10f40*/  SEL R13, R3.reuse, R35, !P1 ;  /* 0x00000023030d7207 */ /* 0x040fe40004800000 */
[C---:B0-----:R-:W-:Y:S01]  /*10f50*/  SEL R0, R3.reuse, R34, !P1 ;  /* 0x0000002203007207 */ /* 0x041fe20004800000 */
[----:B------:R0:W-:Y:S04]  /*10f60*/  STL [R1+0x164], R2 ;  /* 0x0001640201007387 */ /* 0x0001e80000100800 */
[----:B------:R1:W-:Y:S04]  /*10f70*/  STL [R1+0x14c], R0 ;  /* 0x00014c0001007387 */ /* 0x0003e80000100800 */
[----:B0-----:R-:W4:Y:S01]  /*10f80*/  LDL.LU R2, [R1+0x31c] ;  /* 0x00031c0001027983 */ /* 0x001f220000300800 */
[----:B-1----:R-:W-:-:S03]  /*10f90*/  SEL R0, R3, R36, !P1 ;  /* 0x0000002403007207 */ /* 0x002fc60004800000 */
[----:B------:R0:W-:Y:S04]  /*10fa0*/  STL [R1+0x138], R13 ;  /* 0x0001380d01007387 */ /* 0x0001e80000100800 */
[----:B------:R1:W-:Y:S01]  /*10fb0*/  STL [R1+0x130], R0 ;  /* 0x0001300001007387 */ /* 0x0003e20000100800 */
[----:B0-----:R-:W-:-:S03]  /*10fc0*/  SEL R13, R3, R37, !P1 ;  /* 0x00000025030d7207 */ /* 0x001fc60004800000 */
[----:B-1----:R-:W4:Y:S01]  /*10fd0*/  LDL.LU R0, [R1+0x320] ;  /* 0x0003200001007983 */ /* 0x002f220000300800 */
[----:B------:R-:W-:-:S03]  /*10fe0*/  SEL R14, R3, R38, !P1 ;  /* 0x00000026030e7207 */ /* 0x000fc60004800000 */
[----:B------:R0:W-:Y:S04]  /*10ff0*/  STL [R1+0x12c], R13 ;  /* 0x00012c0d01007387 */ /* 0x0001e80000100800 */
[----:B------:R-:W4:Y:S04]  /*11000*/  LDL.LU R61, [R1+0x338] ;  /* 0x00033800013d7983 */ /* 0x000f280000300800 */
[----:B------:R1:W-:Y:S01]  /*11010*/  STL [R1+0x120], R14 ;  /* 0x0001200e01007387 */ /* 0x0003e20000100800 */
[----:B0-----:R-:W-:-:S03]  /*11020*/  SEL R13, R3, R39, !P1 ;  /* 0x00000027030d7207 */ /* 0x001fc60004800000 */
[----:B------:R-:W4:Y:S04]  /*11030*/  LDL.LU R60, [R1+0x33c] ;  /* 0x00033c00013c7983 */ /* 0x000f280000300800 */
[----:B------:R2:W-:Y:S01]  /*11040*/  STL [R1+0x118], R13 ;  /* 0x0001180d01007387 */ /* 0x0005e20000100800 */
[----:B-1----:R-:W-:-:S05]  /*11050*/  SEL R14, R3, R40, !P1 ;  /* 0x00000028030e7207 */ /* 0x002fca0004800000 */
[----:B------:R-:W-:Y:S04]  /*11060*/  STL [R1+0x114], R14 ;  /* 0x0001140e01007387 */ /* 0x000fe80000100800 */
[----:B------:R-:W4:Y:S01]  /*11070*/  LDL.LU R19, [R1+0x34c] ;  /* 0x00034c0001137983 */ /* 0x000f220000300800 */
[----:B--2---:R-:W-:-:S05]  /*11080*/  SEL R13, R3, R12, !P1 ;  /* 0x0000000c030d7207 */ /* 0x004fca0004800000 */
[----:B------:R-:W-:Y:S01]  /*11090*/  STL [R1+0x2c4], R13 ;  /* 0x0002c40d01007387 */ /* 0x000fe20000100800 */
[----:B---3--:R-:W-:-:S03]  /*110a0*/  SEL R12, R3, R59, !P1 ;  /* 0x0000003b030c7207 */ /* 0x008fc60004800000 */
[----:B------:R-:W2:Y:S04]  /*110b0*/  LDL.LU R59, [R1+0x350] ;  /* 0x00035000013b7983 */ /* 0x000ea80000300800 */
[----:B------:R4:W-:Y:S04]  /*110c0*/  STL [R1+0x2c8], R12 ;  /* 0x0002c80c01007387 */ /* 0x0009e80000100800 */
[----:B------:R-:W3:Y:S01]  /*110d0*/  LDL.LU R18, [R1+0x354] ;  /* 0x0003540001127983 */ /* 0x000ee20000300800 */
[----:B----4-:R-:W-:-:S03]  /*110e0*/  SEL R12, R3, R58, !P1 ;  /* 0x0000003a030c7207 */ /* 0x010fc60004800000 */
[----:B------:R-:W4:Y:S01]  /*110f0*/  LDL.LU R58, [R1+0x35c] ;  /* 0x00035c00013a7983 */ /* 0x000f220000300800 */
[----:B------:R-:W-:-:S03]  /*11100*/  SEL R13, R3, R57, !P1 ;  /* 0x00000039030d7207 */ /* 0x000fc60004800000 */
[----:B------:R0:W-:Y:S04]  /*11110*/  STL [R1+0x2e8], R12 ;  /* 0x0002e80c01007387 */ /* 0x0001e80000100800 */
[----:B------:R-:W4:Y:S04]  /*11120*/  LDL.LU R57, [R1+0x36c] ;  /* 0x00036c0001397983 */ /* 0x000f280000300800 */
[----:B------:R-:W-:Y:S04]  /*11130*/  STL [R1+0x2ec], R13 ;  /* 0x0002ec0d01007387 */ /* 0x000fe80000100800 */
[----:B------:R-:W4:Y:S01]  /*11140*/  LDL.LU R17, [R1+0x370] ;  /* 0x0003700001117983 */ /* 0x000f220000300800 */
[----:B0-----:R-:W-:-:S03]  /*11150*/  SEL R12, R3, R7, !P1 ;  /* 0x00000007030c7207 */ /* 0x001fc60004800000 */
[----:B------:R-:W4:Y:S04]  /*11160*/  LDL.LU R7, [R1+0x378] ;  /* 0x0003780001077983 */ /* 0x000f280000300800 */
[----:B------:R0:W-:Y:S04]  /*11170*/  STL [R1+0x2f0], R12 ;  /* 0x0002f00c01007387 */ /* 0x0001e80000100800 */
[----:B------:R-:W4:Y:S01]  /*11180*/  LDL.LU R16, [R1+0x37c] ;  /* 0x00037c0001107983 */ /* 0x000f220000300800 */
[----:B0-----:R-:W-:-:S03]  /*11190*/  SEL R12, R3, R8, !P1 ;  /* 0x00000008030c7207 */ /* 0x001fc60004800000 */
[----:B------:R-:W4:Y:S04]  /*111a0*/  LDL.LU R8, [R1+0x390] ;  /* 0x0003900001087983 */ /* 0x000f280000300800 */
[----:B------:R0:W-:Y:S01]  /*111b0*/  STL [R1+0x2fc], R12 ;  /* 0x0002fc0c01007387 */ /* 0x0001e20000100800 */
[----:B------:R-:W-:-:S03]  /*111c0*/  SEL R13, R3, R9, !P1 ;  /* 0x00000009030d7207 */ /* 0x000fc60004800000 */
        /* <DEDUP_REMOVED lines=9> */
[----:B------:R0:W-:Y:S02]  /*11260*/  STL [R1+0x318], R12 ;  /* 0x0003180c01007387 */ /* 0x0001e40000100800 */
[C---:B0-----:R-:W-:Y:S02]  /*11270*/  SEL R12, R3.reuse, R2, !P1 ;  /* 0x00000002030c7207 */ /* 0x041fe40004800000 */
[----:B------:R-:W4:Y:S04]  /*11280*/  LDL.LU R2, [R1+0x3c8] ;  /* 0x0003c80001027983 */ /* 0x000f280000300800 */
[----:B------:R0:W-:Y:S01]  /*11290*/  STL [R1+0x31c], R12 ;  /* 0x00031c0c01007387 */ /* 0x0001e20000100800 */
[----:B------:R-:W-:-:S03]  /*112a0*/  SEL R13, R3, R0, !P1 ;  /* 0x00000000030d7207 */ /* 0x000fc60004800000 */
[----:B------:R-:W4:Y:S04]  /*112b0*/  LDL.LU R0, [R1+0x3cc] ;  /* 0x0003cc0001007983 */ /* 0x000f280000300800 */
[----:B------:R1:W-:Y:S01]  /*112c0*/  STL [R1+0x320], R13 ;  /* 0x0003200d01007387 */ /* 0x0003e20000100800 */
[----:B0-----:R-:W-:-:S03]  /*112d0*/  SEL R12, R3, R61, !P1 ;  /* 0x0000003d030c7207 */ /* 0x001fc60004800000 */
[----:B------:R-:W4:Y:S04]  /*112e0*/  LDL.LU R61, [R1+0x3d0] ;  /* 0x0003d000013d7983 */ /* 0x000f280000300800 */
[----:B------:R0:W-:Y:S01]  /*112f0*/  STL [R1+0x338], R12 ;  /* 0x0003380c01007387 */ /* 0x0001e20000100800 */
[----:B------:R-:W-:-:S03]  /*11300*/  SEL R20, R3, R60, !P1 ;  /* 0x0000003c03147207 */ /* 0x000fc60004800000 */
[----:B-1----:R-:W4:Y:S04]  /*11310*/  LDL.LU R13, [R1+0x3d8] ;  /* 0x0003d800010d7983 */ /* 0x002f280000300800 */
[----:B0-----:R-:W4:Y:S04]  /*11320*/  LDL.LU R12, [R1+0x3e4] ;  /* 0x0003e400010c7983 */ /* 0x001f280000300800 */
[----:B------:R2:W-:Y:S04]  /*11330*/  STL [R1+0x33c], R20 ;  /* 0x00033c1401007387 */ /* 0x0005e80000100800 */
[----:B------:R-:W4:Y:S01]  /*11340*/  LDL.LU R60, [R1+0x3e0] ;  /* 0x0003e000013c7983 */ /* 0x000f220000300800 */
[----:B------:R-:W-:-:S02]  /*11350*/  SEL R19, R3, R19, !P1 ;  /* 0x0000001303137207 */ /* 0x000fc40004800000 */
[C---:B--2---:R-:W-:Y:S02]  /*11360*/  SEL R20, R3.reuse, R59, !P1 ;  /* 0x0000003b03147207 */ /* 0x044fe40004800000 */
[----:B------:R-:W2:Y:S04]  /*11370*/  LDL.LU R59, [R1+0x3dc] ;  /* 0x0003dc00013b7983 */ /* 0x000ea80000300800 */
[----:B------:R3:W-:Y:S04]  /*11380*/  STL [R1+0x34c], R19 ;  /* 0x00034c1301007387 */ /* 0x0007e80000100800 */
[----:B------:R-:W-:Y:S01]  /*11390*/  STL [R1+0x350], R20 ;  /* 0x0003501401007387 */ /* 0x000fe20000100800 */
[----:B---3--:R-:W-:-:S02]  /*113a0*/  SEL R19, R3, R18, !P1 ;  /* 0x0000001203137207 */ /* 0x008fc40004800000 */
[C---:B----4-:R-:W-:Y:S02]  /*113b0*/  SEL R18, R3.reuse, R58, !P1 ;  /* 0x0000003a03127207 */ /* 0x050fe40004800000 */
[----:B------:R-:W3:Y:S04]  /*113c0*/  LDL.LU R58, [R1+0x3d4] ;  /* 0x0003d400013a7983 */ /* 0x000ee80000300800 */
[----:B------:R0:W-:Y:S04]  /*113d0*/  STL [R1+0x354], R19 ;  /* 0x0003541301007387 */ /* 0x0001e80000100800 */
[----:B------:R1:W-:Y:S01]  /*113e0*/  STL [R1+0x35c], R18 ;  /* 0x00035c1201007387 */ /* 0x0003e20000100800 */
[----:B0-----:R-:W-:-:S03]  /*113f0*/  SEL R19, R3, R57, !P1 ;  /* 0x0000003903137207 */ /* 0x001fc60004800000 */
[----:B------:R-:W4:Y:S01]  /*11400*/  LDL.LU R57, [R1+0x3c4] ;  /* 0x0003c40001397983 */ /* 0x000f220000300800 */
[C---:B-1----:R-:W-:Y:S02]  /*11410*/  SEL R18, R3.reuse, R17, !P1 ;  /* 0x0000001103127207 */ /* 0x042fe40004800000 */
[C---:B------:R-:W-:Y:S01]  /*11420*/  SEL R17, R3.reuse, R7, !P1 ;  /* 0x0000000703117207 */ /* 0x040fe20004800000 */
[----:B------:R-:W-:Y:S04]  /*11430*/  STL [R1+0x36c], R19 ;  /* 0x00036c1301007387 */ /* 0x000fe80000100800 */
[----:B------:R-:W4:Y:S01]  /*11440*/  LDL.LU R7, [R1+0x3c0] ;  /* 0x0003c00001077983 */ /* 0x000f220000300800 */
[----:B------:R-:W-:-:S03]  /*11450*/  SEL R16, R3, R16, !P1 ;  /* 0x0000001003107207 */ /* 0x000fc60004800000 */
[----:B------:R-:W-:Y:S04]  /*11460*/  STL [R1+0x370], R18 ;  /* 0x0003701201007387 */ /* 0x000fe80000100800 */
[----:B------:R0:W-:Y:S02]  /*11470*/  STL [R1+0x378], R17 ;  /* 0x0003781101007387 */ /* 0x0001e40000100800 */
[C---:B0-----:R-:W-:Y:S02]  /*11480*/  SEL R17, R3.reuse, R8, !P1 ;  /* 0x0000000803117207 */ /* 0x041fe40004800000 */
[----:B------:R-:W4:Y:S04]  /*11490*/  LDL.LU R8, [R1+0x3bc] ;  /* 0x0003bc0001087983 */ /* 0x000f280000300800 */
[----:B------:R0:W-:Y:S04]  /*114a0*/  STL [R1+0x37c], R16 ;  /* 0x00037c1001007387 */ /* 0x0001e80000100800 */
[----:B------:R-:W-:Y:S01]  /*114b0*/  STL [R1+0x390], R17 ;  /* 0x0003901101007387 */ /* 0x000fe20000100800 */
[----:B------:R-:W-:-:S02]  /*114c0*/  SEL R15, R3, R15, !P1 ;  /* 0x0000000f030f7207 */ /* 0x000fc40004800000 */
[C---:B0-----:R-:W-:Y:S02]  /*114d0*/  SEL R16, R3.reuse, R9, !P1 ;  /* 0x0000000903107207 */ /* 0x041fe40004800000 */
[----:B------:R-:W4:Y:S04]  /*114e0*/  LDL.LU R9, [R1+0x3b0] ;  /* 0x0003b00001097983 */ /* 0x000f280000300800 */
[----:B------:R0:W-:Y:S02]  /*114f0*/  STL [R1+0x398], R16 ;  /* 0x0003981001007387 */ /* 0x0001e40000100800 */
[C---:B0-----:R-:W-:Y:S02]  /*11500*/  SEL R16, R3.reuse, R10, !P1 ;  /* 0x0000000a03107207 */ /* 0x041fe40004800000 */
[----:B------:R-:W4:Y:S04]  /*11510*/  LDL.LU R10, [R1+0x3a8] ;  /* 0x0003a800010a7983 */ /* 0x000f280000300800 */
[----:B------:R0:W-:Y:S04]  /*11520*/  STL [R1+0x3a4], R15 ;  /* 0x0003a40f01007387 */ /* 0x0001e80000100800 */
[----:B------:R-:W-:Y:S01]  /*11530*/  STL [R1+0x3ac], R16 ;  /* 0x0003ac1001007387 */ /* 0x000fe20000100800 */
[----:B0-----:R-:W-:-:S02]  /*11540*/  SEL R15, R3, R14, !P1 ;  /* 0x0000000e030f7207 */ /* 0x001fc40004800000 */
[C---:B------:R-:W-:Y:S02]  /*11550*/  SEL R14, R3.reuse, R11, !P1 ;  /* 0x0000000b030e7207 */ /* 0x040fe40004800000 */
[----:B------:R-:W4:Y:S04]  /*11560*/  LDL.LU R11, [R1+0x3a0] ;  /* 0x0003a000010b7983 */ /* 0x000f280000300800 */
[----:B------:R0:W-:Y:S04]  /*11570*/  STL [R1+0x3b4], R15 ;  /* 0x0003b40f01007387 */ /* 0x0001e80000100800 */
[----:B------:R1:W-:Y:S01]  /*11580*/  STL [R1+0x3b8], R14 ;  /* 0x0003b80e01007387 */ /* 0x0003e20000100800 */
[----:B0-----:R-:W-:-:S03]  /*11590*/  SEL R15, R3, R2, !P1 ;  /* 0x00000002030f7207 */ /* 0x001fc60004800000 */
[----:B------:R-:W4:Y:S01]  /*115a0*/  LDL.LU R2, [R1+0x39c] ;  /* 0x00039c0001027983 */ /* 0x000f220000300800 */
[----:B-1----:R-:W-:-:S03]  /*115b0*/  SEL R14, R3, R0, !P1 ;  /* 0x00000000030e7207 */ /* 0x002fc60004800000 */
[----:B------:R0:W-:Y:S04]  /*115c0*/  STL [R1+0x3c8], R15 ;  /* 0x0003c80f01007387 */ /* 0x0001e80000100800 */
[----:B------:R-:W4:Y:S04]  /*115d0*/  LDL.LU R0, [R1+0x394] ;  /* 0x0003940001007983 */ /* 0x000f280000300800 */
[----:B------:R1:W-:Y:S01]  /*115e0*/  STL [R1+0x3cc], R14 ;  /* 0x0003cc0e01007387 */ /* 0x0003e20000100800 */
[----:B0-----:R-:W-:-:S03]  /*115f0*/  SEL R15, R3, R61, !P1 ;  /* 0x0000003d030f7207 */ /* 0x001fc60004800000 */
[----:B------:R-:W4:Y:S01]  /*11600*/  LDL.LU R61, [R1+0x38c] ;  /* 0x00038c00013d7983 */ /* 0x000f220000300800 */
[C---:B-1----:R-:W-:Y:S02]  /*11610*/  SEL R14, R3.reuse, R13, !P1 ;  /* 0x0000000d030e7207 */ /* 0x042fe40004800000 */
[C---:B------:R-:W-:Y:S01]  /*11620*/  SEL R13, R3.reuse, R12, !P1 ;  /* 0x0000000c030d7207 */ /* 0x040fe20004800000 */
[----:B------:R-:W-:Y:S01]  /*11630*/  STL [R1+0x3d0], R15 ;  /* 0x0003d00f01007387 */ /* 0x000fe20000100800 */
[----:B------:R-:W-:-:S03]  /*11640*/  SEL R12, R3, R60, !P1 ;  /* 0x0000003c030c7207 */ /* 0x000fc60004800000 */
[----:B------:R-:W-:Y:S04]  /*11650*/  STL [R1+0x3d8], R14 ;  /* 0x0003d80e01007387 */ /* 0x000fe80000100800 */
[----:B------:R-:W4:Y:S04]  /*11660*/  LDL.LU R19, [R1+0x388] ;  /* 0x0003880001137983 */ /* 0x000f280000300800 */
[----:B------:R-:W-:Y:S04]  /*11670*/  STL [R1+0x3f8], R13 ;  /* 0x0003f80d01007387 */ /* 0x000fe80000100800 */
[----:B------:R-:W4:Y:S04]  /*11680*/  LDL.LU R60, [R1+0x384] ;  /* 0x00038400013c7983 */ /* 0x000f280000300800 */
[----:B------:R2:W-:Y:S04]  /*11690*/  STL [R1+0x3f4], R12 ;  /* 0x0003f40c01007387 */ /* 0x0005e80000100800 */
[----:B------:R-:W4:Y:S01]  /*116a0*/  LDL.LU R18, [R1+0x380] ;  /* 0x0003800001127983 */ /* 0x000f220000300800 */
[----:B--2---:R-:W-:-:S03]  /*116b0*/  SEL R12, R3, R59, !P1 ;  /* 0x0000003b030c7207 */ /* 0x004fc60004800000 */
[----:B------:R-:W2:Y:S04]  /*116c0*/  LDL.LU R59, [R1+0x374] ;  /* 0x00037400013b7983 */ /* 0x000ea80000300800 */
[----:B------:R4:W-:Y:S01]  /*116d0*/  STL [R1+0x3f0], R12 ;  /* 0x0003f00c01007387 */ /* 0x0009e20000100800 */
[----:B---3--:R-:W-:-:S03]  /*116e0*/  SEL R13, R3, R58, !P1 ;  /* 0x0000003a030d7207 */ /* 0x008fc60004800000 */
[----:B------:R-:W3:Y:S04]  /*116f0*/  LDL.LU R58, [R1+0x368] ;  /* 0x00036800013a7983 */ /* 0x000ee80000300800 */
[----:B------:R-:W-:Y:S04]  /*11700*/  STL [R1+0x3ec], R13 ;  /* 0x0003ec0d01007387 */ /* 0x000fe80000100800 */
[----:B------:R-:W3:Y:S01]  /*11710*/  LDL.LU R17, [R1+0x364] ;  /* 0x0003640001117983 */ /* 0x000ee20000300800 */
[----:B----4-:R-:W-:-:S03]  /*11720*/  SEL R12, R3, R57, !P1 ;  /* 0x00000039030c7207 */ /* 0x010fc60004800000 */
        /* <DEDUP_REMOVED lines=21> */
[----:B------:R-:W4:Y:S01]  /*11880*/  LDL.LU R2, [R1+0x310] ;  /* 0x0003100001027983 */ /* 0x000f220000300800 */
[----:B0-----:R-:W-:-:S03]  /*11890*/  SEL R12, R3, R0, !P1 ;  /* 0x00000000030c7207 */ /* 0x001fc60004800000 */
[----:B------:R0:W-:Y:S04]  /*118a0*/  STL [R1+0x3c0], R13 ;  /* 0x0003c00d01007387 */ /* 0x0001e80000100800 */
[----:B------:R-:W4:Y:S01]  /*118b0*/  LDL.LU R0, [R1+0x30c] ;  /* 0x00030c0001007983 */ /* 0x000f220000300800 */
[----:B------:R-:W-:-:S03]  /*118c0*/  SEL R20, R3, R61, !P1 ;  /* 0x0000003d03147207 */ /* 0x000fc60004800000 */
[----:B------:R1:W-:Y:S04]  /*118d0*/  STL [R1+0x3bc], R12 ;  /* 0x0003bc0c01007387 */ /* 0x0003e80000100800 */
[----:B0-----:R-:W4:Y:S04]  /*118e0*/  LDL.LU R13, [R1+0x330] ;  /* 0x00033000010d7983 */ /* 0x001f280000300800 */
[----:B-1----:R-:W4:Y:S04]  /*118f0*/  LDL.LU R12, [R1+0x32c] ;  /* 0x00032c00010c7983 */ /* 0x002f280000300800 */
[----:B------:R0:W-:Y:S04]  /*11900*/  STL [R1+0x3b0], R20 ;  /* 0x0003b01401007387 */ /* 0x0001e80000100800 */
[----:B------:R-:W4:Y:S01]  /*11910*/  LDL.LU R61, [R1+0x304] ;  /* 0x00030400013d7983 */ /* 0x000f220000300800 */
[----:B------:R-:W-:-:S02]  /*11920*/  SEL R19, R3, R19, !P1 ;  /* 0x0000001303137207 */ /* 0x000fc40004800000 */
[C---:B0-----:R-:W-:Y:S02]  /*11930*/  SEL R20, R3.reuse, R60, !P1 ;  /* 0x0000003c03147207 */ /* 0x041fe40004800000 */
[----:B------:R-:W4:Y:S04]  /*11940*/  LDL.LU R60, [R1+0x2f8] ;  /* 0x0002f800013c7983 */ /* 0x000f280000300800 */
[----:B------:R0:W-:Y:S04]  /*11950*/  STL [R1+0x3a8], R19 ;  /* 0x0003a81301007387 */ /* 0x0001e80000100800 */
[----:B------:R-:W-:Y:S01]  /*11960*/  STL [R1+0x3a0], R20 ;  /* 0x0003a01401007387 */ /* 0x000fe20000100800 */
[----:B0-----:R-:W-:-:S02]  /*11970*/  SEL R19, R3, R18, !P1 ;  /* 0x0000001203137207 */ /* 0x001fc40004800000 */
[C---:B--2---:R-:W-:Y:S02]  /*11980*/  SEL R18, R3.reuse, R59, !P1 ;  /* 0x0000003b03127207 */ /* 0x044fe40004800000 */
[----:B------:R-:W2:Y:S04]  /*11990*/  LDL.LU R59, [R1+0x2f4] ;  /* 0x0002f400013b7983 */ /* 0x000ea80000300800 */
[----:B------:R3:W-:Y:S04]  /*119a0*/  STL [R1+0x39c], R19 ;  /* 0x00039c1301007387 */ /* 0x0007e80000100800 */
[----:B------:R0:W-:Y:S01]  /*119b0*/  STL [R1+0x394], R18 ;  /* 0x0003941201007387 */ /* 0x0001e20000100800 */
[----:B---3--:R-:W-:-:S03]  /*119c0*/  SEL R19, R3, R58, !P1 ;  /* 0x0000003a03137207 */ /* 0x008fc60004800000 */
[----:B------:R-:W3:Y:S01]  /*119d0*/  LDL.LU R58, [R1+0x2e0] ;  /* 0x0002e000013a7983 */ /* 0x000ee20000300800 */
[----:B0-----:R-:W-:-:S03]  /*119e0*/  SEL R18, R3, R17, !P1 ;  /* 0x0000001103127207 */ /* 0x001fc60004800000 */
[----:B------:R-:W-:Y:S01]  /*119f0*/  STL [R1+0x38c], R19 ;  /* 0x00038c1301007387 */ /* 0x000fe20000100800 */
[----:B----4-:R-:W-:-:S03]  /*11a00*/  SEL R17, R3, R57, !P1 ;  /* 0x0000003903117207 */ /* 0x010fc60004800000 */
[----:B------:R-:W4:Y:S04]  /*11a10*/  LDL.LU R57, [R1+0x2dc] ;  /* 0x0002dc0001397983 */ /* 0x000f280000300800 */
[----:B------:R-:W-:Y:S01]  /*11a20*/  STL [R1+0x388], R18 ;  /* 0x0003881201007387 */ /* 0x000fe20000100800 */
[----:B------:R-:W-:-:S03]  /*11a30*/  SEL R16, R3, R16, !P1 ;  /* 0x0000001003107207 */ /* 0x000fc60004800000 */
[----:B------:R0:W-:Y:S02]  /*11a40*/  STL [R1+0x384], R17 ;  /* 0x0003841101007387 */ /* 0x0001e40000100800 */
[C---:B0-----:R-:W-:Y:S02]  /*11a50*/  SEL R17, R3.reuse, R7, !P1 ;  /* 0x0000000703117207 */ /* 0x041fe40004800000 */
[----:B------:R-:W4:Y:S04]  /*11a60*/  LDL.LU R7, [R1+0x2cc] ;  /* 0x0002cc0001077983 */ /* 0x000f280000300800 */
[----:B------:R0:W-:Y:S04]  /*11a70*/  STL [R1+0x380], R16 ;  /* 0x0003801001007387 */ /* 0x0001e80000100800 */
[----:B------:R-:W-:Y:S01]  /*11a80*/  STL [R1+0x374], R17 ;  /* 0x0003741101007387 */ /* 0x000fe20000100800 */
[----:B0-----:R-:W-:-:S03]  /*11a90*/  SEL R16, R3, R8, !P1 ;  /* 0x0000000803107207 */ /* 0x001fc60004800000 */
[----:B------:R-:W4:Y:S01]  /*11aa0*/  LDL.LU R8, [R1+0x2b4] ;  /* 0x0002b40001087983 */ /* 0x000f220000300800 */
[----:B------:R-:W-:-:S03]  /*11ab0*/  SEL R15, R3, R15, !P1 ;  /* 0x0000000f030f7207 */ /* 0x000fc60004800000 */
        /* <DEDUP_REMOVED lines=11> */
[----:B------:R-:W4:Y:S04]  /*11b70*/  LDL.LU R11, [R1+0x2d8] ;  /* 0x0002d800010b7983 */ /* 0x000f280000300800 */
[----:B------:R0:W-:Y:S01]  /*11b80*/  STL [R1+0x344], R15 ;  /* 0x0003440f01007387 */ /* 0x0001e20000100800 */
[----:B-1----:R-:W-:-:S03]  /*11b90*/  SEL R14, R3, R2, !P1 ;  /* 0x00000002030e7207 */ /* 0x002fc60004800000 */
[----:B------:R-:W4:Y:S04]  /*11ba0*/  LDL.LU R2, [R1+0x2d0] ;  /* 0x0002d00001027983 */ /* 0x000f280000300800 */
[----:B------:R1:W-:Y:S01]  /*11bb0*/  STL [R1+0x340], R14 ;  /* 0x0003400e01007387 */ /* 0x0003e20000100800 */
[----:B0-----:R-:W-:-:S03]  /*11bc0*/  SEL R15, R3, R0, !P1 ;  /* 0x00000000030f7207 */ /* 0x001fc60004800000 */
[----:B------:R-:W4:Y:S01]  /*11bd0*/  LDL.LU R0, [R1+0x2d4] ;  /* 0x0002d40001007983 */ /* 0x000f220000300800 */
[----:B-1----:R-:W-:-:S03]  /*11be0*/  SEL R14, R3, R13, !P1 ;  /* 0x0000000d030e7207 */ /* 0x002fc60004800000 */
[----:B------:R-:W-:Y:S01]  /*11bf0*/  STL [R1+0x334], R15 ;  /* 0x0003340f01007387 */ /* 0x000fe20000100800 */
[----:B------:R-:W-:-:S03]  /*11c00*/  SEL R13, R3, R12, !P1 ;  /* 0x0000000c030d7207 */ /* 0x000fc60004800000 */
[----:B------:R-:W-:Y:S04]  /*11c10*/  STL [R1+0x330], R14 ;  /* 0x0003300e01007387 */ /* 0x000fe80000100800 */
[----:B------:R-:W4:Y:S01]  /*11c20*/  LDL.LU R19, [R1+0x2e4] ;  /* 0x0002e40001137983 */ /* 0x000f220000300800 */
[----:B------:R-:W-:-:S03]  /*11c30*/  SEL R12, R3, R61, !P1 ;  /* 0x0000003d030c7207 */ /* 0x000fc60004800000 */
[----:B------:R-:W-:Y:S04]  /*11c40*/  STL [R1+0x32c], R13 ;  /* 0x00032c0d01007387 */ /* 0x000fe80000100800 */
[----:B------:R-:W4:Y:S04]  /*11c50*/  LDL.LU R61, [R1+0x108] ;  /* 0x00010800013d7983 */ /* 0x000f280000300800 */
[----:B------:R0:W-:Y:S04]  /*11c60*/  STL [R1+0x328], R12 ;  /* 0x0003280c01007387 */ /* 0x0001e80000100800 */
[----:B------:R-:W4:Y:S01]  /*11c70*/  LDL.LU R18, [R1+0x100] ;  /* 0x0001000001127983 */ /* 0x000f220000300800 */
[----:B0-----:R-:W-:-:S03]  /*11c80*/  SEL R12, R3, R60, !P1 ;  /* 0x0000003c030c7207 */ /* 0x001fc60004800000 */
[----:B------:R-:W4:Y:S04]  /*11c90*/  LDL.LU R60, [R1+0x34] ;  /* 0x00003400013c7983 */ /* 0x000f280000300800 */
[----:B------:R3:W-:Y:S01]  /*11ca0*/  STL [R1+0x324], R12 ;  /* 0x0003240c01007387 */ /* 0x0007e20000100800 */
[----:B--2---:R-:W-:-:S03]  /*11cb0*/  SEL R13, R3, R59, !P1 ;  /* 0x0000003b030d7207 */ /* 0x004fc60004800000 */
[----:B------:R-:W2:Y:S04]  /*11cc0*/  LDL.LU R59, [R1+0xfc] ;  /* 0x0000fc00013b7983 */ /* 0x000ea80000300800 */
[----:B------:R-:W-:Y:S04]  /*11cd0*/  STL [R1+0x314], R13 ;  /* 0x0003140d01007387 */ /* 0x000fe80000100800 */
[----:B------:R-:W2:Y:S01]  /*11ce0*/  LDL.LU R17, [R1+0xd0] ;  /* 0x0000d00001117983 */ /* 0x000ea20000300800 */
[----:B---3--:R-:W-:-:S03]  /*11cf0*/  SEL R12, R3, R58, !P1 ;  /* 0x0000003a030c7207 */ /* 0x008fc60004800000 */
[----:B------:R-:W3:Y:S04]  /*11d00*/  LDL.LU R58, [R1+0xd4] ;  /* 0x0000d400013a7983 */ /* 0x000ee80000300800 */
[----:B------:R4:W-:Y:S04]  /*11d10*/  STL [R1+0x310], R12 ;  /* 0x0003100c01007387 */ /* 0x0009e80000100800 */
[----:B------:R-:W3:Y:S01]  /*11d20*/  LDL.LU R16, [R1+0xf0] ;  /* 0x0000f00001107983 */ /* 0x000ee20000300800 */
[----:B----4-:R-:W-:-:S03]  /*11d30*/  SEL R12, R3, R57, !P1 ;  /* 0x00000039030c7207 */ /* 0x010fc60004800000 */
        /* <DEDUP_REMOVED lines=21> */
[----:B------:R0:W-:Y:S04]  /*11e90*/  STL [R1+0x2d8], R12 ;  /* 0x0002d80c01007387 */ /* 0x0001e80000100800 */
[----:B-1----:R-:W4:Y:S01]  /*11ea0*/  LDL.LU R13, [R1+0xb8] ;  /* 0x0000b800010d7983 */ /* 0x002f220000300800 */
[----:B------:R-:W-:-:S03]  /*11eb0*/  SEL R0, R3, R0, !P1 ;  /* 0x0000000003007207 */ /* 0x000fc60004800000 */
[----:B0-----:R-:W4:Y:S04]  /*11ec0*/  LDL.LU R12, [R1+0xb4] ;  /* 0x0000b400010c7983 */ /* 0x001f280000300800 */
[----:B------:R0:W-:Y:S01]  /*11ed0*/  STL [R1+0x2d4], R0 ;  /* 0x0002d40001007387 */ /* 0x0001e20000100800 */
[----:B------:R-:W-:-:S03]  /*11ee0*/  SEL R19, R3, R19, !P1 ;  /* 0x0000001303137207 */ /* 0x000fc60004800000 */
[----:B0-----:R-:W4:Y:S01]  /*11ef0*/  LDL.LU R0, [R1+0xb0] ;  /* 0x0000b00001007983 */ /* 0x001f220000300800 */
[----:B------:R-:W-:-:S03]  /*11f00*/  SEL R20, R3, R61, !P1 ;  /* 0x0000003d03147207 */ /* 0x000fc60004800000 */
[----:B------:R-:W4:Y:S04]  /*11f10*/  LDL.LU R61, [R1+0xac] ;  /* 0x0000ac00013d7983 */ /* 0x000f280000300800 */
[----:B------:R0:W-:Y:S04]  /*11f20*/  STL [R1+0x2d0], R19 ;  /* 0x0002d01301007387 */ /* 0x0001e80000100800 */
[----:B------:R-:W-:Y:S01]  /*11f30*/  STL [R1+0x2cc], R20 ;  /* 0x0002cc1401007387 */ /* 0x000fe20000100800 */
[C---:B0-----:R-:W-:Y:S02]  /*11f40*/  SEL R19, R3.reuse, R18, !P1 ;  /* 0x0000001203137207 */ /* 0x041fe40004800000 */
[----:B------:R-:W-:-:S02]  /*11f50*/  SEL R18, R3, R60, !P1 ;  /* 0x0000003c03127207 */ /* 0x000fc40004800000 */
[----:B------:R-:W4:Y:S04]  /*11f60*/  LDL.LU R60, [R1+0xa4] ;  /* 0x0000a400013c7983 */ /* 0x000f280000300800 */
[----:B------:R2:W-:Y:S04]  /*11f70*/  STL [R1+0x2b4], R19 ;  /* 0x0002b41301007387 */ /* 0x0005e80000100800 */
[----:B------:R0:W-:Y:S01]  /*11f80*/  STL [R1+0x110], R18 ;  /* 0x0001101201007387 */ /* 0x0001e20000100800 */
[----:B--2---:R-:W-:-:S03]  /*11f90*/  SEL R19, R3, R59, !P1 ;  /* 0x0000003b03137207 */ /* 0x004fc60004800000 */
[----:B------:R-:W2:Y:S04]  /*11fa0*/  LDL.LU R59, [R1+0x94] ;  /* 0x00009400013b7983 */ /* 0x000ea80000300800 */
[----:B------:R-:W-:Y:S01]  /*11fb0*/  STL [R1+0x10c], R19 ;  /* 0x00010c1301007387 */ /* 0x000fe20000100800 */
[C---:B0-----:R-:W-:Y:S02]  /*11fc0*/  SEL R18, R3.reuse, R17, !P1 ;  /* 0x0000001103127207 */ /* 0x041fe40004800000 */
[C---:B---3--:R-:W-:Y:S02]  /*11fd0*/  SEL R17, R3.reuse, R58, !P1 ;  /* 0x0000003a03117207 */ /* 0x048fe40004800000 */
[----:B------:R-:W3:Y:S04]  /*11fe0*/  LDL.LU R58, [R1+0x8c] ;  /* 0x00008c00013a7983 */ /* 0x000ee80000300800 */
[----:B------:R-:W-:Y:S01]  /*11ff0*/  STL [R1+0x108], R18 ;  /* 0x0001081201007387 */ /* 0x000fe20000100800 */
[----:B------:R-:W-:-:S03]  /*12000*/  SEL R16, R3, R16, !P1 ;  /* 0x0000001003107207 */ /* 0x000fc60004800000 */
[----:B------:R4:W-:Y:S02]  /*12010*/  STL [R1+0x100], R17 ;  /* 0x0001001101007387 */ /* 0x0009e40000100800 */
[C---:B----4-:R-:W-:Y:S02]  /*12020*/  SEL R17, R3.reuse, R57, !P1 ;  /* 0x0000003903117207 */ /* 0x050fe40004800000 */
[----:B------:R-:W4:Y:S04]  /*12030*/  LDL.LU R57, [R1+0x84] ;  /* 0x0000840001397983 */ /* 0x000f280000300800 */
[----:B------:R0:W-:Y:S04]  /*12040*/  STL [R1+0xfc], R16 ;  /* 0x0000fc1001007387 */ /* 0x0001e80000100800 */
[----:B------:R-:W-:Y:S01]  /*12050*/  STL [R1+0xf8], R17 ;  /* 0x0000f81101007387 */ /* 0x000fe20000100800 */
[----:B0-----:R-:W-:-:S03]  /*12060*/  SEL R16, R3, R7, !P1 ;  /* 0x0000000703107207 */ /* 0x001fc60004800000 */
[----:B------:R-:W4:Y:S04]  /*12070*/  LDL.LU R7, [R1+0x80] ;  /* 0x0000800001077983 */ /* 0x000f280000300800 */
[----:B------:R0:W-:Y:S01]  /*12080*/  STL [R1+0xf0], R16 ;  /* 0x0000f01001007387 */ /* 0x0001e20000100800 */
[C---:B------:R-:W-:Y:S02]  /*12090*/  SEL R15, R3.reuse, R15, !P1 ;  /* 0x0000000f030f7207 */ /* 0x040fe40004800000 */
        /* <DEDUP_REMOVED lines=21> */
[----:B------:R-:W4:Y:S04]  /*121f0*/  LDL.LU R19, [R1+0x64] ;  /* 0x0000640001137983 */ /* 0x000f280000300800 */
[----:B------:R-:W-:Y:S01]  /*12200*/  STL [R1+0xb8], R13 ;  /* 0x0000b80d01007387 */ /* 0x000fe20000100800 */
[----:B------:R-:W-:-:S03]  /*12210*/  SEL R12, R3, R0, !P1 ;  /* 0x00000000030c7207 */ /* 0x000fc60004800000 */
        /* <DEDUP_REMOVED lines=10> */
[----:B--2---:R-:W-:-:S03]  /*122c0*/  SEL R12, R3, R59, !P1 ;  /* 0x0000003b030c7207 */ /* 0x004fc60004800000 */
[----:B------:R-:W2:Y:S04]  /*122d0*/  LDL.LU R59, [R1+0x4c] ;  /* 0x00004c00013b7983 */ /* 0x000ea80000300800 */
[----:B------:R3:W-:Y:S04]  /*122e0*/  STL [R1+0xa4], R12 ;  /* 0x0000a40c01007387 */ /* 0x0007e80000100800 */
[----:B------:R-:W2:Y:S01]  /*122f0*/  LDL.LU R16, [R1+0x48] ;  /* 0x0000480001107983 */ /* 0x000ea20000300800 */
[----:B---3--:R-:W-:-:S03]  /*12300*/  SEL R12, R3, R58, !P1 ;  /* 0x0000003a030c7207 */ /* 0x008fc60004800000 */
[----:B------:R-:W3:Y:S04]  /*12310*/  LDL.LU R58, [R1+0x44] ;  /* 0x00004400013a7983 */ /* 0x000ee80000300800 */
[----:B------:R0:W-:Y:S01]  /*12320*/  STL [R1+0x94], R12 ;  /* 0x0000940c01007387 */ /* 0x0001e20000100800 */
[----:B----4-:R-:W-:-:S03]  /*12330*/  SEL R13, R3, R57, !P1 ;  /* 0x00000039030d7207 */ /* 0x010fc60004800000 */
        /* <DEDUP_REMOVED lines=34> */
[----:B0-----:R-:W-:-:S03]  /*12560*/  SEL R19, R3, R60, !P1 ;  /* 0x0000003c03137207 */ /* 0x001fc60004800000 */
[----:B------:R-:W4:Y:S01]  /*12570*/  LDL.LU R60, [R1+0x170] ;  /* 0x00017000013c7983 */ /* 0x000f220000300800 */
[----:B-1----:R-:W-:-:S03]  /*12580*/  SEL R18, R3, R17, !P1 ;  /* 0x0000001103127207 */ /* 0x002fc60004800000 */
[----:B------:R-:W-:Y:S01]  /*12590*/  STL [R1+0x54], R19 ;  /* 0x0000541301007387 */ /* 0x000fe20000100800 */
[----:B--2---:R-:W-:-:S03]  /*125a0*/  SEL R17, R3, R59, !P1 ;  /* 0x0000003b03117207 */ /* 0x004fc60004800000 */
[----:B------:R-:W2:Y:S04]  /*125b0*/  LDL.LU R59, [R1+0x174] ;  /* 0x00017400013b7983 */ /* 0x000ea80000300800 */
[----:B------:R-:W-:Y:S04]  /*125c0*/  STL [R1+0x50], R18 ;  /* 0x0000501201007387 */ /* 0x000fe80000100800 */
[----:B------:R3:W-:Y:S02]  /*125d0*/  STL [R1+0x4c], R17 ;  /* 0x00004c1101007387 */ /* 0x0007e40000100800 */
[----:B---3--:R-:W-:-:S02]  /*125e0*/  SEL R17, R3, R58, !P1 ;  /* 0x0000003a03117207 */ /* 0x008fc40004800000 */
[----:B------:R-:W3:Y:S01]  /*125f0*/  LDL.LU R58, [R1+0x168] ;  /* 0x00016800013a7983 */ /* 0x000ee20000300800 */
[----:B------:R-:W-:-:S05]  /*12600*/  SEL R16, R3, R16, !P1 ;  /* 0x0000001003107207 */ /* 0x000fca0004800000 */
[----:B------:R4:W-:Y:S04]  /*12610*/  STL [R1+0x48], R16 ;  /* 0x0000481001007387 */ /* 0x0009e80000100800 */
[----:B------:R-:W-:Y:S01]  /*12620*/  STL [R1+0x44], R17 ;  /* 0x0000441101007387 */ /* 0x000fe20000100800 */
[----:B----4-:R-:W-:-:S03]  /*12630*/  SEL R16, R3, R57, !P1 ;  /* 0x0000003903107207 */ /* 0x010fc60004800000 */
        /* <DEDUP_REMOVED lines=25> */
[----:B------:R0:W-:Y:S01]  /*127d0*/  STL [R1+0x8], R13 ;  /* 0x0000080d01007387 */ /* 0x0001e20000100800 */
[----:B------:R-:W-:-:S05]  /*127e0*/  SEL R2, R3, R2, !P1 ;  /* 0x0000000203027207 */ /* 0x000fca0004800000 */
[----:B------:R-:W-:Y:S01]  /*127f0*/  STL [R1+0x168c], R2 ;  /* 0x00168c0201007387 */ /* 0x000fe20000100800 */
[----:B------:R-:W-:-:S03]  /*12800*/  SEL R0, R3, R0, !P1 ;  /* 0x0000000003007207 */ /* 0x000fc60004800000 */
[----:B0-----:R-:W4:Y:S04]  /*12810*/  LDL.LU R13, [R1+0x140] ;  /* 0x00014000010d7983 */ /* 0x001f280000300800 */
[----:B------:R-:W-:Y:S01]  /*12820*/  STL [R1+0x1690], R0 ;  /* 0x0016900001007387 */ /* 0x000fe20000100800 */
[----:B------:R-:W-:-:S05]  /*12830*/  SEL R61, R3, R61, !P1 ;  /* 0x0000003d033d7207 */ /* 0x000fca0004800000 */
[----:B------:R-:W-:Y:S04]  /*12840*/  STL [R1+0x1694], R61 ;  /* 0x0016943d01007387 */ /* 0x000fe80000100800 */
[----:B------:R-:W4:Y:S01]  /*12850*/  LDL.LU R14, [R1+0x13c] ;  /* 0x00013c00010e7983 */ /* 0x000f220000300800 */
[----:B------:R-:W-:-:S05]  /*12860*/  SEL R60, R3, R60, !P1 ;  /* 0x0000003c033c7207 */ /* 0x000fca0004800000 */
[----:B------:R-:W-:Y:S04]  /*12870*/  STL [R1+0x1698], R60 ;  /* 0x0016983c01007387 */ /* 0x000fe80000100800 */
[----:B------:R-:W4:Y:S01]  /*12880*/  LDL.LU R15, [R1+0x134] ;  /* 0x00013400010f7983 */ /* 0x000f220000300800 */
[----:B--2---:R-:W-:-:S05]  /*12890*/  SEL R59, R3, R59, !P1 ;  /* 0x0000003b033b7207 */ /* 0x004fca0004800000 */
[----:B------:R-:W-:Y:S01]  /*128a0*/  STL [R1+0x169c], R59 ;  /* 0x00169c3b01007387 */ /* 0x000fe20000100800 */
[----:B---3--:R-:W-:-:S05]  /*128b0*/  SEL R58, R3, R58, !P1 ;  /* 0x0000003a033a7207 */ /* 0x008fca0004800000 */
[----:B------:R-:W-:Y:S04]  /*128c0*/  STL [R1+0x16a0], R58 ;  /* 0x0016a03a01007387 */ /* 0x000fe80000100800 */
[----:B------:R-:W2:Y:S01]  /*128d0*/  LDL.LU R16, [R1+0x11c] ;  /* 0x00011c0001107983 */ /* 0x000ea20000300800 */
[----:B----4-:R-:W-:-:S05]  /*128e0*/  SEL R57, R3, R57, !P1 ;  /* 0x0000003903397207 */ /* 0x010fca0004800000 */
[----:B------:R-:W-:Y:S04]  /*128f0*/  STL [R1+0x16a4], R57 ;  /* 0x0016a43901007387 */ /* 0x000fe80000100800 */
[----:B------:R-:W3:Y:S01]  /*12900*/  LDL.LU R17, [R1+0x124] ;  /* 0x0001240001117983 */ /* 0x000ee20000300800 */
[----:B------:R-:W-:-:S05]  /*12910*/  SEL R7, R3, R7, !P1 ;  /* 0x0000000703077207 */ /* 0x000fca0004800000 */
[----:B------:R-:W-:Y:S01]  /*12920*/  STL [R1+0x16a8], R7 ;  /* 0x0016a80701007387 */ /* 0x000fe20000100800 */
[----:B------:R-:W-:-:S05]  /*12930*/  SEL R8, R3, R8, !P1 ;  /* 0x0000000803087207 */ /* 0x000fca0004800000 */
[----:B------:R-:W-:Y:S01]  /*12940*/  STL [R1+0x16ac], R8 ;  /* 0x0016ac0801007387 */ /* 0x000fe20000100800 */
[----:B------:R-:W-:-:S05]  /*12950*/  SEL R9, R3, R9, !P1 ;  /* 0x0000000903097207 */ /* 0x000fca0004800000 */
[----:B------:R-:W-:Y:S01]  /*12960*/  STL [R1+0x16b0], R9 ;  /* 0x0016b00901007387 */ /* 0x000fe20000100800 */
[----:B------:R-:W-:-:S05]  /*12970*/  SEL R10, R3, R10, !P1 ;  /* 0x0000000a030a7207 */ /* 0x000fca0004800000 */
[----:B------:R-:W-:Y:S04]  /*12980*/  STL [R1+0x16b4], R10 ;  /* 0x0016b40a01007387 */ /* 0x000fe80000100800 */
[----:B------:R-:W4:Y:S04]  /*12990*/  LDL.LU R18, [R1+0x30] ;  /* 0x0000300001127983 */ /* 0x000f280000300800 */
[----:B------:R-:W4:Y:S01]  /*129a0*/  LDL.LU R19, [R1+0x68] ;  /* 0x0000680001137983 */ /* 0x000f220000300800 */
[----:B------:R-:W-:-:S05]  /*129b0*/  SEL R11, R3, R11, !P1 ;  /* 0x0000000b030b7207 */ /* 0x000fca0004800000 */
[----:B------:R-:W-:Y:S04]  /*129c0*/  STL [R1+0x16b8], R11 ;  /* 0x0016b80b01007387 */ /* 0x000fe80000100800 */
[----:B------:R-:W4:Y:S04]  /*129d0*/  LDL.LU R20, [R1+0x90] ;  /* 0x0000900001147983 */ /* 0x000f280000300800 */
[----:B------:R-:W4:Y:S01]  /*129e0*/  LDL.LU R21, [R1+0xc4] ;  /* 0x0000c40001157983 */ /* 0x000f220000300800 */
[----:B------:R-:W-:-:S05]  /*129f0*/  SEL R12, R3, R12, !P1 ;  /* 0x0000000c030c7207 */ /* 0x000fca0004800000 */
[----:B------:R0:W-:Y:S04]  /*12a00*/  STL [R1+0x16bc], R12 ;  /* 0x0016bc0c01007387 */ /* 0x0001e80000100800 */
[----:B------:R-:W4:Y:S04]  /*12a10*/  LDL.LU R22, [R1+0xcc] ;  /* 0x0000cc0001167983 */ /* 0x000f280000300800 */
[----:B------:R-:W4:Y:S01]  /*12a20*/  LDL.LU R23, [R1+0x104] ;  /* 0x0001040001177983 */ /* 0x000f220000300800 */
        /* <DEDUP_REMOVED lines=12> */
[----:B--2---:R-:W-:-:S05]  /*12af0*/  SEL R16, R3, R16, !P1 ;  /* 0x0000001003107207 */ /* 0x004fca0004800000 */
[----:B------:R-:W-:Y:S04]  /*12b00*/  STL [R1+0x16cc], R16 ;  /* 0x0016cc1001007387 */ /* 0x000fe80000100800 */
[----:B------:R-:W2:Y:S04]  /*12b10*/  LDL.LU R32, [R1+0x9c] ;  /* 0x00009c0001207983 */ /* 0x000ea80000300800 */
[----:B------:R-:W2:Y:S04]  /*12b20*/  LDL.LU R33, [R1+0x98] ;  /* 0x0000980001217983 */ /* 0x000ea80000300800 */
[----:B------:R-:W2:Y:S01]  /*12b30*/  LDL.LU R34, [R1+0x88] ;  /* 0x0000880001227983 */ /* 0x000ea20000300800 */
[----:B---3--:R-:W-:-:S03]  /*12b40*/  SEL R17, R3, R17, !P1 ;  /* 0x0000001103117207 */ /* 0x008fc60004800000 */
[----:B------:R-:W3:Y:S04]  /*12b50*/  LDL.LU R35, [R1+0x70] ;  /* 0x0000700001237983 */ /* 0x000ee80000300800 */
[----:B------:R-:W3:Y:S04]  /*12b60*/  LDL.LU R36, [R1+0x2c] ;  /* 0x00002c0001247983 */ /* 0x000ee80000300800 */
[----:B------:R-:W3:Y:S04]  /*12b70*/  LDL.LU R37, [R1+0x28] ;  /* 0x0000280001257983 */ /* 0x000ee80000300800 */
[----:B------:R-:W-:Y:S01]  /*12b80*/  STL [R1+0x16d0], R17 ;  /* 0x0016d01101007387 */ /* 0x000fe20000100800 */
[----:B----4-:R-:W-:-:S02]  /*12b90*/  SEL R18, R3, R18, !P1 ;  /* 0x0000001203127207 */ /* 0x010fc40004800000 */
[----:B------:R-:W-:-:S03]  /*12ba0*/  SEL R19, R3, R19, !P1 ;  /* 0x0000001303137207 */ /* 0x000fc60004800000 */
[----:B------:R-:W-:Y:S04]  /*12bb0*/  STL [R1+0x16d4], R18 ;  /* 0x0016d41201007387 */ /* 0x000fe80000100800 */
[----:B------:R-:W-:Y:S01]  /*12bc0*/  STL [R1+0x16d8], R19 ;  /* 0x0016d81301007387 */ /* 0x000fe20000100800 */
[C---:B------:R-:W-:Y:S02]  /*12bd0*/  SEL R20, R3.reuse, R20, !P1 ;  /* 0x0000001403147207 */ /* 0x040fe40004800000 */
        /* <DEDUP_REMOVED lines=19> */
[----:B--2---:R-:W-:-:S05]  /*12d10*/  SEL R32, R3, R32, !P1 ;  /* 0x0000002003207207 */ /* 0x004fca0004800000 */
[----:B------:R-:W-:Y:S04]  /*12d20*/  STL [R1+0x1704], R32 ;  /* 0x0017042001007387 */ /* 0x000fe80000100800 */
[----:B------:R-:W2:Y:S04]  /*12d30*/  LDL.LU R38, [R1+0x404] ;  /* 0x0004040001267983 */ /* 0x000ea80000300800 */
[----:B0-----:R-:W4:Y:S04]  /*12d40*/  LDL.LU R12, [R1+0x1b0] ;  /* 0x0001b000010c7983 */ /* 0x001f280000300800 */
[----:B------:R-:W4:Y:S04]  /*12d50*/  LDL.LU R11, [R1+0x1b4] ;  /* 0x0001b400010b7983 */ /* 0x000f280000300800 */
[----:B------:R-:W4:Y:S04]  /*12d60*/  LDL.LU R10, [R1+0x1bc] ;  /* 0x0001bc00010a7983 */ /* 0x000f280000300800 */
[----:B------:R-:W2:Y:S04]  /*12d70*/  LDL.LU R9, [R1+0x1c0] ;  /* 0x0001c00001097983 */ /* 0x000ea80000300800 */
[----:B------:R-:W4:Y:S04]  /*12d80*/  LDL.LU R8, [R1+0x1c4] ;  /* 0x0001c40001087983 */ /* 0x000f280000300800 */
[----:B------:R-:W4:Y:S04]  /*12d90*/  LDL.LU R7, [R1+0x1c8] ;  /* 0x0001c80001077983 */ /* 0x000f280000300800 */
[----:B------:R-:W4:Y:S04]  /*12da0*/  LDL.LU R57, [R1+0x1cc] ;  /* 0x0001cc0001397983 */ /* 0x000f280000300800 */
[----:B------:R-:W4:Y:S04]  /*12db0*/  LDL.LU R58, [R1+0x1d0] ;  /* 0x0001d000013a7983 */ /* 0x000f280000300800 */
[----:B------:R-:W4:Y:S04]  /*12dc0*/  LDL.LU R59, [R1+0x1d4] ;  /* 0x0001d400013b7983 */ /* 0x000f280000300800 */
[----:B------:R-:W4:Y:S04]  /*12dd0*/  LDL.LU R60, [R1+0x1d8] ;  /* 0x0001d800013c7983 */ /* 0x000f280000300800 */
[----:B------:R-:W4:Y:S04]  /*12de0*/  LDL.LU R61, [R1+0x1dc] ;  /* 0x0001dc00013d7983 */ /* 0x000f280000300800 */
[----:B------:R-:W4:Y:S04]  /*12df0*/  LDL.LU R0, [R1+0x1e8] ;  /* 0x0001e80001007983 */ /* 0x000f280000300800 */
[----:B------:R-:W4:Y:S01]  /*12e00*/  LDL.LU R2, [R1+0x1f0] ;  /* 0x0001f00001027983 */ /* 0x000f220000300800 */
[----:B------:R-:W-:-:S02]  /*12e10*/  @!P2 IMAD.MOV R42, RZ, RZ, -R42 ;  /* 0x000000ffff2aa224 */ /* 0x000fc400078e0a2a */
[----:B------:R-:W-:Y:S02]  /*12e20*/  @!P5 IMAD.MOV R41, RZ, RZ, -R41 ;  /* 0x000000ffff29d224 */ /* 0x000fe400078e0a29 */
[----:B------:R-:W-:Y:S02]  /*12e30*/  @!P3 IMAD.MOV R29, RZ, RZ, -R29 ;  /* 0x000000ffff1db224 */ /* 0x000fe400078e0a1d */
[----:B------:R-:W-:Y:S01]  /*12e40*/  @!P0 IMAD.MOV R28, RZ, RZ, -R28 ;  /* 0x000000ffff1c8224 */ /* 0x000fe200078e0a1c */
[C---:B------:R-:W-:Y:S01]  /*12e50*/  SEL R33, R3.reuse, R33, !P1 ;  /* 0x0000002103217207 */ /* 0x040fe20004800000 */
[----:B------:R-:W-:Y:S01]  /*12e60*/  IMAD R39, R46, UR6, RZ ;  /* 0x000000062e277c24 */ /* 0x000fe2000f8e02ff */
[C---:B------:R-:W-:Y:S02]  /*12e70*/  SEL R34, R3.reuse, R34, !P1 ;  /* 0x0000002203227207 */ /* 0x040fe40004800000 */
[C---:B---3--:R-:W-:Y:S02]  /*12e80*/  SEL R35, R3.reuse, R35, !P1 ;  /* 0x0000002303237207 */ /* 0x048fe40004800000 */
[----:B------:R-:W-:-:S02]  /*12e90*/  SEL R36, R3, R36, !P1 ;  /* 0x0000002403247207 */ /* 0x000fc40004800000 */
[C---:B------:R-:W-:Y:S02]  /*12ea0*/  SEL R37, R3.reuse, R37, !P1 ;  /* 0x0000002503257207 */ /* 0x040fe40004800000 */
[C---:B------:R-:W-:Y:S02]  /*12eb0*/  SEL R47, R3.reuse, R47, !P1 ;  /* 0x0000002f032f7207 */ /* 0x040fe40004800000 */
[C---:B------:R-:W-:Y:S02]  /*12ec0*/  SEL R48, R3.reuse, R48, !P1 ;  /* 0x0000003003307207 */ /* 0x040fe40004800000 */
[C---:B------:R-:W-:Y:S02]  /*12ed0*/  SEL R49, R3.reuse, R49, !P1 ;  /* 0x0000003103317207 */ /* 0x040fe40004800000 */
[C---:B------:R-:W-:Y:S02]  /*12ee0*/  SEL R50, R3.reuse, R50, !P1 ;  /* 0x0000003203327207 */ /* 0x040fe40004800000 */
        /* <DEDUP_REMOVED lines=12> */
[----:B------:R-:W-:Y:S01]  /*12fb0*/  SEL R29, R3, R29, !P1 ;  /* 0x0000001d031d7207 */ /* 0x000fe20004800000 */
[----:B------:R-:W-:-:S02]  /*12fc0*/  IMAD R40, R55, UR6, RZ ;  /* 0x0000000637287c24 */ /* 0x000fc4000f8e02ff */
[----:B--2---:R-:W-:Y:S02]  /*12fd0*/  IMAD R9, R9, UR6, RZ ;  /* 0x0000000609097c24 */ /* 0x004fe4000f8e02ff */
[----:B----4-:R-:W-:-:S03]  /*12fe0*/  IMAD R8, R8, UR6, RZ ;  /* 0x0000000608087c24 */ /* 0x010fc6000f8e02ff */
[----:B------:R0:W-:Y:S01]  /*12ff0*/  STL [R1+0x28], R9 ;  /* 0x0000280901007387 */ /* 0x0001e20000100800 */
[----:B------:R-:W-:-:S03]  /*13000*/  IMAD R7, R7, UR6, RZ ;  /* 0x0000000607077c24 */ /* 0x000fc6000f8e02ff */
[----:B------:R1:W-:Y:S04]  /*13010*/  STL [R1+0x2c], R8 ;  /* 0x00002c0801007387 */ /* 0x0003e80000100800 */
[----:B------:R2:W-:Y:S01]  /*13020*/  STL [R1+0x30], R7 ;  /* 0x0000300701007387 */ /* 0x0005e20000100800 */
[----:B0-----:R-:W-:Y:S02]  /*13030*/  IMAD R9, R57, UR6, RZ ;  /* 0x0000000639097c24 */ /* 0x001fe4000f8e02ff */
[----:B-1----:R-:W-:-:S03]  /*13040*/  IMAD R8, R58, UR6, RZ ;  /* 0x000000063a087c24 */ /* 0x002fc6000f8e02ff */
[----:B------:R0:W-:Y:S01]  /*13050*/  STL [R1+0x68], R9 ;  /* 0x0000680901007387 */ /* 0x0001e20000100800 */
[----:B--2---:R-:W-:-:S03]  /*13060*/  IMAD R7, R59, UR6, RZ ;  /* 0x000000063b077c24 */ /* 0x004fc6000f8e02ff */
[----:B------:R1:W-:Y:S04]  /*13070*/  STL [R1+0x70], R8 ;  /* 0x0000700801007387 */ /* 0x0003e80000100800 */
[----:B------:R2:W-:Y:S01]  /*13080*/  STL [R1+0x88], R7 ;  /* 0x0000880701007387 */ /* 0x0005e20000100800 */
[----:B0-----:R-:W-:Y:S02]  /*13090*/  IMAD R9, R60, UR6, RZ ;  /* 0x000000063c097c24 */ /* 0x001fe4000f8e02ff */
[----:B-1----:R-:W-:-:S03]  /*130a0*/  IMAD R8, R61, UR6, RZ ;  /* 0x000000063d087c24 */ /* 0x002fc6000f8e02ff */
[----:B------:R0:W-:Y:S01]  /*130b0*/  STL [R1+0x90], R9 ;  /* 0x0000900901007387 */ /* 0x0001e20000100800 */
[----:B--2---:R-:W-:-:S03]  /*130c0*/  IMAD R7, R0, UR6, RZ ;  /* 0x0000000600077c24 */ /* 0x004fc6000f8e02ff */
[----:B------:R1:W-:Y:S01]  /*130d0*/  STL [R1+0x98], R8 ;  /* 0x0000980801007387 */ /* 0x0003e20000100800 */
[----:B------:R-:W-:-:S03]  /*130e0*/  IMAD R0, R2, UR6, RZ ;  /* 0x0000000602007c24 */ /* 0x000fc6000f8e02ff */
[----:B------:R-:W2:Y:S04]  /*130f0*/  LDL.LU R32, [R1+0x1f4] ;  /* 0x0001f40001207983 */ /* 0x000ea80000300800 */
[----:B------:R3:W-:Y:S04]  /*13100*/  STL [R1+0x9c], R7 ;  /* 0x00009c0701007387 */ /* 0x0007e80000100800 */
[----:B------:R-:W4:Y:S04]  /*13110*/  LDL.LU R31, [R1+0x1f8] ;  /* 0x0001f800011f7983 */ /* 0x000f280000300800 */
[----:B------:R3:W-:Y:S04]  /*13120*/  STL [R1+0xa0], R0 ;  /* 0x0000a00001007387 */ /* 0x0007e80000100800 */
        /* <DEDUP_REMOVED lines=11> */
[----:B------:R-:W-:-:S03]  /*131e0*/  LEA.HI.X.SX32 R3, R38, UR7, 0x1, P4 ;  /* 0x0000000726037c11 */ /* 0x000fc6000a0f0eff */
[----:B------:R-:W4:Y:S01]  /*131f0*/  LDL.LU R17, [R1+0x22c] ;  /* 0x00022c0001117983 */ /* 0x000f220000300800 */
[----:B------:R-:W-:Y:S01]  /*13200*/  IMAD R38, R45, UR6, RZ ;  /* 0x000000062d267c24 */ /* 0x000fe2000f8e02ff */
[----:B------:R-:W-:Y:S02]  /*13210*/  ULDC UR7, c[0x0][0x234] ;  /* 0x00008d0000077ab9 */ /* 0x000fe40000000800 */
[----:B------:R-:W4:Y:S01]  /*13220*/  LDL.LU R16, [R1+0x230] ;  /* 0x0002300001107983 */ /* 0x000f220000300800 */
[----:B------:R-:W-:-:S03]  /*13230*/  IMAD R46, R12, UR6, RZ ;  /* 0x000000060c2e7c24 */ /* 0x000fc6000f8e02ff */
[----:B------:R-:W4:Y:S01]  /*13240*/  LDL.LU R15, [R1+0x238] ;  /* 0x00023800010f7983 */ /* 0x000f220000300800 */
[----:B------:R-:W-:-:S03]  /*13250*/  IMAD R45, R56, UR6, RZ ;  /* 0x00000006382d7c24 */ /* 0x000fc6000f8e02ff */
[----:B------:R-:W4:Y:S01]  /*13260*/  LDL.LU R14, [R1+0x23c] ;  /* 0x00023c00010e7983 */ /* 0x000f220000300800 */
[----:B------:R-:W-:-:S03]  /*13270*/  IMAD R55, R11, UR6, RZ ;  /* 0x000000060b377c24 */ /* 0x000fc6000f8e02ff */
[----:B------:R-:W4:Y:S01]  /*13280*/  LDL.LU R13, [R1+0x240] ;  /* 0x00024000010d7983 */ /* 0x000f220000300800 */
[----:B------:R-:W-:-:S03]  /*13290*/  IMAD R56, R10, UR6, RZ ;  /* 0x000000060a387c24 */ /* 0x000fc6000f8e02ff */
[----:B------:R-:W4:Y:S04]  /*132a0*/  LDL.LU R12, [R1+0x244] ;  /* 0x00024400010c7983 */ /* 0x000f280000300800 */
[----:B------:R-:W4:Y:S04]  /*132b0*/  LDL.LU R11, [R1+0x2c0] ;  /* 0x0002c000010b7983 */ /* 0x000f280000300800 */
[----:B------:R-:W4:Y:S04]  /*132c0*/  LDL.LU R10, [R1+0x2bc] ;  /* 0x0002bc00010a7983 */ /* 0x000f280000300800 */
[----:B0-----:R-:W4:Y:S04]  /*132d0*/  LDL.LU R9, [R1+0x2b8] ;  /* 0x0002b80001097983 */ /* 0x001f280000300800 */
[----:B-1----:R-:W4:Y:S04]  /*132e0*/  LDL.LU R8, [R1+0x2b0] ;  /* 0x0002b00001087983 */ /* 0x002f280000300800 */
[----:B---3--:R-:W3:Y:S04]  /*132f0*/  LDL.LU R7, [R1+0x2ac] ;  /* 0x0002ac0001077983 */ /* 0x008ee80000300800 */
[----:B------:R-:W3:Y:S04]  /*13300*/  LDL.LU R57, [R1+0x2a8] ;  /* 0x0002a80001397983 */ /* 0x000ee80000300800 */
[----:B------:R-:W3:Y:S04]  /*13310*/  LDL.LU R58, [R1+0x2a4] ;  /* 0x0002a400013a7983 */ /* 0x000ee80000300800 */
[----:B------:R-:W3:Y:S04]  /*13320*/  LDL.LU R59, [R1+0x2a0] ;  /* 0x0002a000013b7983 */ /* 0x000ee80000300800 */
[----:B------:R-:W3:Y:S04]  /*13330*/  LDL.LU R60, [R1+0x29c] ;  /* 0x00029c00013c7983 */ /* 0x000ee80000300800 */
[----:B------:R-:W3:Y:S04]  /*13340*/  LDL.LU R61, [R1+0x298] ;  /* 0x00029800013d7983 */ /* 0x000ee80000300800 */
[----:B------:R-:W3:Y:S04]  /*13350*/  LDL.LU R0, [R1+0x294] ;  /* 0x0002940001007983 */ /* 0x000ee80000300800 */
[----:B------:R-:W3:Y:S01]  /*13360*/  LDL.LU R2, [R1+0x290] ;  /* 0x0002900001027983 */ /* 0x000ee20000300800 */
[----:B--2---:R-:W-:-:S02]  /*13370*/  IMAD R32, R32, UR6, RZ ;  /* 0x0000000620207c24 */ /* 0x004fc4000f8e02ff */
[----:B----4-:R-:W-:-:S03]  /*13380*/  IMAD R31, R31, UR6, RZ ;  /* 0x000000061f1f7c24 */ /* 0x010fc6000f8e02ff */
[----:B------:R-:W-:Y:S01]  /*13390*/  STL [R1+0xa8], R32 ;  /* 0x0000a82001007387 */ /* 0x000fe20000100800 */
[----:B------:R-:W-:-:S03]  /*133a0*/  IMAD R30, R30, UR6, RZ ;  /* 0x000000061e1e7c24 */ /* 0x000fc6000f8e02ff */
        /* <DEDUP_REMOVED lines=40> */
[----:B------:R0:W-:Y:S01]  /*13630*/  STL [R1+0x168], R9 ;  /* 0x0001680901007387 */ /* 0x0001e20000100800 */
[----:B---3--:R-:W-:-:S03]  /*13640*/  IMAD R7, R7, UR6, RZ ;  /* 0x0000000607077c24 */ /* 0x008fc6000f8e02ff */
        /* <DEDUP_REMOVED lines=419> */
[----:B--2---:R-:W-:-:S05]  /*15080*/  IMAD R32, R32, UR6, RZ ;  /* 0x0000000620207c24 */ /* 0x004fca000f8e02ff */
[----:B------:R0:W-:Y:S01]  /*15090*/  STL [R1+0xb4], R32 ;  /* 0x0000b42001007387 */ /* 0x0001e20000100800 */
[----:B----4-:R-:W-:-:S03]  /*150a0*/  IMAD R31, R31, UR6, RZ ;  /* 0x000000061f1f7c24 */ /* 0x010fc6000f8e02ff */
[----:B0-----:R-:W2:Y:S01]  /*150b0*/  LDL.LU R32, [R1+0x1704] ;  /* 0x0017040001207983 */ /* 0x001ea20000300800 */
[----:B------:R-:W-:-:S03]  /*150c0*/  IMAD R30, R30, UR6, RZ ;  /* 0x000000061e1e7c24 */ /* 0x000fc6000f8e02ff */
[----:B------:R0:W-:Y:S01]  /*150d0*/  STL [R1+0xb0], R31 ;  /* 0x0000b01f01007387 */ /* 0x0001e20000100800 */
[----:B------:R-:W-:Y:S02]  /*150e0*/  IMAD R27, R27, UR6, RZ ;  /* 0x000000061b1b7c24 */ /* 0x000fe4000f8e02ff */
[----:B------:R-:W-:Y:S01]  /*150f0*/  IMAD R26, R26, UR6, RZ ;  /* 0x000000061a1a7c24 */ /* 0x000fe2000f8e02ff */
[----:B0-----:R-:W4:Y:S01]  /*15100*/  LDL.LU R31, [R1+0x1700] ;  /* 0x00170000011f7983 */ /* 0x001f220000300800 */
[----:B------:R-:W-:-:S03]  /*15110*/  IMAD R25, R25, UR6, RZ ;  /* 0x0000000619197c24 */ /* 0x000fc6000f8e02ff */
[----:B------:R0:W-:Y:S01]  /*15120*/  STL [R1+0xac], R30 ;  /* 0x0000ac1e01007387 */ /* 0x0001e20000100800 */
[----:B------:R-:W-:Y:S02]  /*15130*/  IMAD R24, R24, UR6, RZ ;  /* 0x0000000618187c24 */ /* 0x000fe4000f8e02ff */
[----:B------:R-:W-:Y:S01]  /*15140*/  IMAD R23, R23, UR6, RZ ;  /* 0x0000000617177c24 */ /* 0x000fe2000f8e02ff */
[----:B0-----:R-:W2:Y:S04]  /*15150*/  LDL.LU R30, [R1+0x16fc] ;  /* 0x0016fc00011e7983 */ /* 0x001ea80000300800 */
[----:B------:R0:W-:Y:S01]  /*15160*/  STL [R1+0xa4], R27 ;  /* 0x0000a41b01007387 */ /* 0x0001e20000100800 */
[----:B------:R-:W-:Y:S02]  /*15170*/  IMAD R22, R22, UR6, RZ ;  /* 0x0000000616167c24 */ /* 0x000fe4000f8e02ff */
[----:B------:R-:W-:Y:S01]  /*15180*/  IMAD R21, R21, UR6, RZ ;  /* 0x0000000615157c24 */ /* 0x000fe2000f8e02ff */
[----:B0-----:R-:W4:Y:S04]  /*15190*/  LDL.LU R27, [R1+0x16f8] ;  /* 0x0016f800011b7983 */ /* 0x001f280000300800 */
[----:B------:R0:W-:Y:S01]  /*151a0*/  STL [R1+0x94], R26 ;  /* 0x0000941a01007387 */ /* 0x0001e20000100800 */
[----:B------:R-:W-:-:S03]  /*151b0*/  IMAD R20, R20, UR6, RZ ;  /* 0x0000000614147c24 */ /* 0x000fc6000f8e02ff */
[----:B0-----:R-:W2:Y:S04]  /*151c0*/  LDL.LU R26, [R1+0x16f4] ;  /* 0x0016f400011a7983 */ /* 0x001ea80000300800 */
[----:B------:R0:W-:Y:S01]  /*151d0*/  STL [R1+0x8c], R25 ;  /* 0x00008c1901007387 */ /* 0x0001e20000100800 */
[----:B------:R-:W-:-:S03]  /*151e0*/  IMAD R19, R19, UR6, RZ ;  /* 0x0000000613137c24 */ /* 0x000fc6000f8e02ff */
        /* <DEDUP_REMOVED lines=35> */
[----:B---3--:R-:W-:-:S03]  /*15420*/  IMAD R7, R7, UR6, RZ ;  /* 0x0000000607077c24 */ /* 0x008fc6000f8e02ff */
[----:B0-----:R-:W3:Y:S04]  /*15430*/  LDL.LU R13, [R1+0x16c0] ;  /* 0x0016c000010d7983 */ /* 0x001ee80000300800 */
        /* <DEDUP_REMOVED lines=21> */
[----:B------:R0:W-:Y:S04]  /*15590*/  STL [R1+0x1c], R58 ;  /* 0x00001c3a01007387 */ /* 0x0001e80000100800 */
[----:B0-----:R-:W2:Y:S04]  /*155a0*/  LDL.LU R58, [R1+0x16a0] ;  /* 0x0016a000013a7983 */ /* 0x001ea80000300800 */
[----:B------:R0:W-:Y:S04]  /*155b0*/  STL [R1+0x18], R59 ;  /* 0x0000183b01007387 */ /* 0x0001e80000100800 */
[----:B0-----:R-:W3:Y:S04]  /*155c0*/  LDL.LU R59, [R1+0x169c] ;  /* 0x00169c00013b7983 */ /* 0x001ee80000300800 */
[----:B------:R0:W-:Y:S04]  /*155d0*/  STL [R1+0x14], R60 ;  /* 0x0000143c01007387 */ /* 0x0001e80000100800 */
[----:B0-----:R-:W4:Y:S04]  /*155e0*/  LDL.LU R60, [R1+0x1698] ;  /* 0x00169800013c7983 */ /* 0x001f280000300800 */
[----:B------:R0:W-:Y:S04]  /*155f0*/  STL [R1+0x10], R61 ;  /* 0x0000103d01007387 */ /* 0x0001e80000100800 */
[----:B0-----:R-:W2:Y:S04]  /*15600*/  LDL.LU R61, [R1+0x1694] ;  /* 0x00169400013d7983 */ /* 0x001ea80000300800 */
[----:B------:R0:W-:Y:S04]  /*15610*/  STL [R1+0xc], R0 ;  /* 0x00000c0001007387 */ /* 0x0001e80000100800 */
[----:B0-----:R-:W3:Y:S04]  /*15620*/  LDL.LU R0, [R1+0x1690] ;  /* 0x0016900001007983 */ /* 0x001ee80000300800 */
[----:B------:R0:W-:Y:S04]  /*15630*/  STL [R1+0x8], R2 ;  /* 0x0000080201007387 */ /* 0x0001e80000100800 */
[----:B0-----:R-:W4:Y:S01]  /*15640*/  LDL.LU R2, [R1+0x168c] ;  /* 0x00168c0001027983 */ /* 0x001f220000300800 */
[----:B--2---:R-:W-:-:S02]  /*15650*/  IMAD R61, R61, UR6, RZ ;  /* 0x000000063d3d7c24 */ /* 0x004fc4000f8e02ff */
[----:B---3--:R-:W-:Y:S02]  /*15660*/  IMAD R0, R0, UR6, RZ ;  /* 0x0000000600007c24 */ /* 0x008fe4000f8e02ff */
[----:B----4-:R-:W-:-:S05]  /*15670*/  IMAD R2, R2, UR6, RZ ;  /* 0x0000000602027c24 */ /* 0x010fca000f8e02ff */
[----:B------:R0:W-:Y:S04]  /*15680*/  STL [R1+0x4], R2 ;  /* 0x0000040201007387 */ /* 0x0001e80000100800 */
[----:B0-----:R-:W2:Y:S04]  /*15690*/  LDL.LU R2, [R1+0x1688] ;  /* 0x0016880001027983 */ /* 0x001ea80000300800 */
[----:B------:R0:W-:Y:S04]  /*156a0*/  STL [R1], R0 ;  /* 0x0000000001007387 */ /* 0x0001e80000100800 */
[----:B0-----:R-:W3:Y:S04]  /*156b0*/  LDL.LU R0, [R1+0x3fc] ;  /* 0x0003fc0001007983 */ /* 0x001ee80000300800 */
[----:B------:R0:W-:Y:S04]  /*156c0*/  STL [R1+0x1648], R61 ;  /* 0x0016483d01007387 */ /* 0x0001e80000100800 */
[----:B0-----:R-:W4:Y:S01]  /*156d0*/  LDL.LU R61, [R1+0x400] ;  /* 0x00040000013d7983 */ /* 0x001f220000300800 */
[----:B------:R-:W-:-:S02]  /*156e0*/  IMAD R60, R60, UR6, RZ ;  /* 0x000000063c3c7c24 */ /* 0x000fc4000f8e02ff */
[----:B------:R-:W-:Y:S02]  /*156f0*/  IMAD R59, R59, UR6, RZ ;  /* 0x000000063b3b7c24 */ /* 0x000fe4000f8e02ff */
[----:B------:R-:W-:Y:S02]  /*15700*/  IMAD R58, R58, UR6, RZ ;  /* 0x000000063a3a7c24 */ /* 0x000fe4000f8e02ff */
[----:B------:R-:W-:Y:S01]  /*15710*/  IMAD R57, R57, UR6, RZ ;  /* 0x0000000639397c24 */ /* 0x000fe2000f8e02ff */
[----:B------:R-:W-:Y:S01]  /*15720*/  STL [R1+0x164c], R60 ;  /* 0x00164c3c01007387 */ /* 0x000fe20000100800 */
[----:B------:R-:W-:Y:S02]  /*15730*/  IMAD R7, R7, UR6, RZ ;  /* 0x0000000607077c24 */ /* 0x000fe4000f8e02ff */
[----:B------:R-:W-:Y:S01]  /*15740*/  IMAD R8, R8, UR6, RZ ;  /* 0x0000000608087c24 */ /* 0x000fe2000f8e02ff */
[----:B------:R-:W-:Y:S01]  /*15750*/  STL [R1+0x1650], R59 ;  /* 0x0016503b01007387 */ /* 0x000fe20000100800 */
[----:B------:R-:W-:-:S02]  /*15760*/  IMAD R9, R9, UR6, RZ ;  /* 0x0000000609097c24 */ /* 0x000fc4000f8e02ff */
[----:B------:R-:W-:Y:S01]  /*15770*/  IMAD R10, R10, UR6, RZ ;  /* 0x000000060a0a7c24 */ /* 0x000fe2000f8e02ff */
[----:B------:R-:W-:Y:S01]  /*15780*/  STL [R1+0x1654], R58 ;  /* 0x0016543a01007387 */ /* 0x000fe20000100800 */
[----:B------:R-:W-:Y:S02]  /*15790*/  IMAD R11, R11, UR6, RZ ;  /* 0x000000060b0b7c24 */ /* 0x000fe4000f8e02ff */
[----:B------:R-:W-:Y:S01]  /*157a0*/  IMAD R12, R12, UR6, RZ ;  /* 0x000000060c0c7c24 */ /* 0x000fe2000f8e02ff */
        /* <DEDUP_REMOVED lines=8> */
[----:B------:R-:W-:Y:S04]  /*15830*/  STL [R1+0x1668], R10 ;  /* 0x0016680a01007387 */ /* 0x000fe80000100800 */
[----:B------:R-:W-:Y:S01]  /*15840*/  STL [R1+0x166c], R11 ;  /* 0x00166c0b01007387 */ /* 0x000fe20000100800 */
[----:B------:R-:W-:-:S03]  /*15850*/  IMAD R17, R17, UR6, RZ ;  /* 0x0000000611117c24 */ /* 0x000fc6000f8e02ff */
[----:B------:R-:W-:Y:S04]  /*15860*/  STL [R1+0x1670], R12 ;  /* 0x0016700c01007387 */ /* 0x000fe80000100800 */
[----:B------:R-:W-:Y:S04]  /*15870*/  STL [R1+0x1674], R13 ;  /* 0x0016740d01007387 */ /* 0x000fe80000100800 */
[----:B------:R0:W-:Y:S04]  /*15880*/  STL [R1+0x1678], R14 ;  /* 0x0016780e01007387 */ /* 0x0001e80000100800 */
[----:B0-----:R-:W3:Y:S04]  /*15890*/  LDL.LU R14, [R1+0x70] ;  /* 0x00007000010e7983 */ /* 0x001ee80000300800 */
[----:B------:R0:W-:Y:S04]  /*158a0*/  STL [R1+0x167c], R15 ;  /* 0x00167c0f01007387 */ /* 0x0001e80000100800 */
[----:B0-----:R-:W3:Y:S04]  /*158b0*/  LDL.LU R15, [R1+0x68] ;  /* 0x00006800010f7983 */ /* 0x001ee80000300800 */
[----:B------:R0:W-:Y:S04]  /*158c0*/  STL [R1+0x1680], R16 ;  /* 0x0016801001007387 */ /* 0x0001e80000100800 */
[----:B0-----:R-:W3:Y:S04]  /*158d0*/  LDL.LU R16, [R1+0x30] ;  /* 0x0000300001107983 */ /* 0x001ee80000300800 */
[----:B------:R0:W-:Y:S04]  /*158e0*/  STL [R1+0x1684], R17 ;  /* 0x0016841101007387 */ /* 0x0001e80000100800 */
[----:B0-----:R-:W3:Y:S04]  /*158f0*/  LDL.LU R17, [R1+0x2c] ;  /* 0x00002c0001117983 */ /* 0x001ee80000300800 */
[----:B------:R-:W3:Y:S01]  /*15900*/  LDL.LU R13, [R1+0x88] ;  /* 0x00008800010d7983 */ /* 0x000ee20000300800 */
[----:B--2---:R-:W-:Y:S01]  /*15910*/  IADD3 R8, P5, R38, R2, RZ ;  /* 0x0000000226087210 */ /* 0x004fe20007fbe0ff */
[----:B----4-:R-:W-:-:S05]  /*15920*/  IMAD R7, R61, UR7, RZ ;  /* 0x000000073d077c24 */ /* 0x010fca000f8e02ff */
[----:B------:R0:W-:Y:S04]  /*15930*/  STL [R1+0x330], R7 ;  /* 0x0003300701007387 */ /* 0x0001e80000100800 */
[----:B------:R-:W2:Y:S04]  /*15940*/  LDL.LU R12, [R1+0x90] ;  /* 0x00009000010c7983 */ /* 0x000ea80000300800 */
[----:B------:R-:W4:Y:S01]  /*15950*/  LDL.LU R11, [R1+0x98] ;  /* 0x00009800010b7983 */ /* 0x000f220000300800 */
[----:B0-----:R-:W-:-:S03]  /*15960*/  IADD3 R7, P4, R39, R2, RZ ;  /* 0x0000000227077210 */ /* 0x001fc60007f9e0ff */
[----:B------:R0:W-:Y:S04]  /*15970*/  STL [R1+0x1570], R8 ;  /* 0x0015700801007387 */ /* 0x0001e80000100800 */
[----:B------:R1:W-:Y:S04]  /*15980*/  STL [R1+0x1574], R7 ;  /* 0x0015740701007387 */ /* 0x0003e80000100800 */
[----:B------:R-:W4:Y:S01]  /*15990*/  LDL.LU R10, [R1+0x9c] ;  /* 0x00009c00010a7983 */ /* 0x000f220000300800 */
[-C--:B0-----:R-:W-:Y:S02]  /*159a0*/  IADD3 R8, P3, R40, R2.reuse, RZ ;  /* 0x0000000228087210 */ /* 0x081fe40007f7e0ff */
[----:B-1----:R-:W-:-:S03]  /*159b0*/  IADD3 R7, P2, R45, R2, RZ ;  /* 0x000000022d077210 */ /* 0x002fc60007f5e0ff */
[----:B------:R0:W-:Y:S04]  /*159c0*/  STL [R1+0x1578], R8 ;  /* 0x0015780801007387 */ /* 0x0001e80000100800 */
[----:B------:R1:W-:Y:S04]  /*159d0*/  STL [R1+0x157c], R7 ;  /* 0x00157c0701007387 */ /* 0x0003e80000100800 */
[----:B------:R-:W4:Y:S01]  /*159e0*/  LDL.LU R9, [R1+0xa0] ;  /* 0x0000a00001097983 */ /* 0x000f220000300800 */
[-C--:B0-----:R-:W-:Y:S02]  /*159f0*/  IADD3 R8, P1, R46, R2.reuse, RZ ;  /* 0x000000022e087210 */ /* 0x081fe40007f3e0ff */
[----:B-1----:R-:W-:-:S03]  /*15a00*/  IADD3 R7, P0, R55, R2, RZ ;  /* 0x0000000237077210 */ /* 0x002fc60007f1e0ff */
[----:B------:R-:W-:Y:S04]  /*15a10*/  STL [R1+0x1580], R8 ;  /* 0x0015800801007387 */ /* 0x000fe80000100800 */
[----:B------:R0:W-:Y:S02]  /*15a20*/  STL [R1+0x1584], R7 ;  /* 0x0015840701007387 */ /* 0x0001e40000100800 */
[----:B0-----:R-:W-:Y:S02]  /*15a30*/  LEA.HI.X.SX32 R7, R38, R3, 0x1, P5 ;  /* 0x0000000326077211 */ /* 0x001fe400028f0eff */
[----:B------:R-:W2:Y:S01]  /*15a40*/  LDL.LU R38, [R1+0x28] ;  /* 0x0000280001267983 */ /* 0x000ea20000300800 */
[----:B------:R-:W-:-:S05]  /*15a50*/  IADD3 R8, P6, R56, R2, RZ ;  /* 0x0000000238087210 */ /* 0x000fca0007fde0ff */
[----:B------:R0:W-:Y:S04]  /*15a60*/  STL [R1+0x1588], R8 ;  /* 0x0015880801007387 */ /* 0x0001e80000100800 */
[----:B0-----:R-:W4:Y:S04]  /*15a70*/  LDL.LU R8, [R1+0xa8] ;  /* 0x0000a80001087983 */ /* 0x001f280000300800 */
[----:B------:R0:W-:Y:S01]  /*15a80*/  STL [R1+0x1568], R7 ;  /* 0x0015680701007387 */ /* 0x0001e20000100800 */
[----:B------:R-:W-:-:S03]  /*15a90*/  LEA.HI.X.SX32 R39, R39, R3, 0x1, P4 ;  /* 0x0000000327277211 */ /* 0x000fc600020f0eff */
[----:B0-----:R-:W4:Y:S01]  /*15aa0*/  LDL.LU R7, [R1+0xc4] ;  /* 0x0000c40001077983 */ /* 0x001f220000300800 */
[-C--:B---3--:R-:W-:Y:S02]  /*15ab0*/  IADD3 R58, P4, R17, R2.reuse, RZ ;  /* 0x00000002113a7210 */ /* 0x088fe40007f9e0ff */
[----:B--2---:R-:W-:-:S05]  /*15ac0*/  IADD3 R57, P5, R38, R2, RZ ;  /* 0x0000000226397210 */ /* 0x004fca0007fbe0ff */
[----:B------:R0:W-:Y:S04]  /*15ad0*/  STL [R1+0x156c], R57 ;  /* 0x00156c3901007387 */ /* 0x0001e80000100800 */
[----:B------:R1:W-:Y:S04]  /*15ae0*/  STL [R1+0x1560], R39 ;  /* 0x0015602701007387 */ /* 0x0003e80000100800 */
[----:B0-----:R-:W2:Y:S01]  /*15af0*/  LDL.LU R57, [R1+0xcc] ;  /* 0x0000cc0001397983 */ /* 0x001ea20000300800 */
[----:B-1----:R-:W-:-:S03]  /*15b00*/  LEA.HI.X.SX32 R39, R40, R3, 0x1, P3 ;  /* 0x0000000328277211 */ /* 0x002fc600018f0eff */
[----:B------:R0:W-:Y:S01]  /*15b10*/  STL [R1+0x1564], R58 ;  /* 0x0015643a01007387 */ /* 0x0001e20000100800 */
[----:B------:R-:W-:-:S03]  /*15b20*/  IADD3 R40, P3, R16, R2, RZ ;  /* 0x0000000210287210 */ /* 0x000fc60007f7e0ff */
[----:B------:R1:W-:Y:S04]  /*15b30*/  STL [R1+0x1558], R39 ;  /* 0x0015582701007387 */ /* 0x0003e80000100800 */
[----:B0-----:R-:W3:Y:S01]  /*15b40*/  LDL.LU R58, [R1+0xe0] ;  /* 0x0000e000013a7983 */ /* 0x001ee20000300800 */
[----:B-1----:R-:W-:-:S03]  /*15b50*/  LEA.HI.X.SX32 R39, R45, R3, 0x1, P2 ;  /* 0x000000032d277211 */ /* 0x002fc600010f0eff */
[----:B------:R0:W-:Y:S04]  /*15b60*/  STL [R1+0x155c], R40 ;  /* 0x00155c2801007387 */ /* 0x0001e80000100800 */
[----:B------:R1:W-:Y:S04]  /*15b70*/  STL [R1+0x1550], R39 ;  /* 0x0015502701007387 */ /* 0x0003e80000100800 */
[----:B------:R-:W3:Y:S01]  /*15b80*/  LDL.LU R59, [R1+0xe4] ;  /* 0x0000e400013b7983 */ /* 0x000ee20000300800 */
[----:B0-----:R-:W-:Y:S02]  /*15b90*/  IADD3 R40, P2, R15, R2, RZ ;  /* 0x000000020f287210 */ /* 0x001fe40007f5e0ff */
        /* <DEDUP_REMOVED lines=12> */
[----:B------:R1:W-:Y:S01]  /*15c60*/  STL [R1+0xdac], R39 ;  /* 0x000dac2701007387 */ /* 0x0003e20000100800 */
[----:B0-----:R-:W-:Y:S02]  /*15c70*/  IADD3 R40, P6, R12, R2, RZ ;  /* 0x000000020c287210 */ /* 0x001fe40007fde0ff */
[-C--:B-1----:R-:W-:Y:S02]  /*15c80*/  LEA.HI.X.SX32 R39, R38, R3.reuse, 0x1, P5 ;  /* 0x0000000326277211 */ /* 0x082fe400028f0eff */
[----:B------:R-:W3:Y:S04]  /*15c90*/  LDL.LU R38, [R1+0x104] ;  /* 0x0001040001267983 */ /* 0x000ee80000300800 */
[----:B------:R-:W-:Y:S04]  /*15ca0*/  STL [R1+0xdcc], R40 ;  /* 0x000dcc2801007387 */ /* 0x000fe80000100800 */
[----:B------:R0:W-:Y:S02]  /*15cb0*/  STL [R1+0xdb0], R39 ;  /* 0x000db02701007387 */ /* 0x0001e40000100800 */
[----:B0-----:R-:W-:-:S02]  /*15cc0*/  LEA.HI.X.SX32 R39, R17, R3, 0x1, P4 ;  /* 0x0000000311277211 */ /* 0x001fc400020f0eff */
[----:B------:R-:W3:Y:S01]  /*15cd0*/  LDL.LU R17, [R1+0x11c] ;  /* 0x00011c0001117983 */ /* 0x000ee20000300800 */
[----:B----4-:R-:W-:-:S05]  /*15ce0*/  IADD3 R40, P5, R11, R2, RZ ;  /* 0x000000020b287210 */ /* 0x010fca0007fbe0ff */
[----:B------:R0:W-:Y:S04]  /*15cf0*/  STL [R1+0xdd4], R40 ;  /* 0x000dd42801007387 */ /* 0x0001e80000100800 */
[----:B------:R1:W-:Y:S01]  /*15d00*/  STL [R1+0xdb4], R39 ;  /* 0x000db42701007387 */ /* 0x0003e20000100800 */
[-C--:B0-----:R-:W-:Y:S02]  /*15d10*/  IADD3 R40, P4, R10, R2.reuse, RZ ;  /* 0x000000020a287210 */ /* 0x081fe40007f9e0ff */
[----:B-1----:R-:W-:Y:S02]  /*15d20*/  LEA.HI.X.SX32 R39, R16, R3, 0x1, P3 ;  /* 0x0000000310277211 */ /* 0x002fe400018f0eff */
[----:B------:R-:W4:Y:S04]  /*15d30*/  LDL.LU R16, [R1+0x124] ;  /* 0x0001240001107983 */ /* 0x000f280000300800 */
[----:B------:R0:W-:Y:S04]  /*15d40*/  STL [R1+0xddc], R40 ;  /* 0x000ddc2801007387 */ /* 0x0001e80000100800 */
[----:B------:R1:W-:Y:S01]  /*15d50*/  STL [R1+0xdb8], R39 ;  /* 0x000db82701007387 */ /* 0x0003e20000100800 */
[----:B0-----:R-:W-:-:S02]  /*15d60*/  IADD3 R40, P3, R9, R2, RZ ;  /* 0x0000000209287210 */ /* 0x001fc40007f7e0ff */
[-C--:B-1----:R-:W-:Y:S02]  /*15d70*/  LEA.HI.X.SX32 R39, R15, R3.reuse, 0x1, P2 ;  /* 0x000000030f277211 */ /* 0x082fe400010f0eff */
[----:B------:R-:W4:Y:S04]  /*15d80*/  LDL.LU R15, [R1+0x128] ;  /* 0x00012800010f7983 */ /* 0x000f280000300800 */
[----:B------:R-:W-:Y:S04]  /*15d90*/  STL [R1+0xde4], R40 ;  /* 0x000de42801007387 */ /* 0x000fe80000100800 */
[----:B------:R0:W-:Y:S02]  /*15da0*/  STL [R1+0xdbc], R39 ;  /* 0x000dbc2701007387 */ /* 0x0001e40000100800 */
[----:B0-----:R-:W-:-:S02]  /*15db0*/  LEA.HI.X.SX32 R39, R14, R3, 0x1, P1 ;  /* 0x000000030e277211 */ /* 0x001fc400008f0eff */
[----:B------:R-:W4:Y:S01]  /*15dc0*/  LDL.LU R14, [R1+0x134] ;  /* 0x00013400010e7983 */ /* 0x000f220000300800 */
[----:B------:R-:W-:-:S05]  /*15dd0*/  IADD3 R40, P2, R8, R2, RZ ;  /* 0x0000000208287210 */ /* 0x000fca0007f5e0ff */
[----:B------:R-:W-:Y:S04]  /*15de0*/  STL [R1+0xdec], R40 ;  /* 0x000dec2801007387 */ /* 0x000fe80000100800 */
[----:B------:R0:W-:Y:S02]  /*15df0*/  STL [R1+0xdc0], R39 ;  /* 0x000dc02701007387 */ /* 0x0001e40000100800 */
[----:B0-----:R-:W-:Y:S02]  /*15e00*/  LEA.HI.X.SX32 R39, R13, R3, 0x1, P0 ;  /* 0x000000030d277211 */ /* 0x001fe400000f0eff */
[----:B------:R-:W4:Y:S01]  /*15e10*/  LDL.LU R13, [R1+0x13c] ;  /* 0x00013c00010d7983 */ /* 0x000f220000300800 */
[----:B------:R-:W-:-:S05]  /*15e20*/  IADD3 R40, P1, R7, R2, RZ ;  /* 0x0000000207287210 */ /* 0x000fca0007f3e0ff */
[----:B------:R-:W-:Y:S04]  /*15e30*/  STL [R1+0xdf4], R40 ;  /* 0x000df42801007387 */ /* 0x000fe80000100800 */
[----:B------:R0:W-:Y:S02]  /*15e40*/  STL [R1+0xdc4], R39 ;  /* 0x000dc42701007387 */ /* 0x0001e40000100800 */
[----:B0-----:R-:W-:Y:S02]  /*15e50*/  LEA.HI.X.SX32 R39, R12, R3, 0x1, P6 ;  /* 0x000000030c277211 */ /* 0x001fe400030f0eff */
[----:B------:R-:W4:Y:S01]  /*15e60*/  LDL.LU R12, [R1+0x140] ;  /* 0x00014000010c7983 */ /* 0x000f220000300800 */
[----:B--2---:R-:W-:-:S05]  /*15e70*/  IADD3 R40, P0, R57, R2, RZ ;  /* 0x0000000239287210 */ /* 0x004fca0007f1e0ff */
[----:B------:R-:W-:Y:S04]  /*15e80*/  STL [R1+0xdfc], R40 ;  /* 0x000dfc2801007387 */ /* 0x000fe80000100800 */
[----:B------:R0:W-:Y:S02]  /*15e90*/  STL [R1+0xdc8], R39 ;  /* 0x000dc82701007387 */ /* 0x0001e40000100800 */
[----:B0-----:R-:W-:Y:S02]  /*15ea0*/  LEA.HI.X.SX32 R39, R11, R3, 0x1, P5 ;  /* 0x000000030b277211 */ /* 0x001fe400028f0eff */
[----:B------:R-:W2:Y:S01]  /*15eb0*/  LDL.LU R11, [R1+0x144] ;  /* 0x00014400010b7983 */ /* 0x000ea20000300800 */
[----:B---3--:R-:W-:-:S05]  /*15ec0*/  IADD3 R40, P6, R58, R2, RZ ;  /* 0x000000023a287210 */ /* 0x008fca0007fde0ff */
        /* <DEDUP_REMOVED lines=9> */
[----:B------:R-:W-:-:S05]  /*15f60*/  IADD3 R40, P4, R60, R2, RZ ;  /* 0x000000023c287210 */ /* 0x000fca0007f9e0ff */
[----:B------:R-:W-:Y:S04]  /*15f70*/  STL [R1+0xe14], R40 ;  /* 0x000e142801007387 */ /* 0x000fe80000100800 */
[----:B------:R0:W-:Y:S02]  /*15f80*/  STL [R1+0xde0], R39 ;  /* 0x000de02701007387 */ /* 0x0001e40000100800 */
[----:B0-----:R-:W-:Y:S02]  /*15f90*/  LEA.HI.X.SX32 R39, R8, R3, 0x1, P2 ;  /* 0x0000000308277211 */ /* 0x001fe400010f0eff */
[----:B------:R-:W3:Y:S01]  /*15fa0*/  LDL.LU R8, [R1+0x154] ;  /* 0x0001540001087983 */ /* 0x000ee20000300800 */
[----:B------:R-:W-:-:S05]  /*15fb0*/  IADD3 R40, P3, R61, R2, RZ ;  /* 0x000000023d287210 */ /* 0x000fca0007f7e0ff */
[----:B------:R0:W-:Y:S04]  /*15fc0*/  STL [R1+0xe1c], R40 ;  /* 0x000e1c2801007387 */ /* 0x0001e80000100800 */
[----:B------:R1:W-:Y:S01]  /*15fd0*/  STL [R1+0xde8], R39 ;  /* 0x000de82701007387 */ /* 0x0003e20000100800 */
[-C--:B0-----:R-:W-:Y:S02]  /*15fe0*/  IADD3 R40, P2, R38, R2.reuse, RZ ;  /* 0x0000000226287210 */ /* 0x081fe40007f5e0ff */
[----:B-1----:R-:W-:Y:S02]  /*15ff0*/  LEA.HI.X.SX32 R39, R7, R3, 0x1, P1 ;  /* 0x0000000307277211 */ /* 0x002fe400008f0eff */
[----:B------:R-:W3:Y:S04]  /*16000*/  LDL.LU R7, [R1+0x158] ;  /* 0x0001580001077983 */ /* 0x000ee80000300800 */
[----:B------:R0:W-:Y:S04]  /*16010*/  STL [R1+0xe24], R40 ;  /* 0x000e242801007387 */ /* 0x0001e80000100800 */
[----:B------:R1:W-:Y:S01]  /*16020*/  STL [R1+0xdf0], R39 ;  /* 0x000df02701007387 */ /* 0x0003e20000100800 */
[----:B0-----:R-:W-:-:S02]  /*16030*/  IADD3 R40, P1, R17, R2, RZ ;  /* 0x0000000211287210 */ /* 0x001fc40007f3e0ff */
        /* <DEDUP_REMOVED lines=37> */
[----:B------:R-:W-:Y:S04]  /*16290*/  STL [R1+0xe64], R40 ;  /* 0x000e642801007387 */ /* 0x000fe80000100800 */
[----:B------:R0:W-:Y:S02]  /*162a0*/  STL [R1+0xe30], R39 ;  /* 0x000e302701007387 */ /* 0x0001e40000100800 */
[-C--:B0-----:R-:W-:Y:S02]  /*162b0*/  LEA.HI.X.SX32 R39, R15, R3.reuse, 0x1, P6 ;  /* 0x000000030f277211 */ /* 0x081fe400030f0eff */
[----:B------:R-:W-:Y:S01]  /*162c0*/  IADD3 R40, P0, R9, R2, RZ ;  /* 0x0000000209287210 */ /* 0x000fe20007f1e0ff */
        /* <DEDUP_REMOVED lines=26> */
[----:B------:R-:W-:Y:S04]  /*16470*/  STL [R1+0xe94], R40 ;  /* 0x000e942801007387 */ /* 0x000fe80000100800 */
[----:B------:R0:W-:Y:S02]  /*16480*/  STL [R1+0xe60], R39 ;  /* 0x000e602701007387 */ /* 0x0001e40000100800 */
[----:B0-----:R-:W-:Y:S02]  /*16490*/  LEA.HI.X.SX32 R39, R9, R3, 0x1, P0 ;  /* 0x0000000309277211 */ /* 0x001fe400000f0eff */
[----:B------:R-:W4:Y:S01]  /*164a0*/  LDL.LU R9, [R1+0x1a8] ;  /* 0x0001a80001097983 */ /* 0x000f220000300800 */
[----:B------:R-:W-:-:S05]  /*164b0*/  IADD3 R40, P1, R60, R2, RZ ;  /* 0x000000023c287210 */ /* 0x000fca0007f3e0ff */
[----:B------:R0:W-:Y:S04]  /*164c0*/  STL [R1+0xe9c], R40 ;  /* 0x000e9c2801007387 */ /* 0x0001e80000100800 */
[----:B------:R1:W-:Y:S01]  /*164d0*/  STL [R1+0xe68], R39 ;  /* 0x000e682701007387 */ /* 0x0003e20000100800 */
[----:B0-----:R-:W-:Y:S02]  /*164e0*/  IADD3 R40, P0, R61, R2, RZ ;  /* 0x000000023d287210 */ /* 0x001fe40007f1e0ff */
        /* <DEDUP_REMOVED lines=45> */
[----:B------:R-:W-:Y:S01]  /*167c0*/  IADD3 R40, P5, R10, R2, RZ ;  /* 0x000000020a287210 */ /* 0x000fe20007fbe0ff */
        /* <DEDUP_REMOVED lines=71> */
[----:B------:R-:W-:Y:S04]  /*16c40*/  STL [R1+0xf5c], R40 ;  /* 0x000f5c2801007387 */ /* 0x000fe80000100800 */
[----:B------:R0:W-:Y:S02]  /*16c50*/  STL [R1+0xf28], R39 ;  /* 0x000f282701007387 */ /* 0x0001e40000100800 */
[-C--:B0-----:R-:W-:Y:S02]  /*16c60*/  LEA.HI.X.SX32 R39, R38, R3.reuse, 0x1, P3 ;  /* 0x0000000326277211 */ /* 0x081fe400018f0eff */
[----:B------:R-:W-:Y:S01]  /*16c70*/  IADD3 R40, P4, R12, R2, RZ ;  /* 0x000000020c287210 */ /* 0x000fe20007f9e0ff */
        /* <DEDUP_REMOVED lines=333> */
[-C--:B0-----:R-:W-:Y:S02]  /*18150*/  LEA.HI.X.SX32 R39, R61, R3.reuse, 0x1, P6 ;  /* 0x000000033d277211 */ /* 0x081fe400030f0eff */
[----:B------:R-:W3:Y:S01]  /*18160*/  LDL.LU R61, [R1+0x324] ;  /* 0x00032400013d7983 */ /* 0x000ee20000300800 */
[----:B------:R-:W-:Y:S02]  /*18170*/  IADD3 R40, P0, R13, R2, RZ ;  /* 0x000000020d287210 */ /* 0x000fe40007f1e0ff */
[----:B------:R-:W-:-:S03]  /*18180*/  LEA.HI.X.SX32 R38, R38, R3, 0x1, P5 ;  /* 0x0000000326267211 */ /* 0x000fc600028f0eff */
[----:B------:R-:W-:Y:S04]  /*18190*/  STL [R1+0x117c], R40 ;  /* 0x00117c2801007387 */ /* 0x000fe80000100800 */
[----:B------:R0:W-:Y:S01]  /*181a0*/  STL [R1+0x1148], R39 ;  /* 0x0011482701007387 */ /* 0x0001e20000100800 */
[----:B------:R-:W-:-:S03]  /*181b0*/  LEA.HI.X.SX32 R17, R17, R3, 0x1, P4 ;  /* 0x0000000311117211 */ /* 0x000fc600020f0eff */
[----:B0-----:R-:W3:Y:S01]  /*181c0*/  LDL.LU R39, [R1+0x314] ;  /* 0x0003140001277983 */ /* 0x001ee20000300800 */
[----:B------:R-:W-:-:S05]  /*181d0*/  IADD3 R40, P6, R12, R2, RZ ;  /* 0x000000020c287210 */ /* 0x000fca0007fde0ff */
[----:B------:R-:W-:Y:S04]  /*181e0*/  STL [R1+0x1184], R40 ;  /* 0x0011842801007387 */ /* 0x000fe80000100800 */
[----:B------:R0:W-:Y:S04]  /*181f0*/  STL [R1+0x1150], R38 ;  /* 0x0011502601007387 */ /* 0x0001e80000100800 */
[----:B0-----:R-:W3:Y:S01]  /*18200*/  LDL.LU R38, [R1+0x310] ;  /* 0x0003100001267983 */ /* 0x001ee20000300800 */
[----:B------:R-:W-:-:S05]  /*18210*/  IADD3 R40, P5, R11, R2, RZ ;  /* 0x000000020b287210 */ /* 0x000fca0007fbe0ff */
[----:B------:R-:W-:Y:S04]  /*18220*/  STL [R1+0x118c], R40 ;  /* 0x00118c2801007387 */ /* 0x000fe80000100800 */
[----:B------:R0:W-:Y:S04]  /*18230*/  STL [R1+0x1158], R17 ;  /* 0x0011581101007387 */ /* 0x0001e80000100800 */
[----:B0-----:R-:W3:Y:S01]  /*18240*/  LDL.LU R17, [R1+0x30c] ;  /* 0x00030c0001117983 */ /* 0x001ee20000300800 */
[----:B------:R-:W-:Y:S02]  /*18250*/  LEA.HI.X.SX32 R16, R16, R3, 0x1, P3 ;  /* 0x0000000310107211 */ /* 0x000fe400018f0eff */
[----:B----4-:R-:W-:-:S05]  /*18260*/  IADD3 R40, P4, R10, R2, RZ ;  /* 0x000000020a287210 */ /* 0x010fca0007f9e0ff */
[----:B------:R-:W-:Y:S04]  /*18270*/  STL [R1+0x1194], R40 ;  /* 0x0011942801007387 */ /* 0x000fe80000100800 */
[----:B------:R0:W-:Y:S01]  /*18280*/  STL [R1+0x1160], R16 ;  /* 0x0011601001007387 */ /* 0x0001e20000100800 */
[----:B------:R-:W-:-:S03]  /*18290*/  LEA.HI.X.SX32 R15, R15, R3, 0x1, P2 ;  /* 0x000000030f0f7211 */ /* 0x000fc600010f0eff */
[----:B0-----:R-:W4:Y:S01]  /*182a0*/  LDL.LU R16, [R1+0x304] ;  /* 0x0003040001107983 */ /* 0x001f220000300800 */
[----:B------:R-:W-:Y:S02]  /*182b0*/  IADD3 R40, P3, R9, R2, RZ ;  /* 0x0000000209287210 */ /* 0x000fe40007f7e0ff */
[----:B------:R-:W-:-:S03]  /*182c0*/  LEA.HI.X.SX32 R14, R14, R3, 0x1, P1 ;  /* 0x000000030e0e7211 */ /* 0x000fc600008f0eff */
[----:B------:R-:W-:Y:S04]  /*182d0*/  STL [R1+0x119c], R40 ;  /* 0x00119c2801007387 */ /* 0x000fe80000100800 */
[----:B------:R0:W-:Y:S04]  /*182e0*/  STL [R1+0x1168], R15 ;  /* 0x0011680f01007387 */ /* 0x0001e80000100800 */
[----:B0-----:R-:W4:Y:S01]  /*182f0*/  LDL.LU R15, [R1+0x2f8] ;  /* 0x0002f800010f7983 */ /* 0x001f220000300800 */
[----:B------:R-:W-:-:S05]  /*18300*/  IADD3 R40, P2, R8, R2, RZ ;  /* 0x0000000208287210 */ /* 0x000fca0007f5e0ff */
[----:B------:R-:W-:Y:S04]  /*18310*/  STL [R1+0x11a4], R40 ;  /* 0x0011a42801007387 */ /* 0x000fe80000100800 */
[----:B------:R0:W-:Y:S01]  /*18320*/  STL [R1+0x1170], R14 ;  /* 0x0011700e01007387 */ /* 0x0001e20000100800 */
[----:B------:R-:W-:-:S03]  /*18330*/  LEA.HI.X.SX32 R13, R13, R3, 0x1, P0 ;  /* 0x000000030d0d7211 */ /* 0x000fc600000f0eff */
        /* <DEDUP_REMOVED lines=11> */
[-C--:B------:R-:W-:Y:S02]  /*183f0*/  LEA.HI.X.SX32 R10, R10, R3.reuse, 0x1, P4 ;  /* 0x000000030a0a7211 */ /* 0x080fe400020f0eff */
[-C--:B------:R-:W-:Y:S02]  /*18400*/  LEA.HI.X.SX32 R9, R9, R3.reuse, 0x1, P3 ;  /* 0x0000000309097211 */ /* 0x080fe400018f0eff */
[----:B------:R-:W-:Y:S02]  /*18410*/  LEA.HI.X.SX32 R8, R8, R3, 0x1, P2 ;  /* 0x0000000308087211 */ /* 0x000fe400010f0eff */
[----:B--2---:R-:W-:-:S05]  /*18420*/  IADD3 R40, P6, R58, R2, RZ ;  /* 0x000000023a287210 */ /* 0x004fca0007fde0ff */
[----:B------:R-:W-:Y:S04]  /*18430*/  STL [R1+0x11bc], R40 ;  /* 0x0011bc2801007387 */ /* 0x000fe80000100800 */
[----:B------:R0:W-:Y:S04]  /*18440*/  STL [R1+0x1188], R11 ;  /* 0x0011880b01007387 */ /* 0x0001e80000100800 */
[----:B0-----:R-:W2:Y:S01]  /*18450*/  LDL.LU R11, [R1+0x2d8] ;  /* 0x0002d800010b7983 */ /* 0x001ea20000300800 */
[----:B---3--:R-:W-:-:S05]  /*18460*/  IADD3 R40, P5, R59, R2, RZ ;  /* 0x000000023b287210 */ /* 0x008fca0007fbe0ff */
[----:B------:R-:W-:Y:S04]  /*18470*/  STL [R1+0x11c4], R40 ;  /* 0x0011c42801007387 */ /* 0x000fe80000100800 */
[----:B------:R0:W-:Y:S04]  /*18480*/  STL [R1+0x1190], R10 ;  /* 0x0011900a01007387 */ /* 0x0001e80000100800 */
        /* <DEDUP_REMOVED lines=9> */
[----:B------:R-:W-:Y:S02]  /*18520*/  IADD3 R40, P2, R39, R2, RZ ;  /* 0x0000000227287210 */ /* 0x000fe40007f5e0ff */
[----:B------:R-:W-:-:S03]  /*18530*/  LEA.HI.X.SX32 R7, R7, R3, 0x1, P1 ;  /* 0x0000000307077211 */ /* 0x000fc600008f0eff */
[----:B------:R-:W-:Y:S01]  /*18540*/  STL [R1+0x11dc], R40 ;  /* 0x0011dc2801007387 */ /* 0x000fe20000100800 */
[----:B------:R-:W-:-:S03]  /*18550*/  LEA.HI.X.SX32 R45, R57, R3, 0x1, P0 ;  /* 0x00000003392d7211 */ /* 0x000fc600000f0eff */
[----:B------:R0:W-:Y:S04]  /*18560*/  STL [R1+0x11a8], R7 ;  /* 0x0011a80701007387 */ /* 0x0001e80000100800 */
[----:B0-----:R-:W3:Y:S01]  /*18570*/  LDL.LU R7, [R1+0x2b4] ;  /* 0x0002b40001077983 */ /* 0x001ee20000300800 */
[----:B------:R-:W-:-:S05]  /*18580*/  IADD3 R40, P1, R38, R2, RZ ;  /* 0x0000000226287210 */ /* 0x000fca0007f3e0ff */
[----:B------:R-:W-:Y:S04]  /*18590*/  STL [R1+0x11e4], R40 ;  /* 0x0011e42801007387 */ /* 0x000fe80000100800 */
[----:B------:R0:W-:Y:S04]  /*185a0*/  STL [R1+0x11b0], R45 ;  /* 0x0011b02d01007387 */ /* 0x0001e80000100800 */
[----:B------:R-:W3:Y:S01]  /*185b0*/  LDL.LU R57, [R1+0x110] ;  /* 0x0001100001397983 */ /* 0x000ee20000300800 */
[----:B0-----:R-:W-:Y:S02]  /*185c0*/  LEA.HI.X.SX32 R45, R58, R3, 0x1, P6 ;  /* 0x000000033a2d7211 */ /* 0x001fe400030f0eff */
[----:B------:R-:W-:-:S05]  /*185d0*/  IADD3 R40, P0, R17, R2, RZ ;  /* 0x0000000211287210 */ /* 0x000fca0007f1e0ff */
[----:B------:R4:W-:Y:S04]  /*185e0*/  STL [R1+0x11ec], R40 ;  /* 0x0011ec2801007387 */ /* 0x0009e80000100800 */
[----:B------:R0:W-:Y:S04]  /*185f0*/  STL [R1+0x11b8], R45 ;  /* 0x0011b82d01007387 */ /* 0x0001e80000100800 */
[----:B------:R-:W3:Y:S01]  /*18600*/  LDL.LU R58, [R1+0x10c] ;  /* 0x00010c00013a7983 */ /* 0x000ee20000300800 */
[----:B----4-:R-:W-:Y:S02]  /*18610*/  IADD3 R40, P6, R16, R2, RZ ;  /* 0x0000000210287210 */ /* 0x010fe40007fde0ff */
[----:B0-----:R-:W-:-:S03]  /*18620*/  LEA.HI.X.SX32 R45, R59, R3, 0x1, P5 ;  /* 0x000000033b2d7211 */ /* 0x001fc600028f0eff */
[----:B------:R0:W-:Y:S04]  /*18630*/  STL [R1+0x11f4], R40 ;  /* 0x0011f42801007387 */ /* 0x0001e80000100800 */
[----:B------:R-:W4:Y:S04]  /*18640*/  LDL.LU R59, [R1+0x108] ;  /* 0x00010800013b7983 */ /* 0x000f280000300800 */
[----:B------:R1:W-:Y:S01]  /*18650*/  STL [R1+0x11c0], R45 ;  /* 0x0011c02d01007387 */ /* 0x0003e20000100800 */
[----:B0-----:R-:W-:Y:S02]  /*18660*/  IADD3 R40, P5, R15, R2, RZ ;  /* 0x000000020f287210 */ /* 0x001fe40007fbe0ff */
[----:B-1----:R-:W-:-:S03]  /*18670*/  LEA.HI.X.SX32 R45, R60, R3, 0x1, P4 ;  /* 0x000000033c2d7211 */ /* 0x002fc600020f0eff */
        /* <DEDUP_REMOVED lines=11> */
[----:B------:R-:W4:Y:S01]  /*18730*/  LDL.LU R39, [R1+0xf8] ;  /* 0x0000f80001277983 */ /* 0x000f220000300800 */
[----:B------:R-:W-:-:S03]  /*18740*/  LEA.HI.X.SX32 R38, R38, R3, 0x1, P1 ;  /* 0x0000000326267211 */ /* 0x000fc600008f0eff */
[----:B------:R-:W-:Y:S01]  /*18750*/  STL [R1+0x11d8], R45 ;  /* 0x0011d82d01007387 */ /* 0x000fe20000100800 */
[----:B0-----:R-:W-:-:S05]  /*18760*/  IADD3 R40, P2, R12, R2, RZ ;  /* 0x000000020c287210 */ /* 0x001fca0007f5e0ff */
        /* <DEDUP_REMOVED lines=24> */
[----:B------:R-:W-:-:S05]  /*188f0*/  IADD3 R45, P4, R7, R2, RZ ;  /* 0x00000002072d7210 */ /* 0x000fca0007f9e0ff */
[----:B------:R-:W-:Y:S04]  /*18900*/  STL [R1+0x123c], R45 ;  /* 0x00123c2d01007387 */ /* 0x000fe80000100800 */
[----:B------:R0:W-:Y:S01]  /*18910*/  STL [R1+0x1208], R40 ;  /* 0x0012082801007387 */ /* 0x0001e20000100800 */
[----:B------:R-:W-:-:S05]  /*18920*/  IADD3 R13, P3, R57, R2, RZ ;  /* 0x00000002390d7210 */ /* 0x000fca0007f7e0ff */
[----:B------:R1:W-:Y:S01]  /*18930*/  STL [R1+0x1244], R13 ;  /* 0x0012440d01007387 */ /* 0x0003e20000100800 */
[----:B0-----:R-:W-:-:S03]  /*18940*/  LEA.HI.X.SX32 R40, R12, R3, 0x1, P2 ;  /* 0x000000030c287211 */ /* 0x001fc600010f0eff */
[----:B-1----:R-:W3:Y:S01]  /*18950*/  LDL.LU R13, [R1+0xd0] ;  /* 0x0000d000010d7983 */ /* 0x002ee20000300800 */
[----:B------:R-:W-:-:S03]  /*18960*/  IADD3 R12, P2, R58, R2, RZ ;  /* 0x000000023a0c7210 */ /* 0x000fc60007f5e0ff */
[----:B------:R-:W-:Y:S04]  /*18970*/  STL [R1+0x1210], R40 ;  /* 0x0012102801007387 */ /* 0x000fe80000100800 */
[----:B------:R0:W-:Y:S04]  /*18980*/  STL [R1+0x124c], R12 ;  /* 0x00124c0c01007387 */ /* 0x0001e80000100800 */
[----:B0-----:R-:W3:Y:S01]  /*18990*/  LDL.LU R12, [R1+0xc8] ;  /* 0x0000c800010c7983 */ /* 0x001ee20000300800 */
[----:B------:R-:W-:Y:S02]  /*189a0*/  LEA.HI.X.SX32 R40, R11, R3, 0x1, P1 ;  /* 0x000000030b287211 */ /* 0x000fe400008f0eff */
[----:B----4-:R-:W-:-:S03]  /*189b0*/  IADD3 R11, P1, R59, R2, RZ ;  /* 0x000000023b0b7210 */ /* 0x010fc60007f3e0ff */
[----:B------:R0:W-:Y:S04]  /*189c0*/  STL [R1+0x1218], R40 ;  /* 0x0012182801007387 */ /* 0x0001e80000100800 */
[----:B------:R1:W-:Y:S01]  /*189d0*/  STL [R1+0x1254], R11 ;  /* 0x0012540b01007387 */ /* 0x0003e20000100800 */
[----:B0-----:R-:W-:-:S03]  /*189e0*/  LEA.HI.X.SX32 R40, R10, R3, 0x1, P0 ;  /* 0x000000030a287211 */ /* 0x001fc600000f0eff */
[----:B-1----:R-:W4:Y:S04]  /*189f0*/  LDL.LU R11, [R1+0xc0] ;  /* 0x0000c000010b7983 */ /* 0x002f280000300800 */
[----:B------:R0:W-:Y:S01]  /*18a00*/  STL [R1+0x1220], R40 ;  /* 0x0012202801007387 */ /* 0x0001e20000100800 */
[----:B------:R-:W-:-:S05]  /*18a10*/  IADD3 R10, P0, R60, R2, RZ ;  /* 0x000000023c0a7210 */ /* 0x000fca0007f1e0ff */
[----:B------:R1:W-:Y:S01]  /*18a20*/  STL [R1+0x125c], R10 ;  /* 0x00125c0a01007387 */ /* 0x0003e20000100800 */
[----:B0-----:R-:W-:-:S03]  /*18a30*/  LEA.HI.X.SX32 R40, R9, R3, 0x1, P6 ;  /* 0x0000000309287211 */ /* 0x001fc600030f0eff */
[----:B-1----:R-:W4:Y:S01]  /*18a40*/  LDL.LU R10, [R1+0xbc] ;  /* 0x0000bc00010a7983 */ /* 0x002f220000300800 */
[----:B------:R-:W-:-:S03]  /*18a50*/  IADD3 R9, P6, R61, R2, RZ ;  /* 0x000000023d097210 */ /* 0x000fc60007fde0ff */
[----:B------:R-:W-:Y:S04]  /*18a60*/  STL [R1+0x1228], R40 ;  /* 0x0012282801007387 */ /* 0x000fe80000100800 */
[----:B------:R0:W-:Y:S04]  /*18a70*/  STL [R1+0x1264], R9 ;  /* 0x0012640901007387 */ /* 0x0001e80000100800 */
[----:B0-----:R-:W4:Y:S01]  /*18a80*/  LDL.LU R9, [R1+0xb8] ;  /* 0x0000b80001097983 */ /* 0x001f220000300800 */
[----:B------:R-:W-:Y:S02]  /*18a90*/  LEA.HI.X.SX32 R40, R8, R3, 0x1, P5 ;  /* 0x0000000308287211 */ /* 0x000fe400028f0eff */
[----:B------:R-:W-:-:S03]  /*18aa0*/  IADD3 R8, P5, R39, R2, RZ ;  /* 0x0000000227087210 */ /* 0x000fc60007fbe0ff */
[----:B------:R-:W-:Y:S04]  /*18ab0*/  STL [R1+0x1230], R40 ;  /* 0x0012302801007387 */ /* 0x000fe80000100800 */
[----:B------:R0:W-:Y:S01]  /*18ac0*/  STL [R1+0x126c], R8 ;  /* 0x00126c0801007387 */ /* 0x0001e20000100800 */
[----:B------:R-:W-:-:S03]  /*18ad0*/  LEA.HI.X.SX32 R7, R7, R3, 0x1, P4 ;  /* 0x0000000307077211 */ /* 0x000fc600020f0eff */
[----:B0-----:R-:W4:Y:S01]  /*18ae0*/  LDL.LU R8, [R1+0xb4] ;  /* 0x0000b40001087983 */ /* 0x001f220000300800 */
[----:B------:R-:W-:-:S03]  /*18af0*/  LEA.HI.X.SX32 R40, R57, R3, 0x1, P3 ;  /* 0x0000000339287211 */ /* 0x000fc600018f0eff */
[----:B------:R0:W-:Y:S04]  /*18b00*/  STL [R1+0x1238], R7 ;  /* 0x0012380701007387 */ /* 0x0001e80000100800 */
[----:B0-----:R-:W4:Y:S01]  /*18b10*/  LDL.LU R7, [R1+0xb0] ;  /* 0x0000b00001077983 */ /* 0x001f220000300800 */
[----:B------:R-:W-:-:S05]  /*18b20*/  IADD3 R45, P4, R38, R2, RZ ;  /* 0x00000002262d7210 */ /* 0x000fca0007f9e0ff */
[----:B------:R-:W-:Y:S04]  /*18b30*/  STL [R1+0x1274], R45 ;  /* 0x0012742d01007387 */ /* 0x000fe80000100800 */
[----:B------:R0:W-:Y:S04]  /*18b40*/  STL [R1+0x1240], R40 ;  /* 0x0012402801007387 */ /* 0x0001e80000100800 */
[----:B------:R-:W4:Y:S01]  /*18b50*/  LDL.LU R57, [R1+0xac] ;  /* 0x0000ac0001397983 */ /* 0x000f220000300800 */
[----:B0-----:R-:W-:Y:S02]  /*18b60*/  LEA.HI.X.SX32 R40, R58, R3, 0x1, P2 ;  /* 0x000000033a287211 */ /* 0x001fe400010f0eff */
[----:B--2---:R-:W-:-:S05]  /*18b70*/  IADD3 R45, P3, R17, R2, RZ ;  /* 0x00000002112d7210 */ /* 0x004fca0007f7e0ff */
[----:B------:R-:W-:Y:S04]  /*18b80*/  STL [R1+0x127c], R45 ;  /* 0x00127c2d01007387 */ /* 0x000fe80000100800 */
[----:B------:R0:W-:Y:S04]  /*18b90*/  STL [R1+0x1248], R40 ;  /* 0x0012482801007387 */ /* 0x0001e80000100800 */
[----:B------:R-:W2:Y:S01]  /*18ba0*/  LDL.LU R58, [R1+0xa4] ;  /* 0x0000a400013a7983 */ /* 0x000ea20000300800 */
[----:B0-----:R-:W-:Y:S02]  /*18bb0*/  LEA.HI.X.SX32 R40, R59, R3, 0x1, P1 ;  /* 0x000000033b287211 */ /* 0x001fe400008f0eff */
[----:B---3--:R-:W-:-:S05]  /*18bc0*/  IADD3 R45, P2, R16, R2, RZ ;  /* 0x00000002102d7210 */ /* 0x008fca0007f5e0ff */
[----:B------:R0:W-:Y:S04]  /*18bd0*/  STL [R1+0x1284], R45 ;  /* 0x0012842d01007387 */ /* 0x0001e80000100800 */
[----:B------:R-:W3:Y:S04]  /*18be0*/  LDL.LU R59, [R1+0x94] ;  /* 0x00009400013b7983 */ /* 0x000ee80000300800 */
[----:B------:R1:W-:Y:S01]  /*18bf0*/  STL [R1+0x1250], R40 ;  /* 0x0012502801007387 */ /* 0x0003e20000100800 */
[----:B0-----:R-:W-:Y:S02]  /*18c00*/  IADD3 R45, P1, R15, R2, RZ ;  /* 0x000000020f2d7210 */ /* 0x001fe40007f3e0ff */
[----:B-1----:R-:W-:-:S03]  /*18c10*/  LEA.HI.X.SX32 R40, R60, R3, 0x1, P0 ;  /* 0x000000033c287211 */ /* 0x002fc600000f0eff */
[----:B------:R0:W-:Y:S04]  /*18c20*/  STL [R1+0x128c], R45 ;  /* 0x00128c2d01007387 */ /* 0x0001e80000100800 */
[----:B------:R-:W3:Y:S04]  /*18c30*/  LDL.LU R60, [R1+0x8c] ;  /* 0x00008c00013c7983 */ /* 0x000ee80000300800 */
[----:B------:R1:W-:Y:S01]  /*18c40*/  STL [R1+0x1258], R40 ;  /* 0x0012582801007387 */ /* 0x0003e20000100800 */
[----:B0-----:R-:W-:Y:S02]  /*18c50*/  IADD3 R45, P0, R14, R2, RZ ;  /* 0x000000020e2d7210 */ /* 0x001fe40007f1e0ff */
[----:B-1----:R-:W-:-:S03]  /*18c60*/  LEA.HI.X.SX32 R40, R61, R3, 0x1, P6 ;  /* 0x000000033d287211 */ /* 0x002fc600030f0eff */
[----:B------:R-:W-:Y:S04]  /*18c70*/  STL [R1+0x1294], R45 ;  /* 0x0012942d01007387 */ /* 0x000fe80000100800 */
[----:B------:R-:W3:Y:S01]  /*18c80*/  LDL.LU R61, [R1+0x84] ;  /* 0x00008400013d7983 */ /* 0x000ee20000300800 */
[----:B------:R-:W-:-:S03]  /*18c90*/  LEA.HI.X.SX32 R39, R39, R3, 0x1, P5 ;  /* 0x0000000327277211 */ /* 0x000fc600028f0eff */
        /* <DEDUP_REMOVED lines=11> */
[----:B----4-:R-:W-:Y:S02]  /*18d50*/  IADD3 R45, P4, R11, R2, RZ ;  /* 0x000000020b2d7210 */ /* 0x010fe40007f9e0ff */
[----:B------:R-:W-:-:S03]  /*18d60*/  LEA.HI.X.SX32 R17, R17, R3, 0x1, P3 ;  /* 0x0000000311117211 */ /* 0x000fc600018f0eff */
[----:B------:R-:W-:Y:S04]  /*18d70*/  STL [R1+0x12ac], R45 ;  /* 0x0012ac2d01007387 */ /* 0x000fe80000100800 */
[----:B------:R0:W-:Y:S04]  /*18d80*/  STL [R1+0x1278], R17 ;  /* 0x0012781101007387 */ /* 0x0001e80000100800 */
[----:B0-----:R-:W4:Y:S01]  /*18d90*/  LDL.LU R17, [R1+0x74] ;  /* 0x0000740001117983 */ /* 0x001f220000300800 */
[----:B------:R-:W-:Y:S02]  /*18da0*/  IADD3 R46, P3, R10, R2, RZ ;  /* 0x000000020a2e7210 */ /* 0x000fe40007f7e0ff */
[----:B------:R-:W-:-:S03]  /*18db0*/  LEA.HI.X.SX32 R45, R16, R3, 0x1, P2 ;  /* 0x00000003102d7211 */ /* 0x000fc600010f0eff */
[----:B------:R-:W-:Y:S04]  /*18dc0*/  STL [R1+0x12b4], R46 ;  /* 0x0012b42e01007387 */ /* 0x000fe80000100800 */
[----:B------:R-:W-:Y:S01]  /*18dd0*/  STL [R1+0x1280], R45 ;  /* 0x0012802d01007387 */ /* 0x000fe20000100800 */
[----:B------:R-:W-:Y:S02]  /*18de0*/  LEA.HI.X.SX32 R15, R15, R3, 0x1, P1 ;  /* 0x000000030f0f7211 */ /* 0x000fe400008f0eff */
[----:B------:R-:W-:-:S05]  /*18df0*/  IADD3 R16, P2, R9, R2, RZ ;  /* 0x0000000209107210 */ /* 0x000fca0007f5e0ff */
[----:B------:R0:W-:Y:S04]  /*18e00*/  STL [R1+0x12bc], R16 ;  /* 0x0012bc1001007387 */ /* 0x0001e80000100800 */
[----:B0-----:R-:W4:Y:S04]  /*18e10*/  LDL.LU R16, [R1+0x6c] ;  /* 0x00006c0001107983 */ /* 0x001f280000300800 */
[----:B------:R0:W-:Y:S01]  /*18e20*/  STL [R1+0x1288], R15 ;  /* 0x0012880f01007387 */ /* 0x0001e20000100800 */
[----:B------:R-:W-:Y:S02]  /*18e30*/  IADD3 R45, P1, R8, R2, RZ ;  /* 0x00000002082d7210 */ /* 0x000fe40007f3e0ff */
[----:B0-----:R-:W-:-:S03]  /*18e40*/  LEA.HI.X.SX32 R15, R14, R3, 0x1, P0 ;  /* 0x000000030e0f7211 */ /* 0x001fc600000f0eff */
[----:B------:R-:W-:Y:S04]  /*18e50*/  STL [R1+0x12c4], R45 ;  /* 0x0012c42d01007387 */ /* 0x000fe80000100800 */
[----:B------:R0:W-:Y:S01]  /*18e60*/  STL [R1+0x1290], R15 ;  /* 0x0012900f01007387 */ /* 0x0001e20000100800 */
[----:B------:R-:W-:-:S03]  /*18e70*/  IADD3 R14, P0, R7, R2, RZ ;  /* 0x00000002070e7210 */ /* 0x000fc60007f1e0ff */
[----:B0-----:R-:W4:Y:S01]  /*18e80*/  LDL.LU R15, [R1+0x64] ;  /* 0x00006400010f7983 */ /* 0x001f220000300800 */
[----:B------:R-:W-:-:S03]  /*18e90*/  LEA.HI.X.SX32 R13, R13, R3, 0x1, P6 ;  /* 0x000000030d0d7211 */ /* 0x000fc600030f0eff */
[----:B------:R0:W-:Y:S04]  /*18ea0*/  STL [R1+0x12cc], R14 ;  /* 0x0012cc0e01007387 */ /* 0x0001e80000100800 */
[----:B------:R-:W-:Y:S01]  /*18eb0*/  STL [R1+0x1298], R13 ;  /* 0x0012980d01007387 */ /* 0x000fe20000100800 */
[----:B0-----:R-:W-:-:S05]  /*18ec0*/  IADD3 R14, P6, R57, R2, RZ ;  /* 0x00000002390e7210 */ /* 0x001fca0007fde0ff */
[----:B------:R0:W-:Y:S01]  /*18ed0*/  STL [R1+0x12d4], R14 ;  /* 0x0012d40e01007387 */ /* 0x0001e20000100800 */
[----:B------:R-:W-:-:S03]  /*18ee0*/  LEA.HI.X.SX32 R12, R12, R3, 0x1, P5 ;  /* 0x000000030c0c7211 */ /* 0x000fc600028f0eff */
[----:B0-----:R-:W4:Y:S04]  /*18ef0*/  LDL.LU R14, [R1+0x60] ;  /* 0x00006000010e7983 */ /* 0x001f280000300800 */
[----:B------:R0:W-:Y:S02]  /*18f00*/  STL [R1+0x12a0], R12 ;  /* 0x0012a00c01007387 */ /* 0x0001e40000100800 */
[-C--:B0-----:R-:W-:Y:S02]  /*18f10*/  LEA.HI.X.SX32 R12, R11, R3.reuse, 0x1, P4 ;  /* 0x000000030b0c7211 */ /* 0x081fe400020f0eff */
[-C--:B------:R-:W-:Y:S02]  /*18f20*/  LEA.HI.X.SX32 R10, R10, R3.reuse, 0x1, P3 ;  /* 0x000000030a0a7211 */ /* 0x080fe400018f0eff */
[----:B------:R-:W-:-:S02]  /*18f30*/  LEA.HI.X.SX32 R9, R9, R3, 0x1, P2 ;  /* 0x0000000309097211 */ /* 0x000fc400010f0eff */
[----:B--2---:R-:W-:-:S05]  /*18f40*/  IADD3 R13, P5, R58, R2, RZ ;  /* 0x000000023a0d7210 */ /* 0x004fca0007fbe0ff */
[----:B------:R0:W-:Y:S04]  /*18f50*/  STL [R1+0x12dc], R13 ;  /* 0x0012dc0d01007387 */ /* 0x0001e80000100800 */
[----:B------:R-:W-:Y:S04]  /*18f60*/  STL [R1+0x12a8], R12 ;  /* 0x0012a80c01007387 */ /* 0x000fe80000100800 */
[----:B0-----:R-:W2:Y:S01]  /*18f70*/  LDL.LU R13, [R1+0x5c] ;  /* 0x00005c00010d7983 */ /* 0x001ea20000300800 */
[----:B---3--:R-:W-:-:S05]  /*18f80*/  IADD3 R11, P4, R59, R2, RZ ;  /* 0x000000023b0b7210 */ /* 0x008fca0007f9e0ff */
[----:B------:R0:W-:Y:S04]  /*18f90*/  STL [R1+0x12e4], R11 ;  /* 0x0012e40b01007387 */ /* 0x0001e80000100800 */
[----:B------:R1:W-:Y:S01]  /*18fa0*/  STL [R1+0x12b0], R10 ;  /* 0x0012b00a01007387 */ /* 0x0003e20000100800 */
[----:B0-----:R-:W-:-:S05]  /*18fb0*/  IADD3 R11, P3, R60, R2, RZ ;  /* 0x000000023c0b7210 */ /* 0x001fca0007f7e0ff */
[----:B------:R-:W-:Y:S04]  /*18fc0*/  STL [R1+0x12ec], R11 ;  /* 0x0012ec0b01007387 */ /* 0x000fe80000100800 */
[----:B------:R-:W3:Y:S04]  /*18fd0*/  LDL.LU R12, [R1+0x58] ;  /* 0x00005800010c7983 */ /* 0x000ee80000300800 */
[----:B------:R0:W-:Y:S01]  /*18fe0*/  STL [R1+0x12b8], R9 ;  /* 0x0012b80901007387 */ /* 0x0001e20000100800 */
[----:B-1----:R-:W-:Y:S02]  /*18ff0*/  IADD3 R10, P2, R61, R2, RZ ;  /* 0x000000023d0a7210 */ /* 0x002fe40007f5e0ff */
[----:B0-----:R-:W-:-:S03]  /*19000*/  LEA.HI.X.SX32 R9, R8, R3, 0x1, P1 ;  /* 0x0000000308097211 */ /* 0x001fc600008f0eff */
[----:B------:R-:W-:Y:S04]  /*19010*/  STL [R1+0x12f4], R10 ;  /* 0x0012f40a01007387 */ /* 0x000fe80000100800 */
[----:B------:R-:W-:Y:S04]  /*19020*/  STL [R1+0x12c0], R9 ;  /* 0x0012c00901007387 */ /* 0x000fe80000100800 */
[----:B------:R-:W3:Y:S01]  /*19030*/  LDL.LU R11, [R1+0x54] ;  /* 0x00005400010b7983 */ /* 0x000ee20000300800 */
[----:B------:R-:W-:Y:S02]  /*19040*/  IADD3 R8, P1, R40, R2, RZ ;  /* 0x0000000228087210 */ /* 0x000fe40007f3e0ff */
[----:B------:R-:W-:-:S03]  /*19050*/  LEA.HI.X.SX32 R7, R7, R3, 0x1, P0 ;  /* 0x0000000307077211 */ /* 0x000fc600000f0eff */
[----:B------:R0:W-:Y:S04]  /*19060*/  STL [R1+0x12fc], R8 ;  /* 0x0012fc0801007387 */ /* 0x0001e80000100800 */
[----:B------:R1:W-:Y:S01]  /*19070*/  STL [R1+0x12c8], R7 ;  /* 0x0012c80701007387 */ /* 0x0003e20000100800 */
[----:B0-----:R-:W-:Y:S02]  /*19080*/  LEA.HI.X.SX32 R8, R57, R3, 0x1, P6 ;  /* 0x0000000339087211 */ /* 0x001fe400030f0eff */
[----:B------:R-:W-:-:S05]  /*19090*/  IADD3 R9, P0, R39, R2, RZ ;  /* 0x0000000227097210 */ /* 0x000fca0007f1e0ff */
[----:B------:R-:W-:Y:S04]  /*190a0*/  STL [R1+0x1304], R9 ;  /* 0x0013040901007387 */ /* 0x000fe80000100800 */
[----:B------:R-:W3:Y:S04]  /*190b0*/  LDL.LU R10, [R1+0x50] ;  /* 0x00005000010a7983 */ /* 0x000ee80000300800 */
[----:B------:R0:W-:Y:S01]  /*190c0*/  STL [R1+0x12d0], R8 ;  /* 0x0012d00801007387 */ /* 0x0001e20000100800 */
[----:B-1----:R-:W-:Y:S02]  /*190d0*/  IADD3 R7, P6, R38, R2, RZ ;  /* 0x0000000226077210 */ /* 0x002fe40007fde0ff */
[----:B0-----:R-:W-:-:S03]  /*190e0*/  LEA.HI.X.SX32 R8, R58, R3, 0x1, P5 ;  /* 0x000000033a087211 */ /* 0x001fc600028f0eff */
[----:B------:R4:W-:Y:S04]  /*190f0*/  STL [R1+0x130c], R7 ;  /* 0x00130c0701007387 */ /* 0x0009e80000100800 */
[----:B------:R-:W3:Y:S04]  /*19100*/  LDL.LU R9, [R1+0x4c] ;  /* 0x00004c0001097983 */ /* 0x000ee80000300800 */
[----:B------:R0:W-:Y:S01]  /*19110*/  STL [R1+0x12d8], R8 ;  /* 0x0012d80801007387 */ /* 0x0001e20000100800 */
[----:B----4-:R-:W-:-:S03]  /*19120*/  IADD3 R7, P5, R17, R2, RZ ;  /* 0x0000000211077210 */ /* 0x010fc60007fbe0ff */
[----:B0-----:R-:W4:Y:S01]  /*19130*/  LDL.LU R8, [R1+0x48] ;  /* 0x0000480001087983 */ /* 0x001f220000300800 */
[----:B------:R-:W-:-:S03]  /*19140*/  LEA.HI.X.SX32 R45, R59, R3, 0x1, P4 ;  /* 0x000000033b2d7211 */ /* 0x000fc600020f0eff */
[----:B------:R0:W-:Y:S04]  /*19150*/  STL [R1+0x1314], R7 ;  /* 0x0013140701007387 */ /* 0x0001e80000100800 */
[----:B0-----:R-:W4:Y:S04]  /*19160*/  LDL.LU R7, [R1+0x44] ;  /* 0x0000440001077983 */ /* 0x001f280000300800 */
[----:B------:R0:W-:Y:S04]  /*19170*/  STL [R1+0x12e0], R45 ;  /* 0x0012e02d01007387 */ /* 0x0001e80000100800 */
[----:B------:R-:W4:Y:S01]  /*19180*/  LDL.LU R57, [R1+0x40] ;  /* 0x0000400001397983 */ /* 0x000f220000300800 */
[----:B------:R-:W-:-:S02]  /*19190*/  IADD3 R46, P4, R16, R2, RZ ;  /* 0x00000002102e7210 */ /* 0x000fc40007f9e0ff */
[----:B0-----:R-:W-:-:S03]  /*191a0*/  LEA.HI.X.SX32 R45, R60, R3, 0x1, P3 ;  /* 0x000000033c2d7211 */ /* 0x001fc600018f0eff */
[----:B------:R0:W-:Y:S04]  /*191b0*/  STL [R1+0x131c], R46 ;  /* 0x00131c2e01007387 */ /* 0x0001e80000100800 */
[----:B------:R-:W4:Y:S04]  /*191c0*/  LDL.LU R58, [R1+0x34] ;  /* 0x00003400013a7983 */ /* 0x000f280000300800 */
[----:B------:R1:W-:Y:S04]  /*191d0*/  STL [R1+0x12e8], R45 ;  /* 0x0012e82d01007387 */ /* 0x0003e80000100800 */
[----:B------:R-:W4:Y:S01]  /*191e0*/  LDL.LU R59, [R1+0x24] ;  /* 0x00002400013b7983 */ /* 0x000f220000300800 */
[----:B0-----:R-:W-:-:S02]  /*191f0*/  IADD3 R46, P3, R15, R2, RZ ;  /* 0x000000020f2e7210 */ /* 0x001fc40007f7e0ff */
[----:B-1----:R-:W-:-:S03]  /*19200*/  LEA.HI.X.SX32 R45, R61, R3, 0x1, P2 ;  /* 0x000000033d2d7211 */ /* 0x002fc600010f0eff */
        /* <DEDUP_REMOVED lines=10> */
[----:B------:R-:W-:-:S02]  /*192b0*/  LEA.HI.X.SX32 R39, R39, R3, 0x1, P0 ;  /* 0x0000000327277211 */ /* 0x000fc400000f0eff */
[----:B--2---:R-:W-:-:S05]  /*192c0*/  IADD3 R40, P1, R13, R2, RZ ;  /* 0x000000020d287210 */ /* 0x004fca0007f3e0ff */
[----:B------:R-:W-:Y:S04]  /*192d0*/  STL [R1+0x1334], R40 ;  /* 0x0013342801007387 */ /* 0x000fe80000100800 */
[----:B0-----:R-:W2:Y:S04]  /*192e0*/  LDL.LU R46, [R1+0x10] ;  /* 0x00001000012e7983 */ /* 0x001ea80000300800 */
[----:B------:R0:W-:Y:S04]  /*192f0*/  STL [R1+0x1300], R39 ;  /* 0x0013002701007387 */ /* 0x0001e80000100800 */
[----:B-1----:R-:W2:Y:S01]  /*19300*/  LDL.LU R45, [R1+0xc] ;  /* 0x00000c00012d7983 */ /* 0x002ea20000300800 */
[----:B0-----:R-:W-:-:S02]  /*19310*/  LEA.HI.X.SX32 R39, R38, R3, 0x1, P6 ;  /* 0x0000000326277211 */ /* 0x001fc400030f0eff */
[----:B---3--:R-:W-:-:S05]  /*19320*/  IADD3 R40, P0, R12, R2, RZ ;  /* 0x000000020c287210 */ /* 0x008fca0007f1e0ff */
[----:B------:R0:W-:Y:S04]  /*19330*/  STL [R1+0x133c], R40 ;  /* 0x00133c2801007387 */ /* 0x0001e80000100800 */
[----:B0-----:R-:W3:Y:S04]  /*19340*/  LDL.LU R40, [R1+0x8] ;  /* 0x0000080001287983 */ /* 0x001ee80000300800 */
[----:B------:R0:W-:Y:S01]  /*19350*/  STL [R1+0x1308], R39 ;  /* 0x0013082701007387 */ /* 0x0001e20000100800 */
[----:B------:R-:W-:-:S03]  /*19360*/  IADD3 R38, P6, R11, R2, RZ ;  /* 0x000000020b267210 */ /* 0x000fc60007fde0ff */
[----:B0-----:R-:W3:Y:S04]  /*19370*/  LDL.LU R39, [R1+0x4] ;  /* 0x0000040001277983 */ /* 0x001ee80000300800 */
[----:B------:R0:W-:Y:S04]  /*19380*/  STL [R1+0x1344], R38 ;  /* 0x0013442601007387 */ /* 0x0001e80000100800 */
[----:B0-----:R-:W3:Y:S01]  /*19390*/  LDL.LU R38, [R1] ;  /* 0x0000000001267983 */ /* 0x001ee20000300800 */
[-C--:B------:R-:W-:Y:S02]  /*193a0*/  LEA.HI.X.SX32 R17, R17, R3.reuse, 0x1, P5 ;  /* 0x0000000311117211 */ /* 0x080fe400028f0eff */
[----:B------:R-:W-:-:S03]  /*193b0*/  LEA.HI.X.SX32 R16, R16, R3, 0x1, P4 ;  /* 0x0000000310107211 */ /* 0x000fc600020f0eff */
[----:B------:R0:W-:Y:S01]  /*193c0*/  STL [R1+0x1310], R17 ;  /* 0x0013101101007387 */ /* 0x0001e20000100800 */
[----:B------:R-:W-:Y:S02]  /*193d0*/  LEA.HI.X.SX32 R15, R15, R3, 0x1, P3 ;  /* 0x000000030f0f7211 */ /* 0x000fe400018f0eff */
[----:B0-----:R-:W-:-:S05]  /*193e0*/  IADD3 R17, P5, R10, R2, RZ ;  /* 0x000000020a117210 */ /* 0x001fca0007fbe0ff */
[----:B------:R0:W-:Y:S04]  /*193f0*/  STL [R1+0x134c], R17 ;  /* 0x00134c1101007387 */ /* 0x0001e80000100800 */
[----:B0-----:R-:W3:Y:S04]  /*19400*/  LDL.LU R17, [R1+0x1684] ;  /* 0x0016840001117983 */ /* 0x001ee80000300800 */
[----:B------:R0:W-:Y:S02]  /*19410*/  STL [R1+0x1318], R16 ;  /* 0x0013181001007387 */ /* 0x0001e40000100800 */
[----:B0-----:R-:W-:-:S05]  /*19420*/  IADD3 R16, P4, R9, R2, RZ ;  /* 0x0000000209107210 */ /* 0x001fca0007f9e0ff */
[----:B------:R0:W-:Y:S01]  /*19430*/  STL [R1+0x1354], R16 ;  /* 0x0013541001007387 */ /* 0x0001e20000100800 */
[----:B------:R-:W-:-:S03]  /*19440*/  LEA.HI.X.SX32 R14, R14, R3, 0x1, P2 ;  /* 0x000000030e0e7211 */ /* 0x000fc600010f0eff */
[----:B0-----:R-:W3:Y:S04]  /*19450*/  LDL.LU R16, [R1+0x1680] ;  /* 0x0016800001107983 */ /* 0x001ee80000300800 */
[----:B------:R4:W-:Y:S02]  /*19460*/  STL [R1+0x1320], R15 ;  /* 0x0013200f01007387 */ /* 0x0009e40000100800 */
[----:B----4-:R-:W-:-:S05]  /*19470*/  IADD3 R15, P3, R8, R2, RZ ;  /* 0x00000002080f7210 */ /* 0x010fca0007f7e0ff */
[----:B------:R0:W-:Y:S01]  /*19480*/  STL [R1+0x135c], R15 ;  /* 0x00135c0f01007387 */ /* 0x0001e20000100800 */
[----:B------:R-:W-:-:S03]  /*19490*/  LEA.HI.X.SX32 R13, R13, R3, 0x1, P1 ;  /* 0x000000030d0d7211 */ /* 0x000fc600008f0eff */
[----:B0-----:R-:W4:Y:S04]  /*194a0*/  LDL.LU R15, [R1+0x167c] ;  /* 0x00167c00010f7983 */ /* 0x001f280000300800 */
[----:B------:R0:W-:Y:S02]  /*194b0*/  STL [R1+0x1328], R14 ;  /* 0x0013280e01007387 */ /* 0x0001e40000100800 */
[----:B0-----:R-:W-:-:S05]  /*194c0*/  IADD3 R14, P2, R7, R2, RZ ;  /* 0x00000002070e7210 */ /* 0x001fca0007f5e0ff */
        /* <DEDUP_REMOVED lines=39> */
[----:B--2---:R-:W-:-:S05]  /*19740*/  IADD3 R57, P1, R46, R2, RZ ;  /* 0x000000022e397210 */ /* 0x004fca0007f3e0ff */
[----:B------:R0:W-:Y:S01]  /*19750*/  STL [R1+0x13a4], R57 ;  /* 0x0013a43901007387 */ /* 0x0001e20000100800 */
[----:B------:R-:W-:-:S03]  /*19760*/  LEA.HI.X.SX32 R59, R59, R3, 0x1, P6 ;  /* 0x000000033b3b7211 */ /* 0x000fc600030f0eff */
[----:B0-----:R-:W2:Y:S04]  /*19770*/  LDL.LU R57, [R1+0x1658] ;  /* 0x0016580001397983 */ /* 0x001ea80000300800 */
[----:B------:R0:W-:Y:S02]  /*19780*/  STL [R1+0x1370], R58 ;  /* 0x0013703a01007387 */ /* 0x0001e40000100800 */
[----:B0-----:R-:W-:-:S05]  /*19790*/  IADD3 R58, P0, R45, R2, RZ ;  /* 0x000000022d3a7210 */ /* 0x001fca0007f1e0ff */
[----:B------:R0:W-:Y:S01]  /*197a0*/  STL [R1+0x13ac], R58 ;  /* 0x0013ac3a01007387 */ /* 0x0001e20000100800 */
[----:B------:R-:W-:-:S03]  /*197b0*/  LEA.HI.X.SX32 R60, R60, R3, 0x1, P5 ;  /* 0x000000033c3c7211 */ /* 0x000fc600028f0eff */
[----:B0-----:R-:W4:Y:S04]  /*197c0*/  LDL.LU R58, [R1+0x1654] ;  /* 0x00165400013a7983 */ /* 0x001f280000300800 */
[----:B------:R3:W-:Y:S02]  /*197d0*/  STL [R1+0x1378], R59 ;  /* 0x0013783b01007387 */ /* 0x0007e40000100800 */
[----:B---3--:R-:W-:-:S05]  /*197e0*/  IADD3 R59, P6, R40, R2, RZ ;  /* 0x00000002283b7210 */ /* 0x008fca0007fde0ff */
[----:B------:R0:W-:Y:S01]  /*197f0*/  STL [R1+0x13b4], R59 ;  /* 0x0013b43b01007387 */ /* 0x0001e20000100800 */
[----:B------:R-:W-:-:S03]  /*19800*/  LEA.HI.X.SX32 R61, R61, R3, 0x1, P4 ;  /* 0x000000033d3d7211 */ /* 0x000fc600020f0eff */
[----:B0-----:R-:W3:Y:S04]  /*19810*/  LDL.LU R59, [R1+0x1650] ;  /* 0x00165000013b7983 */ /* 0x001ee80000300800 */
[----:B------:R0:W-:Y:S02]  /*19820*/  STL [R1+0x1380], R60 ;  /* 0x0013803c01007387 */ /* 0x0001e40000100800 */
[----:B0-----:R-:W-:-:S05]  /*19830*/  IADD3 R60, P5, R39, R2, RZ ;  /* 0x00000002273c7210 */ /* 0x001fca0007fbe0ff */
[----:B------:R0:W-:Y:S04]  /*19840*/  STL [R1+0x13bc], R60 ;  /* 0x0013bc3c01007387 */ /* 0x0001e80000100800 */
[----:B0-----:R-:W2:Y:S04]  /*19850*/  LDL.LU R60, [R1+0x164c] ;  /* 0x00164c00013c7983 */ /* 0x001ea80000300800 */
[----:B------:R0:W-:Y:S02]  /*19860*/  STL [R1+0x1388], R61 ;  /* 0x0013883d01007387 */ /* 0x0001e40000100800 */
[----:B0-----:R-:W-:-:S05]  /*19870*/  IADD3 R61, P4, R38, R2, RZ ;  /* 0x00000002263d7210 */ /* 0x001fca0007f9e0ff */
[----:B------:R0:W-:Y:S04]  /*19880*/  STL [R1+0x13c4], R61 ;  /* 0x0013c43d01007387 */ /* 0x0001e80000100800 */
[----:B0-----:R-:W4:Y:S01]  /*19890*/  LDL.LU R61, [R1+0x1648] ;  /* 0x00164800013d7983 */ /* 0x001f220000300800 */
[----:B------:R-:W-:-:S05]  /*198a0*/  LEA.HI.X.SX32 R56, R56, R3, 0x1, P3 ;  /* 0x0000000338387211 */ /* 0x000fca00018f0eff */
[----:B------:R4:W-:Y:S01]  /*198b0*/  STL [R1+0x1390], R56 ;  /* 0x0013903801007387 */ /* 0x0009e20000100800 */
[----:B------:R-:W-:Y:S01]  /*198c0*/  LEA.HI.X.SX32 R40, R40, R3, 0x1, P6 ;  /* 0x0000000328287211 */ /* 0x000fe200030f0eff */
[----:B------:R-:W-:Y:S02]  /*198d0*/  IMAD R18, R18, UR6, RZ ;  /* 0x0000000612127c24 */ /* 0x000fe4000f8e02ff */
[----:B------:R-:W-:Y:S02]  /*198e0*/  IMAD R19, R19, UR6, RZ ;  /* 0x0000000613137c24 */ /* 0x000fe4000f8e02ff */
[----:B------:R-:W-:Y:S02]  /*198f0*/  IMAD R20, R20, UR6, RZ ;  /* 0x0000000614147c24 */ /* 0x000fe4000f8e02ff */
[----:B------:R-:W-:Y:S02]  /*19900*/  IMAD R21, R21, UR6, RZ ;  /* 0x0000000615157c24 */ /* 0x000fe4000f8e02ff */
[----:B------:R-:W-:-:S02]  /*19910*/  IMAD R22, R22, UR6, RZ ;  /* 0x0000000616167c24 */ /* 0x000fc4000f8e02ff */
[----:B------:R-:W-:Y:S02]  /*19920*/  IMAD R23, R23, UR6, RZ ;  /* 0x0000000617177c24 */ /* 0x000fe4000f8e02ff */
        /* <DEDUP_REMOVED lines=12> */
[----:B------:R-:W-:Y:S01]  /*199f0*/  IMAD R47, R47, UR6, RZ ;  /* 0x000000062f2f7c24 */ /* 0x000fe2000f8e02ff */
[----:B----4-:R-:W-:-:S05]  /*19a00*/  IADD3 R56, P3, R61, R2, RZ ;  /* 0x000000023d387210 */ /* 0x010fca0007f7e0ff */
[----:B------:R0:W-:Y:S02]  /*19a10*/  STL [R1+0x13cc], R56 ;  /* 0x0013cc3801007387 */ /* 0x0001e40000100800 */
[----:B0-----:R-:W-:Y:S02]  /*19a20*/  LEA.HI.X.SX32 R56, R55, R3, 0x1, P2 ;  /* 0x0000000337387211 */ /* 0x001fe400010f0eff */
[----:B--2---:R-:W-:-:S03]  /*19a30*/  IADD3 R55, P2, R60, R2, RZ ;  /* 0x000000023c377210 */ /* 0x004fc60007f5e0ff */
[----:B------:R0:W-:Y:S04]  /*19a40*/  STL [R1+0x1398], R56 ;  /* 0x0013983801007387 */ /* 0x0001e80000100800 */
[----:B------:R3:W-:Y:S01]  /*19a50*/  STL [R1+0x13d4], R55 ;  /* 0x0013d43701007387 */ /* 0x0007e20000100800 */
[-C--:B0-----:R-:W-:Y:S02]  /*19a60*/  LEA.HI.X.SX32 R56, R46, R3.reuse, 0x1, P1 ;  /* 0x000000032e387211 */ /* 0x081fe400008f0eff */
[----:B------:R-:W-:Y:S02]  /*19a70*/  LEA.HI.X.SX32 R46, R45, R3, 0x1, P0 ;  /* 0x000000032d2e7211 */ /* 0x000fe400000f0eff */
[-C--:B---3--:R-:W-:Y:S02]  /*19a80*/  IADD3 R55, P1, R59, R2.reuse, RZ ;  /* 0x000000023b377210 */ /* 0x088fe40007f3e0ff */
[-C--:B------:R-:W-:Y:S01]  /*19a90*/  IADD3 R45, P0, R58, R2.reuse, RZ ;  /* 0x000000023a2d7210 */ /* 0x080fe20007f1e0ff */
[----:B------:R-:W-:Y:S04]  /*19aa0*/  STL [R1+0x13a0], R56 ;  /* 0x0013a03801007387 */ /* 0x000fe80000100800 */
[----:B------:R-:W-:Y:S04]  /*19ab0*/  STL [R1+0x13dc], R55 ;  /* 0x0013dc3701007387 */ /* 0x000fe80000100800 */
[----:B------:R0:W-:Y:S04]  /*19ac0*/  STL [R1+0x13a8], R46 ;  /* 0x0013a82e01007387 */ /* 0x0001e80000100800 */
[----:B------:R1:W-:Y:S04]  /*19ad0*/  STL [R1+0x13e4], R45 ;  /* 0x0013e42d01007387 */ /* 0x0003e80000100800 */
[----:B------:R2:W-:Y:S01]  /*19ae0*/  STL [R1+0x13b0], R40 ;  /* 0x0013b02801007387 */ /* 0x0005e20000100800 */
[----:B0-----:R-:W-:-:S02]  /*19af0*/  IADD3 R46, P6, R57, R2, RZ ;  /* 0x00000002392e7210 */ /* 0x001fc40007fde0ff */
[-C--:B-1----:R-:W-:Y:S02]  /*19b00*/  LEA.HI.X.SX32 R45, R39, R3.reuse, 0x1, P5 ;  /* 0x00000003272d7211 */ /* 0x082fe400028f0eff */
[----:B------:R-:W-:Y:S02]  /*19b10*/  LEA.HI.X.SX32 R39, R38, R3, 0x1, P4 ;  /* 0x0000000326277211 */ /* 0x000fe400020f0eff */
[-C--:B--2---:R-:W-:Y:S01]  /*19b20*/  IADD3 R40, P5, R7, R2.reuse, RZ ;  /* 0x0000000207287210 */ /* 0x084fe20007fbe0ff */
[----:B------:R-:W-:Y:S01]  /*19b30*/  STL [R1+0x13ec], R46 ;  /* 0x0013ec2e01007387 */ /* 0x000fe20000100800 */
[----:B------:R-:W-:-:S03]  /*19b40*/  IADD3 R38, P4, R8, R2, RZ ;  /* 0x0000000208267210 */ /* 0x000fc60007f9e0ff */
[----:B------:R-:W-:Y:S04]  /*19b50*/  STL [R1+0x13b8], R45 ;  /* 0x0013b82d01007387 */ /* 0x000fe80000100800 */
[----:B------:R0:W-:Y:S04]  /*19b60*/  STL [R1+0x13f4], R40 ;  /* 0x0013f42801007387 */ /* 0x0001e80000100800 */
[----:B------:R1:W-:Y:S04]  /*19b70*/  STL [R1+0x13c0], R39 ;  /* 0x0013c02701007387 */ /* 0x0003e80000100800 */
[----:B------:R2:W-:Y:S01]  /*19b80*/  STL [R1+0x13fc], R38 ;  /* 0x0013fc2601007387 */ /* 0x0005e20000100800 */
[----:B0-----:R-:W-:-:S02]  /*19b90*/  LEA.HI.X.SX32 R40, R61, R3, 0x1, P3 ;  /* 0x000000033d287211 */ /* 0x001fc400018f0eff */
[----:B-1----:R-:W-:-:S03]  /*19ba0*/  IADD3 R39, P3, R9, R2, RZ ;  /* 0x0000000209277210 */ /* 0x002fc60007f7e0ff */
[----:B------:R0:W-:Y:S01]  /*19bb0*/  STL [R1+0x13c8], R40 ;  /* 0x0013c82801007387 */ /* 0x0001e20000100800 */
[----:B--2---:R-:W-:-:S03]  /*19bc0*/  LEA.HI.X.SX32 R38, R60, R3, 0x1, P2 ;  /* 0x000000033c267211 */ /* 0x004fc600010f0eff */
[----:B------:R1:W-:Y:S04]  /*19bd0*/  STL [R1+0x1404], R39 ;  /* 0x0014042701007387 */ /* 0x0003e80000100800 */
[----:B------:R2:W-:Y:S01]  /*19be0*/  STL [R1+0x13d0], R38 ;  /* 0x0013d02601007387 */ /* 0x0005e20000100800 */
[----:B0-----:R-:W-:Y:S02]  /*19bf0*/  IADD3 R40, P2, R10, R2, RZ ;  /* 0x000000020a287210 */ /* 0x001fe40007f5e0ff */
[----:B-1----:R-:W-:-:S03]  /*19c00*/  LEA.HI.X.SX32 R39, R59, R3, 0x1, P1 ;  /* 0x000000033b277211 */ /* 0x002fc600008f0eff */
[----:B------:R0:W-:Y:S01]  /*19c10*/  STL [R1+0x140c], R40 ;  /* 0x00140c2801007387 */ /* 0x0001e20000100800 */
[----:B--2---:R-:W-:-:S03]  /*19c20*/  IADD3 R38, P1, R11, R2, RZ ;  /* 0x000000020b267210 */ /* 0x004fc60007f3e0ff */
[----:B------:R1:W-:Y:S04]  /*19c30*/  STL [R1+0x13d8], R39 ;  /* 0x0013d82701007387 */ /* 0x0003e80000100800 */
[----:B------:R2:W-:Y:S01]  /*19c40*/  STL [R1+0x1414], R38 ;  /* 0x0014142601007387 */ /* 0x0005e20000100800 */
[----:B0-----:R-:W-:Y:S02]  /*19c50*/  LEA.HI.X.SX32 R40, R58, R3, 0x1, P0 ;  /* 0x000000033a287211 */ /* 0x001fe400000f0eff */
[----:B-1----:R-:W-:-:S03]  /*19c60*/  IADD3 R39, P0, R12, R2, RZ ;  /* 0x000000020c277210 */ /* 0x002fc60007f1e0ff */
[----:B------:R0:W-:Y:S01]  /*19c70*/  STL [R1+0x13e0], R40 ;  /* 0x0013e02801007387 */ /* 0x0001e20000100800 */
[----:B--2---:R-:W-:-:S03]  /*19c80*/  LEA.HI.X.SX32 R38, R57, R3, 0x1, P6 ;  /* 0x0000000339267211 */ /* 0x004fc600030f0eff */
[----:B------:R1:W-:Y:S04]  /*19c90*/  STL [R1+0x141c], R39 ;  /* 0x00141c2701007387 */ /* 0x0003e80000100800 */
[----:B------:R2:W-:Y:S01]  /*19ca0*/  STL [R1+0x13e8], R38 ;  /* 0x0013e82601007387 */ /* 0x0005e20000100800 */
[-C--:B0-----:R-:W-:Y:S02]  /*19cb0*/  IADD3 R40, P6, R13, R2.reuse, RZ ;  /* 0x000000020d287210 */ /* 0x081fe40007fde0ff */
[-C--:B-1----:R-:W-:Y:S02]  /*19cc0*/  LEA.HI.X.SX32 R39, R7, R3.reuse, 0x1, P5 ;  /* 0x0000000307277211 */ /* 0x082fe400028f0eff */
[----:B------:R-:W-:Y:S02]  /*19cd0*/  LEA.HI.X.SX32 R7, R8, R3, 0x1, P4 ;  /* 0x0000000308077211 */ /* 0x000fe400020f0eff */
[-C--:B--2---:R-:W-:Y:S01]  /*19ce0*/  IADD3 R38, P5, R14, R2.reuse, RZ ;  /* 0x000000020e267210 */ /* 0x084fe20007fbe0ff */
[----:B------:R-:W-:Y:S01]  /*19cf0*/  STL [R1+0x1424], R40 ;  /* 0x0014242801007387 */ /* 0x000fe20000100800 */
[----:B------:R-:W-:-:S02]  /*19d00*/  IADD3 R8, P4, R15, R2, RZ ;  /* 0x000000020f087210 */ /* 0x000fc40007f9e0ff */
[----:B------:R-:W-:Y:S01]  /*19d10*/  LEA.HI.X.SX32 R9, R9, R3, 0x1, P3 ;  /* 0x0000000309097211 */ /* 0x000fe200018f0eff */
[----:B------:R-:W-:Y:S04]  /*19d20*/  STL [R1+0x13f0], R39 ;  /* 0x0013f02701007387 */ /* 0x000fe80000100800 */
[----:B------:R-:W-:Y:S04]  /*19d30*/  STL [R1+0x142c], R38 ;  /* 0x00142c2601007387 */ /* 0x000fe80000100800 */
[----:B------:R0:W-:Y:S04]  /*19d40*/  STL [R1+0x13f8], R7 ;  /* 0x0013f80701007387 */ /* 0x0001e80000100800 */
[----:B------:R1:W-:Y:S04]  /*19d50*/  STL [R1+0x1434], R8 ;  /* 0x0014340801007387 */ /* 0x0003e80000100800 */
[----:B------:R2:W-:Y:S01]  /*19d60*/  STL [R1+0x1400], R9 ;  /* 0x0014000901007387 */ /* 0x0005e20000100800 */
[----:B0-----:R-:W-:-:S02]  /*19d70*/  IADD3 R7, P3, R16, R2, RZ ;  /* 0x0000000210077210 */ /* 0x001fc40007f7e0ff */
        /* <DEDUP_REMOVED lines=82> */
[----:B------:R2:W-:Y:S04]  /*1a2a0*/  STL [R1+0x14a8], R9 ;  /* 0x0014a80901007387 */ /* 0x0005e80000100800 */
[----:B------:R-:W3:Y:S01]  /*1a2b0*/  LDL.LU R38, [R1+0x330] ;  /* 0x0003300001267983 */ /* 0x000ee20000300800 */
[----:B------:R-:W-:Y:S02]  /*1a2c0*/  IMAD R48, R48, UR6, RZ ;  /* 0x0000000630307c24 */ /* 0x000fe4000f8e02ff */
[----:B------:R-:W-:-:S03]  /*1a2d0*/  IMAD R49, R49, UR6, RZ ;  /* 0x0000000631317c24 */ /* 0x000fc6000f8e02ff */
[----:B0-----:R-:W-:Y:S01]  /*1a2e0*/  IADD3 R7, P3, R48, R2, RZ ;  /* 0x0000000230077210 */ /* 0x001fe20007f7e0ff */
[----:B------:R-:W-:Y:S01]  /*1a2f0*/  IMAD R50, R50, UR6, RZ ;  /* 0x0000000632327c24 */ /* 0x000fe2000f8e02ff */
[----:B-1----:R-:W-:-:S03]  /*1a300*/  LEA.HI.X.SX32 R8, R33, R3, 0x1, P2 ;  /* 0x0000000321087211 */ /* 0x002fc600010f0eff */
[----:B------:R0:W-:Y:S01]  /*1a310*/  STL [R1+0x14e4], R7 ;  /* 0x0014e40701007387 */ /* 0x0001e20000100800 */
[----:B--2---:R-:W-:Y:S01]  /*1a320*/  LEA.HI.X.SX32 R9, R34, R3, 0x1, P1 ;  /* 0x0000000322097211 */ /* 0x004fe200008f0eff */
[----:B------:R-:W-:Y:S02]  /*1a330*/  IMAD R51, R51, UR6, RZ ;  /* 0x0000000633337c24 */ /* 0x000fe4000f8e02ff */
[----:B------:R1:W-:Y:S01]  /*1a340*/  STL [R1+0x14b0], R8 ;  /* 0x0014b00801007387 */ /* 0x0003e20000100800 */
[-C--:B0-----:R-:W-:Y:S01]  /*1a350*/  IADD3 R7, P2, R49, R2.reuse, RZ ;  /* 0x0000000231077210 */ /* 0x081fe20007f5e0ff */
[----:B------:R-:W-:Y:S01]  /*1a360*/  IMAD R52, R52, UR6, RZ ;  /* 0x0000000634347c24 */ /* 0x000fe2000f8e02ff */
[----:B-1----:R-:W-:-:S03]  /*1a370*/  IADD3 R8, P1, R50, R2, RZ ;  /* 0x0000000232087210 */ /* 0x002fc60007f3e0ff */
[----:B------:R0:W-:Y:S01]  /*1a380*/  STL [R1+0x14ec], R7 ;  /* 0x0014ec0701007387 */ /* 0x0001e20000100800 */
[----:B------:R-:W-:-:S03]  /*1a390*/  IMAD R53, R53, UR6, RZ ;  /* 0x0000000635357c24 */ /* 0x000fc6000f8e02ff */
[----:B------:R1:W-:Y:S01]  /*1a3a0*/  STL [R1+0x14b8], R9 ;  /* 0x0014b80901007387 */ /* 0x0003e20000100800 */
[----:B0-----:R-:W-:-:S03]  /*1a3b0*/  LEA.HI.X.SX32 R7, R35, R3, 0x1, P0 ;  /* 0x0000000323077211 */ /* 0x001fc600000f0eff */
[----:B------:R0:W-:Y:S01]  /*1a3c0*/  STL [R1+0x14f4], R8 ;  /* 0x0014f40801007387 */ /* 0x0001e20000100800 */
[----:B-1----:R-:W-:-:S03]  /*1a3d0*/  IADD3 R9, P0, R51, R2, RZ ;  /* 0x0000000233097210 */ /* 0x002fc60007f1e0ff */
[----:B------:R1:W-:Y:S01]  /*1a3e0*/  STL [R1+0x14c0], R7 ;  /* 0x0014c00701007387 */ /* 0x0003e20000100800 */
[----:B0-----:R-:W-:-:S03]  /*1a3f0*/  LEA.HI.X.SX32 R8, R36, R3, 0x1, P6 ;  /* 0x0000000324087211 */ /* 0x001fc600030f0eff */
[----:B------:R0:W-:Y:S01]  /*1a400*/  STL [R1+0x14fc], R9 ;  /* 0x0014fc0901007387 */ /* 0x0001e20000100800 */
[----:B-1----:R-:W-:-:S03]  /*1a410*/  IADD3 R7, P6, R52, R2, RZ ;  /* 0x0000000234077210 */ /* 0x002fc60007fde0ff */
[----:B------:R1:W-:Y:S01]  /*1a420*/  STL [R1+0x14c8], R8 ;  /* 0x0014c80801007387 */ /* 0x0003e20000100800 */
[----:B------:R-:W-:-:S03]  /*1a430*/  IMAD R54, R54, UR6, RZ ;  /* 0x0000000636367c24 */ /* 0x000fc6000f8e02ff */
[----:B------:R2:W-:Y:S01]  /*1a440*/  STL [R1+0x1504], R7 ;  /* 0x0015040701007387 */ /* 0x0005e20000100800 */
[----:B0-----:R-:W-:Y:S01]  /*1a450*/  LEA.HI.X.SX32 R9, R37, R3, 0x1, P5 ;  /* 0x0000000325097211 */ /* 0x001fe200028f0eff */
[----:B------:R-:W-:Y:S01]  /*1a460*/  IMAD R44, R44, UR6, RZ ;  /* 0x000000062c2c7c24 */ /* 0x000fe2000f8e02ff */
[----:B-1----:R-:W-:-:S03]  /*1a470*/  IADD3 R8, P5, R53, R2, RZ ;  /* 0x0000000235087210 */ /* 0x002fc60007fbe0ff */
[----:B------:R0:W-:Y:S01]  /*1a480*/  STL [R1+0x14d0], R9 ;  /* 0x0014d00901007387 */ /* 0x0001e20000100800 */
[----:B--2---:R-:W-:-:S03]  /*1a490*/  LEA.HI.X.SX32 R7, R47, R3, 0x1, P4 ;  /* 0x000000032f077211 */ /* 0x004fc600020f0eff */
[----:B------:R1:W-:Y:S01]  /*1a4a0*/  STL [R1+0x150c], R8 ;  /* 0x00150c0801007387 */ /* 0x0003e20000100800 */
[----:B------:R-:W-:-:S03]  /*1a4b0*/  IMAD R43, R43, UR6, RZ ;  /* 0x000000062b2b7c24 */ /* 0x000fc6000f8e02ff */
[----:B------:R2:W-:Y:S01]  /*1a4c0*/  STL [R1+0x14d8], R7 ;  /* 0x0014d80701007387 */ /* 0x0005e20000100800 */
[----:B0-----:R-:W-:Y:S02]  /*1a4d0*/  IADD3 R9, P4, R54, R2, RZ ;  /* 0x0000000236097210 */ /* 0x001fe40007f9e0ff */
[----:B-1----:R-:W-:-:S03]  /*1a4e0*/  LEA.HI.X.SX32 R8, R48, R3, 0x1, P3 ;  /* 0x0000000330087211 */ /* 0x002fc600018f0eff */
[----:B------:R0:W-:Y:S01]  /*1a4f0*/  STL [R1+0x1514], R9 ;  /* 0x0015140901007387 */ /* 0x0001e20000100800 */
[----:B--2---:R-:W-:-:S03]  /*1a500*/  IADD3 R7, P3, R44, R2, RZ ;  /* 0x000000022c077210 */ /* 0x004fc60007f7e0ff */
        /* <DEDUP_REMOVED lines=26> */
[-C--:B0-----:R-:W-:Y:S01]  /*1a6b0*/  IADD3 R9, P5, R42, R2.reuse, RZ ;  /* 0x000000022a097210 */ /* 0x081fe20007fbe0ff */
[----:B------:R-:W-:Y:S01]  /*1a6c0*/  IMAD R29, R29, UR6, RZ ;  /* 0x000000061d1d7c24 */ /* 0x000fe2000f8e02ff */
[-C--:B------:R-:W-:Y:S01]  /*1a6d0*/  LEA.HI.X.SX32 R4, R4, R3.reuse, 0x1, P1 ;  /* 0x0000000304047211 */ /* 0x080fe200008f0eff */
[----:B------:R-:W-:Y:S01]  /*1a6e0*/  IMAD R0, R0, UR7, RZ ;  /* 0x0000000700007c24 */ /* 0x000fe2000f8e02ff */
[-C--:B-1----:R-:W-:Y:S01]  /*1a6f0*/  LEA.HI.X.SX32 R8, R54, R3.reuse, 0x1, P4 ;  /* 0x0000000336087211 */ /* 0x082fe200020f0eff */
[----:B------:R0:W-:Y:S01]  /*1a700*/  STL [R1+0x1534], R9 ;  /* 0x0015340901007387 */ /* 0x0001e20000100800 */
[----:B------:R-:W-:Y:S01]  /*1a710*/  ULDC UR6, c[0x0][0x238] ;  /* 0x00008e0000067ab9 */ /* 0x000fe20000000800 */
[----:B--2---:R-:W-:Y:S02]  /*1a720*/  IADD3 R7, P4, R41, R2, RZ ;  /* 0x0000000229077210 */ /* 0x004fe40007f9e0ff */
[----:B------:R1:W-:Y:S04]  /*1a730*/  STL [R1+0x1510], R8 ;  /* 0x0015100801007387 */ /* 0x0003e80000100800 */
[----:B------:R2:W-:Y:S01]  /*1a740*/  STL [R1+0x1538], R7 ;  /* 0x0015380701007387 */ /* 0x0005e20000100800 */
[----:B0-----:R-:W-:-:S02]  /*1a750*/  LEA.HI.X.SX32 R9, R44, R3, 0x1, P3 ;  /* 0x000000032c097211 */ /* 0x001fc400018f0eff */
[----:B-1----:R-:W-:-:S03]  /*1a760*/  IADD3 R8, P3, R28, R2, RZ ;  /* 0x000000021c087210 */ /* 0x002fc60007f7e0ff */
[----:B------:R-:W-:Y:S01]  /*1a770*/  STL [R1+0x1518], R9 ;  /* 0x0015180901007387 */ /* 0x000fe20000100800 */
[-C--:B--2---:R-:W-:Y:S02]  /*1a780*/  LEA.HI.X.SX32 R7, R43, R3.reuse, 0x1, P2 ;  /* 0x000000032b077211 */ /* 0x084fe400010f0eff */
[----:B------:R-:W-:Y:S01]  /*1a790*/  IADD3 R2, P2, R29, R2, RZ ;  /* 0x000000021d027210 */ /* 0x000fe20007f5e0ff */
[----:B------:R-:W-:Y:S04]  /*1a7a0*/  STL [R1+0x153c], R8 ;  /* 0x00153c0801007387 */ /* 0x000fe80000100800 */
[----:B------:R-:W-:Y:S04]  /*1a7b0*/  STL [R1+0x1520], R7 ;  /* 0x0015200701007387 */ /* 0x000fe80000100800 */
[----:B------:R0:W-:Y:S04]  /*1a7c0*/  STL [R1+0xda4], R2 ;  /* 0x000da40201007387 */ /* 0x0001e80000100800 */
[----:B------:R1:W-:Y:S01]  /*1a7d0*/  STL [R1+0xd90], R4 ;  /* 0x000d900401007387 */ /* 0x0003e20000100800 */
[----:B0-----:R-:W-:-:S02]  /*1a7e0*/  LEA.HI.X.SX32 R2, R5, R3, 0x1, P0 ;  /* 0x0000000305027211 */ /* 0x001fc400000f0eff */
[----:B------:R-:W-:Y:S02]  /*1a7f0*/  IADD3 R7, P0, R0, UR8, RZ ;  /* 0x0000000800077c10 */ /* 0x000fe4000ff1e0ff */
[-C--:B-1----:R-:W-:Y:S01]  /*1a800*/  LEA.HI.X.SX32 R4, R6, R3.reuse, 0x1, P6 ;  /* 0x0000000306047211 */ /* 0x082fe200030f0eff */
[----:B------:R0:W-:Y:S02]  /*1a810*/  STL [R1+0xd94], R2 ;  /* 0x000d940201007387 */ /* 0x0001e40000100800 */
[----:B0-----:R-:W-:Y:S02]  /*1a820*/  LEA.HI.X.SX32 R2, R42, R3, 0x1, P5 ;  /* 0x000000032a027211 */ /* 0x001fe400028f0eff */
[----:B---3--:R-:W-:-:S05]  /*1a830*/  IADD3 R8, P1, R38, UR8, RZ ;  /* 0x0000000826087c10 */ /* 0x008fca000ff3e0ff */
[----:B------:R-:W-:Y:S04]  /*1a840*/  STL [R1+0xb4c], R8 ;  /* 0x000b4c0801007387 */ /* 0x000fe80000100800 */
[----:B------:R0:W-:Y:S04]  /*1a850*/  STL [R1+0xd98], R4 ;  /* 0x000d980401007387 */ /* 0x0001e80000100800 */
[----:B------:R-:W-:Y:S04]  /*1a860*/  STL [R1+0xb54], R7 ;  /* 0x000b540701007387 */ /* 0x000fe80000100800 */
[----:B------:R1:W-:Y:S01]  /*1a870*/  STL [R1+0xd9c], R2 ;  /* 0x000d9c0201007387 */ /* 0x0003e20000100800 */
[----:B0-----:R-:W-:-:S02]  /*1a880*/  LEA.HI.X.SX32 R4, R41, R3, 0x1, P4 ;  /* 0x0000000329047211 */ /* 0x001fc400020f0eff */
[----:B-1----:R-:W-:-:S03]  /*1a890*/  LEA.HI.X.SX32 R2, R28, R3, 0x1, P3 ;  /* 0x000000031c027211 */ /* 0x002fc600018f0eff */
[----:B------:R0:W-:Y:S01]  /*1a8a0*/  STL [R1+0xda0], R4 ;  /* 0x000da00401007387 */ /* 0x0001e20000100800 */
[----:B------:R-:W-:-:S03]  /*1a8b0*/  LEA.HI.X.SX32 R3, R29, R3, 0x1, P2 ;  /* 0x000000031d037211 */ /* 0x000fc600010f0eff */
[----:B------:R1:W-:Y:S01]  /*1a8c0*/  STL [R1+0xda8], R2 ;  /* 0x000da80201007387 */ /* 0x0003e20000100800 */
[----:B0-----:R-:W-:-:S03]  /*1a8d0*/  LEA.HI.X.SX32 R4, R38, UR9, 0x1, P1 ;  /* 0x0000000926047c11 */ /* 0x001fc600088f0eff */
[----:B------:R0:W-:Y:S01]  /*1a8e0*/  STL [R1+0xb9c], R3 ;  /* 0x000b9c0301007387 */ /* 0x0001e20000100800 */
[----:B-1----:R-:W-:-:S03]  /*1a8f0*/  LEA.HI.X.SX32 R2, R0, UR9, 0x1, P0 ;  /* 0x0000000900027c11 */ /* 0x002fc600080f0eff */
[----:B------:R1:W5:Y:S04]  /*1a900*/  LDL.LU R0, [R1+0x1644] ;  /* 0x0016440001007983 */ /* 0x0003680000300800 */
[----:B------:R-:W-:Y:S04]  /*1a910*/  STL [R1+0xb48], R4 ;  /* 0x000b480401007387 */ /* 0x000fe80000100800 */
[----:B------:R-:W-:Y:S04]  /*1a920*/  STL [R1+0xb50], R2 ;  /* 0x000b500201007387 */ /* 0x000fe80000100800 */
        /* <DEDUP_REMOVED lines=496> */
[----:B------:R-:W-:-:S03]  /*1c830*/  UIMAD UR11, UR6, 0x1f, URZ ;  /* 0x0000001f060b78a4 */ /* 0x000fc6000f8e023f */
[----:B------:R-:W-:Y:S04]  /*1c840*/  STL [R1+0x18c], RZ ;  /* 0x00018cff01007387 */ /* 0x000fe80000100800 */
[----:B------:R-:W-:Y:S04]  /*1c850*/  STL [R1+0x150], RZ ;  /* 0x000150ff01007387 */ /* 0x000fe80000100800 */
[----:B------:R-:W-:Y:S04]  /*1c860*/  STL [R1+0x154], RZ ;  /* 0x000154ff01007387 */ /* 0x000fe80000100800 */
[----:B------:R-:W-:Y:S04]  /*1c870*/  STL [R1+0x158], RZ ;  /* 0x000158ff01007387 */ /* 0x000fe80000100800 */
[----:B------:R-:W-:Y:S04]  /*1c880*/  STL [R1+0x15c], RZ ;  /* 0x00015cff01007387 */ /* 0x000fe80000100800 */
[----:B------:R-:W-:Y:S01]  /*1c890*/  STL [R1+0x110], RZ ;  /* 0x000110ff01007387 */ /* 0x000fe20000100800 */
[----:B------:R-:W-:-:S03]  /*1c8a0*/  USHF.R.S32.HI UR10, URZ, 0x1f, UR11 ;  /* 0x0000001f3f0a7899 */ /* 0x000fc6000801140b */
[----:B------:R-:W-:Y:S01]  /*1c8b0*/  STL [R1+0x114], RZ ;  /* 0x000114ff01007387 */ /* 0x000fe20000100800 */
[----:B------:R-:W-:-:S03]  /*1c8c0*/  IADD3 R5, P0, R8, UR11, RZ ;  /* 0x0000000b08057c10 */ /* 0x000fc6000ff1e0ff */
[----:B------:R-:W-:Y:S01]  /*1c8d0*/  STL [R1+0x118], RZ ;  /* 0x000118ff01007387 */ /* 0x000fe20000100800 */
[----:B0-----:R-:W-:-:S03]  /*1c8e0*/  IADD3 R3, P1, R7, UR11, RZ ;  /* 0x0000000b07037c10 */ /* 0x001fc6000ff3e0ff */
[----:B------:R-:W-:Y:S04]  /*1c8f0*/  STL [R1+0x11c], RZ ;  /* 0x00011cff01007387 */ /* 0x000fe80000100800 */
[----:B------:R-:W-:Y:S04]  /*1c900*/  STL [R1+0xf0], RZ ;  /* 0x0000f0ff01007387 */ /* 0x000fe80000100800 */
[----:B------:R-:W-:Y:S04]  /*1c910*/  STL [R1+0xf4], RZ ;  /* 0x0000f4ff01007387 */ /* 0x000fe80000100800 */
[----:B------:R-:W-:Y:S01]  /*1c920*/  STL [R1+0xf8], RZ ;  /* 0x0000f8ff01007387 */ /* 0x000fe20000100800 */
[----:B------:R-:W-:-:S03]  /*1c930*/  UIMAD UR9, UR6, 0x1e, URZ ;  /* 0x0000001e060978a4 */ /* 0x000fc6000f8e023f */
[----:B------:R-:W-:Y:S04]  /*1c940*/  STL [R1+0xfc], RZ ;  /* 0x0000fcff01007387 */ /* 0x000fe80000100800 */
[----:B------:R-:W-:Y:S04]  /*1c950*/  STL [R1+0xe0], RZ ;  /* 0x0000e0ff01007387 */ /* 0x000fe80000100800 */
[----:B------:R0:W-:Y:S04]  /*1c960*/  STL [R1+0xba4], R5 ;  /* 0x000ba40501007387 */ /* 0x0001e80000100800 */
[----:B------:R-:W-:Y:S04]  /*1c970*/  STL [R1+0xe4], RZ ;  /* 0x0000e4ff01007387 */ /* 0x000fe80000100800 */
[----:B------:R2:W-:Y:S01]  /*1c980*/  STL [R1+0xbac], R3 ;  /* 0x000bac0301007387 */ /* 0x0005e20000100800 */
[----:B0-----:R-:W-:Y:S01]  /*1c990*/  IADD3.X R5, R4, UR10, RZ, P0, !PT ;  /* 0x0000000a04057c10 */ /* 0x001fe200087fe4ff */
[----:B------:R-:W-:-:S04]  /*1c9a0*/  USHF.R.S32.HI UR8, URZ, 0x1f, UR9 ;  /* 0x0000001f3f087899 */ /* 0x000fc80008011409 */
[----:B------:R0:W-:Y:S01]  /*1c9b0*/  STL [R1+0xba0], R5 ;  /* 0x000ba00501007387 */ /* 0x0001e20000100800 */
[----:B--2---:R-:W-:-:S05]  /*1c9c0*/  IADD3.X R3, R2, UR10, RZ, P1, !PT ;  /* 0x0000000a02037c10 */ /* 0x004fca0008ffe4ff */
[----:B------:R2:W-:Y:S01]  /*1c9d0*/  STL [R1+0xba8], R3 ;  /* 0x000ba80301007387 */ /* 0x0005e20000100800 */
[----:B0-----:R-:W-:Y:S01]  /*1c9e0*/  IADD3 R5, P0, R8, UR9, RZ ;  /* 0x0000000908057c10 */ /* 0x001fe2000ff1e0ff */
[----:B------:R-:W-:-:S04]  /*1c9f0*/  UIMAD UR7, UR6, 0x1d, URZ ;  /* 0x0000001d060778a4 */ /* 0x000fc8000f8e023f */
[----:B------:R0:W-:Y:S01]  /*1ca00*/  STL [R1+0xbb4], R5 ;  /* 0x000bb40501007387 */ /* 0x0001e20000100800 */
[----:B--2---:R-:W-:-:S03]  /*1ca10*/  IADD3 R3, P1, R7, UR9, RZ ;  /* 0x0000000907037c10 */ /* 0x004fc6000ff3e0ff */
        /* <DEDUP_REMOVED lines=13> */
[----:B0-----:R-:W-:Y:S02]  /*1caf0*/  IADD3.X R5, R4, UR61, RZ, P0, !PT ;  /* 0x0000003d04057c10 */ /* 0x001fe400087fe4ff */
[----:B--2---:R-:W-:-:S03]  /*1cb00*/  IADD3.X R3, R2, UR61, RZ, P1, !PT ;  /* 0x0000003d02037c10 */ /* 0x004fc60008ffe4ff */
[----:B------:R0:W-:Y:S04]  /*1cb10*/  STL [R1+0xbc0], R5 ;  /* 0x000bc00501007387 */ /* 0x0001e80000100800 */
[----:B------:R2:W-:Y:S01]  /*1cb20*/  STL [R1+0xbc8], R3 ;  /* 0x000bc80301007387 */ /* 0x0005e20000100800 */
[----:B0-----:R-:W-:Y:S02]  /*1cb30*/  IADD3 R5, P0, R8, UR60, RZ ;  /* 0x0000003c08057c10 */ /* 0x001fe4000ff1e0ff */
[----:B--2---:R-:W-:-:S05]  /*1cb40*/  IADD3 R3, P1, R7, UR60, RZ ;  /* 0x0000003c07037c10 */ /* 0x004fca000ff3e0ff */
[----:B------:R0:W-:Y:S04]  /*1cb50*/  STL [R1+0xbdc], R3 ;  /* 0x000bdc0301007387 */ /* 0x0001e80000100800 */
[----:B------:R2:W-:Y:S01]  /*1cb60*/  STL [R1+0xbd4], R5 ;  /* 0x000bd40501007387 */ /* 0x0005e20000100800 */
[----:B------:R-:W-:Y:S02]  /*1cb70*/  UIMAD UR59, UR6, 0x1b, URZ ;  /* 0x0000001b063b78a4 */ /* 0x000fe4000f8e023f */
[----:B------:R-:W-:Y:S02]  /*1cb80*/  UIMAD UR58, UR6, 0x1a, URZ ;  /* 0x0000001a063a78a4 */ /* 0x000fe4000f8e023f */
[----:B------:R-:W-:Y:S02]  /*1cb90*/  UIMAD UR57, UR6, 0x19, URZ ;  /* 0x00000019063978a4 */ /* 0x000fe4000f8e023f */
[----:B------:R-:W-:-:S02]  /*1cba0*/  UIMAD UR56, UR6, 0x18, URZ ;  /* 0x00000018063878a4 */ /* 0x000fc4000f8e023f */
[----:B------:R-:W-:Y:S02]  /*1cbb0*/  UIMAD UR55, UR6, 0x17, URZ ;  /* 0x00000017063778a4 */ /* 0x000fe4000f8e023f */
[----:B------:R-:W-:Y:S02]  /*1cbc0*/  UIMAD UR54, UR6, 0x16, URZ ;  /* 0x00000016063678a4 */ /* 0x000fe4000f8e023f */
[----:B------:R-:W-:Y:S02]  /*1cbd0*/  UIMAD UR53, UR6, 0x15, URZ ;  /* 0x00000015063578a4 */ /* 0x000fe4000f8e023f */
[----:B------:R-:W-:Y:S02]  /*1cbe0*/  UIMAD UR52, UR6, 0x14, URZ ;  /* 0x00000014063478a4 */ /* 0x000fe4000f8e023f */
[----:B------:R-:W-:Y:S02]  /*1cbf0*/  UIMAD UR51, UR6, 0x13, URZ ;  /* 0x00000013063378a4 */ /* 0x000fe4000f8e023f */
[----:B------:R-:W-:-:S02]  /*1cc00*/  UIMAD UR50, UR6, 0x12, URZ ;  /* 0x00000012063278a4 */ /* 0x000fc4000f8e023f */
[----:B------:R-:W-:Y:S02]  /*1cc10*/  UIMAD UR49, UR6, 0x11, URZ ;  /* 0x00000011063178a4 */ /* 0x000fe4000f8e023f */
[----:B------:R-:W-:Y:S02]  /*1cc20*/  USHF.L.U32 UR48, UR6, 0x4, URZ ;  /* 0x0000000406307899 */ /* 0x000fe4000800063f */
[----:B------:R-:W-:Y:S02]  /*1cc30*/  UIMAD UR45, UR6, 0xf, URZ ;  /* 0x0000000f062d78a4 */ /* 0x000fe4000f8e023f */
[----:B------:R-:W-:Y:S02]  /*1cc40*/  UIMAD UR44, UR6, 0xe, URZ ;  /* 0x0000000e062c78a4 */ /* 0x000fe4000f8e023f */
[----:B------:R-:W-:Y:S02]  /*1cc50*/  UIMAD UR43, UR6, 0xd, URZ ;  /* 0x0000000d062b78a4 */ /* 0x000fe4000f8e023f */
[----:B------:R-:W-:-:S02]  /*1cc60*/  UIMAD UR42, UR6, 0xc, URZ ;  /* 0x0000000c062a78a4 */ /* 0x000fc4000f8e023f */
[----:B------:R-:W-:Y:S02]  /*1cc70*/  UIMAD UR41, UR6, 0xb, URZ ;  /* 0x0000000b062978a4 */ /* 0x000fe4000f8e023f */
[----:B------:R-:W-:Y:S02]  /*1cc80*/  UIMAD UR40, UR6, 0xa, URZ ;  /* 0x0000000a062878a4 */ /* 0x000fe4000f8e023f */
[----:B------:R-:W-:Y:S02]  /*1cc90*/  UIMAD UR39, UR6, 0x9, URZ ;  /* 0x00000009062778a4 */ /* 0x000fe4000f8e023f */
[----:B------:R-:W-:Y:S02]  /*1cca0*/  USHF.L.U32 UR38, UR6, 0x3, URZ ;  /* 0x0000000306267899 */ /* 0x000fe4000800063f */
[----:B------:R-:W-:Y:S02]  /*1ccb0*/  UIMAD UR37, UR6, 0x7, URZ ;  /* 0x00000007062578a4 */ /* 0x000fe4000f8e023f */
[----:B------:R-:W-:-:S02]  /*1ccc0*/  UIMAD UR36, UR6, 0x6, URZ ;  /* 0x00000006062478a4 */ /* 0x000fc4000f8e023f */
[----:B------:R-:W-:Y:S02]  /*1ccd0*/  UIMAD UR35, UR6, 0x5, URZ ;  /* 0x00000005062378a4 */ /* 0x000fe4000f8e023f */
[----:B------:R-:W-:Y:S02]  /*1cce0*/  USHF.L.U32 UR5, UR5, 0x5, URZ ;  /* 0x0000000505057899 */ /* 0x000fe4000800063f */
[----:B------:R-:W-:Y:S02]  /*1ccf0*/  USHF.L.U32 UR34, UR6, 0x2, URZ ;  /* 0x0000000206227899 */ /* 0x000fe4000800063f */
[----:B------:R-:W-:Y:S02]  /*1cd00*/  UIMAD UR33, UR6, 0x3, URZ ;  /* 0x00000003062178a4 */ /* 0x000fe4000f8e023f */
[----:B------:R-:W-:Y:S02]  /*1cd10*/  USHF.L.U32 UR32, UR6, 0x1, URZ ;  /* 0x0000000106207899 */ /* 0x000fe4000800063f */
[----:B------:R-:W-:-:S02]  /*1cd20*/  USHF.R.S32.HI UR31, URZ, 0x1f, UR6 ;  /* 0x0000001f3f1f7899 */ /* 0x000fc40008011406 */
[----:B------:R-:W-:Y:S02]  /*1cd30*/  USHF.L.U32 UR30, UR6, 0x5, URZ ;  /* 0x00000005061e7899 */ /* 0x000fe4000800063f */
[----:B------:R-:W-:Y:S02]  /*1cd40*/  USHF.R.S32.HI UR29, URZ, 0x1f, UR60 ;  /* 0x0000001f3f1d7899 */ /* 0x000fe4000801143c */
[----:B------:R-:W-:Y:S02]  /*1cd50*/  USHF.R.S32.HI UR28, URZ, 0x1f, UR59 ;  /* 0x0000001f3f1c7899 */ /* 0x000fe4000801143b */
[----:B------:R-:W-:Y:S02]  /*1cd60*/  USHF.R.S32.HI UR27, URZ, 0x1f, UR58 ;  /* 0x0000001f3f1b7899 */ /* 0x000fe4000801143a */
[----:B------:R-:W-:Y:S02]  /*1cd70*/  USHF.R.S32.HI UR26, URZ, 0x1f, UR57 ;  /* 0x0000001f3f1a7899 */ /* 0x000fe40008011439 */
[----:B------:R-:W-:-:S02]  /*1cd80*/  USHF.R.S32.HI UR25, URZ, 0x1f, UR56 ;  /* 0x0000001f3f197899 */ /* 0x000fc40008011438 */
[----:B------:R-:W-:Y:S02]  /*1cd90*/  USHF.R.S32.HI UR24, URZ, 0x1f, UR55 ;  /* 0x0000001f3f187899 */ /* 0x000fe40008011437 */
        /* <DEDUP_REMOVED lines=17> */
[----:B------:R-:W-:Y:S01]  /*1ceb0*/  USHF.R.S32.HI UR61, URZ, 0x1f, UR35 ;  /* 0x0000001f3f3d7899 */ /* 0x000fe20008011423 */
[----:B------:R-:W3:Y:S01]  /*1cec0*/  LDC R38, c[0x0][0x230] ;  /* 0x00008c00ff267b82 */ /* 0x000ee20000000800 */
[----:B0-----:R-:W-:Y:S01]  /*1ced0*/  IADD3.X R3, R4, UR29, RZ, P0, !PT ;  /* 0x0000001d04037c10 */ /* 0x001fe200087fe4ff */
[----:B------:R-:W-:Y:S01]  /*1cee0*/  USHF.R.S32.HI UR60, URZ, 0x1f, UR34 ;  /* 0x0000001f3f3c7899 */ /* 0x000fe20008011422 */
[----:B--2---:R-:W-:Y:S01]  /*1cef0*/  IADD3.X R5, R2, UR29, RZ, P1, !PT ;  /* 0x0000001d02057c10 */ /* 0x004fe20008ffe4ff */
[----:B------:R-:W-:Y:S02]  /*1cf00*/  USHF.R.S32.HI UR29, URZ, 0x1f, UR33 ;  /* 0x0000001f3f1d7899 */ /* 0x000fe40008011421 */
[----:B------:R0:W-:Y:S04]  /*1cf10*/  STL [R1+0xbd0], R3 ;  /* 0x000bd00301007387 */ /* 0x0001e80000100800 */
[----:B------:R2:W-:Y:S01]  /*1cf20*/  STL [R1+0xbd8], R5 ;  /* 0x000bd80501007387 */ /* 0x0005e20000100800 */
[----:B0-----:R-:W-:-:S02]  /*1cf30*/  IADD3 R3, P1, R8, UR59, RZ ;  /* 0x0000003b08037c10 */ /* 0x001fc4000ff3e0ff */
[----:B--2---:R-:W-:-:S03]  /*1cf40*/  IADD3 R5, P6, R8, UR58, RZ ;  /* 0x0000003a08057c10 */ /* 0x004fc6000ffde0ff */
[----:B------:R0:W-:Y:S01]  /*1cf50*/  STL [R1+0xbe4], R3 ;  /* 0x000be40301007387 */ /* 0x0001e20000100800 */
[----:B---3--:R-:W-:-:S05]  /*1cf60*/  VIADD R38, R38, 0x1f ;  /* 0x0000001f26267836 */ /* 0x008fca0000000000 */
[----:B------:R-:W-:Y:S02]  /*1cf70*/  SHF.R.S32.HI R39, RZ, 0x1f, R38 ;  /* 0x0000001fff277819 */ /* 0x000fe40000011426 */
[----:B0-----:R-:W-:Y:S01]  /*1cf80*/  IADD3 R3, P0, R7, UR59, RZ ;  /* 0x0000003b07037c10 */ /* 0x001fe2000ff1e0ff */
[----:B------:R-:W-:Y:S01]  /*1cf90*/  USHF.R.S32.HI UR59, URZ, 0x1f, UR32 ;  /* 0x0000001f3f3b7899 */ /* 0x000fe20008011420 */
[----:B------:R-:W-:Y:S02]  /*1cfa0*/  LEA.HI R39, R39, R38, RZ, 0x5 ;  /* 0x0000002627277211 */ /* 0x000fe400078f28ff */
[----:B------:R-:W0:Y:S02]  /*1cfb0*/  S2R R38, SR_TID.X ;  /* 0x0000000000267919 */ /* 0x000e240000002100 */
[----:B------:R-:W-:Y:S01]  /*1cfc0*/  SHF.R.S32.HI R6, RZ, 0x5, R39 ;  /* 0x00000005ff067819 */ /* 0x000fe20000011427 */
[----:B------:R2:W-:Y:S04]  /*1cfd0*/  STL [R1+0xbec], R3 ;  /* 0x000bec0301007387 */ /* 0x0005e80000100800 */
[----:B------:R3:W-:Y:S01]  /*1cfe0*/  STL [R1+0xbf4], R5 ;  /* 0x000bf40501007387 */ /* 0x0007e20000100800 */
[----:B--2---:R-:W-:Y:S01]  /*1cff0*/  IADD3 R3, P5, R7, UR58, RZ ;  /* 0x0000003a07037c10 */ /* 0x004fe2000ffbe0ff */
[----:B------:R-:W-:Y:S01]  /*1d000*/  USHF.R.S32.HI UR58, URZ, 0x1f, UR30 ;  /* 0x0000001f3f3a7899 */ /* 0x000fe2000801141e */
[----:B---3--:R-:W-:-:S03]  /*1d010*/  IADD3 R5, P4, R8, UR57, RZ ;  /* 0x0000003908057c10 */ /* 0x008fc6000ff9e0ff */
[----:B------:R2:W-:Y:S04]  /*1d020*/  STL [R1+0xbfc], R3 ;  /* 0x000bfc0301007387 */ /* 0x0005e80000100800 */
[----:B------:R3:W-:Y:S01]  /*1d030*/  STL [R1+0xc04], R5 ;  /* 0x000c040501007387 */ /* 0x0007e20000100800 */
[----:B--2---:R-:W-:Y:S01]  /*1d040*/  IADD3 R3, P3, R7, UR57, RZ ;  /* 0x0000003907037c10 */ /* 0x004fe2000ff7e0ff */
[----:B------:R-:W-:Y:S01]  /*1d050*/  USHF.R.S32.HI UR57, URZ, 0x1f, UR5 ;  /* 0x0000001f3f397899 */ /* 0x000fe20008011405 */
[----:B0-----:R-:W-:Y:S02]  /*1d060*/  SHF.R.U32.HI R39, RZ, 0x2, R38 ;  /* 0x00000002ff277819 */ /* 0x001fe40000011626 */
[----:B------:R-:W-:Y:S01]  /*1d070*/  LOP3.LUT R38, R38, 0x3, RZ, 0xc0, !PT ;  /* 0x0000000326267812 */ /* 0x000fe200078ec0ff */
[----:B------:R0:W-:Y:S01]  /*1d080*/  STL [R1+0xc0c], R3 ;  /* 0x000c0c0301007387 */ /* 0x0001e20000100800 */
[----:B------:R-:W-:-:S03]  /*1d090*/  SGXT.U32 R39, R39, 0x3 ;  /* 0x000000032727781a */ /* 0x000fc60000000000 */
[----:B------:R-:W-:-:S05]  /*1d0a0*/  IMAD R38, R38, 0x110, RZ ;  /* 0x0000011026267824 */ /* 0x000fca00078e02ff */
[----:B------:R-:W-:-:S04]  /*1d0b0*/  LOP3.LUT R38, R38, R39, RZ, 0xfc, !PT ;  /* 0x0000002726267212 */ /* 0x000fc800078efcff */
[----:B---3--:R-:W-:Y:S02]  /*1d0c0*/  LOP3.LUT R5, R38, 0x10, RZ, 0x3c, !PT ;  /* 0x0000001026057812 */ /* 0x008fe400078e3cff */
[----:B------:R-:W-:Y:S02]  /*1d0d0*/  IADD3 R5, P2, R8, UR56, RZ ;  /* 0x0000003808057c10 */ /* 0x000fe4000ff5e0ff */
[----:B0-----:R-:W-:Y:S02]  /*1d0e0*/  LOP3.LUT R3, R38, 0x20, RZ, 0x3c, !PT ;  /* 0x0000002026037812 */ /* 0x001fe400078e3cff */
[----:B------:R-:W-:Y:S01]  /*1d0f0*/  IADD3.X R3, R4, UR28, RZ, P1, !PT ;  /* 0x0000001c04037c10 */ /* 0x000fe20008ffe4ff */
[----:B------:R0:W-:Y:S01]  /*1d100*/  STL [R1+0xc14], R5 ;  /* 0x000c140501007387 */ /* 0x0001e20000100800 */
[----:B------:R-:W-:Y:S02]  /*1d110*/  LOP3.LUT R6, R38, 0x30, RZ, 0x3c, !PT ;  /* 0x0000003026067812 */ /* 0x000fe400078e3cff */
[----:B------:R-:W-:Y:S01]  /*1d120*/  IADD3 R6, P1, R7, UR56, RZ ;  /* 0x0000003807067c10 */ /* 0x000fe2000ff3e0ff */
[----:B------:R2:W-:Y:S04]  /*1d130*/  STL [R1+0xbe0], R3 ;  /* 0x000be00301007387 */ /* 0x0005e80000100800 */
[----:B------:R3:W-:Y:S01]  /*1d140*/  STL [R1+0xc1c], R6 ;  /* 0x000c1c0601007387 */ /* 0x0007e20000100800 */
[----:B0-----:R-:W-:-:S02]  /*1d150*/  IADD3.X R5, R2, UR28, RZ, P0, !PT ;  /* 0x0000001c02057c10 */ /* 0x001fc400087fe4ff */
[----:B--2---:R-:W-:-:S03]  /*1d160*/  IADD3 R3, P0, R8, UR55, RZ ;  /* 0x0000003708037c10 */ /* 0x004fc6000ff1e0ff */
[----:B------:R0:W-:Y:S01]  /*1d170*/  STL [R1+0xbe8], R5 ;  /* 0x000be80501007387 */ /* 0x0001e20000100800 */
[----:B---3--:R-:W-:-:S03]  /*1d180*/  IADD3.X R6, R4, UR27, RZ, P6, !PT ;  /* 0x0000001b04067c10 */ /* 0x008fc6000b7fe4ff */
[----:B------:R2:W-:Y:S04]  /*1d190*/  STL [R1+0xc24], R3 ;  /* 0x000c240301007387 */ /* 0x0005e80000100800 */
[----:B------:R3:W-:Y:S01]  /*1d1a0*/  STL [R1+0xbf0], R6 ;  /* 0x000bf00601007387 */ /* 0x0007e20000100800 */
[----:B0-----:R-:W-:Y:S02]  /*1d1b0*/  IADD3 R5, P6, R7, UR55, RZ ;  /* 0x0000003707057c10 */ /* 0x001fe4000ffde0ff */
[----:B--2---:R-:W-:-:S03]  /*1d1c0*/  IADD3.X R3, R2, UR27, RZ, P5, !PT ;  /* 0x0000001b02037c10 */ /* 0x004fc6000affe4ff */
[----:B------:R0:W-:Y:S01]  /*1d1d0*/  STL [R1+0xc2c], R5 ;  /* 0x000c2c0501007387 */ /* 0x0001e20000100800 */
[----:B---3--:R-:W-:-:S03]  /*1d1e0*/  IADD3 R6, P5, R8, UR54, RZ ;  /* 0x0000003608067c10 */ /* 0x008fc6000ffbe0ff */
[----:B------:R2:W-:Y:S04]  /*1d1f0*/  STL [R1+0xbf8], R3 ;  /* 0x000bf80301007387 */ /* 0x0005e80000100800 */
[----:B------:R3:W-:Y:S01]  /*1d200*/  STL [R1+0xc34], R6 ;  /* 0x000c340601007387 */ /* 0x0007e20000100800 */
[----:B0-----:R-:W-:Y:S02]  /*1d210*/  IADD3.X R5, R4, UR26, RZ, P4, !PT ;  /* 0x0000001a04057c10 */ /* 0x001fe4000a7fe4ff */
        /* <DEDUP_REMOVED lines=173> */
[----:B0-----:R-:W-:Y:S02]  /*1dcf0*/  IADD3.X R5, R4, UR29, RZ, P2, !PT ;  /* 0x0000001d04057c10 */ /* 0x001fe400097fe4ff */
[----:B--2---:R-:W-:-:S03]  /*1dd00*/  IADD3.X R3, R2, UR29, RZ, P1, !PT ;  /* 0x0000001d02037c10 */ /* 0x004fc60008ffe4ff */
[----:B------:R0:W-:Y:S01]  /*1dd10*/  STL [R1+0xd60], R5 ;  /* 0x000d600501007387 */ /* 0x0001e20000100800 */
[----:B---3--:R-:W-:-:S03]  /*1dd20*/  IADD3.X R6, R4, UR59, RZ, P0, !PT ;  /* 0x0000003b04067c10 */ /* 0x008fc600087fe4ff */
[----:B------:R2:W-:Y:S04]  /*1dd30*/  STL [R1+0xd68], R3 ;  /* 0x000d680301007387 */ /* 0x0005e80000100800 */
[----:B------:R1:W-:Y:S01]  /*1dd40*/  STL [R1+0xd70], R6 ;  /* 0x000d700601007387 */ /* 0x0003e20000100800 */
[C---:B0-----:R-:W-:Y:S02]  /*1dd50*/  IADD3.X R5, R2.reuse, UR59, RZ, P6, !PT ;  /* 0x0000003b02057c10 */ /* 0x041fe4000b7fe4ff */
[----:B------:R-:W-:Y:S02]  /*1dd60*/  IADD3.X R2, R2, UR31, RZ, P4, !PT ;  /* 0x0000001f02027c10 */ /* 0x000fe4000a7fe4ff */
[----:B--2---:R-:W-:Y:S01]  /*1dd70*/  IADD3.X R3, R4, UR31, RZ, P5, !PT ;  /* 0x0000001f04037c10 */ /* 0x004fe2000affe4ff */
[----:B------:R1:W-:Y:S04]  /*1dd80*/  STL [R1+0xd78], R5 ;  /* 0x000d780501007387 */ /* 0x0003e80000100800 */
[----:B------:R1:W-:Y:S04]  /*1dd90*/  STL [R1+0xd88], R2 ;  /* 0x000d880201007387 */ /* 0x0003e80000100800 */
[----:B------:R1:W-:Y:S02]  /*1dda0*/  STL [R1+0xd80], R3 ;  /* 0x000d800301007387 */ /* 0x0003e40000100800 */
.L_x_1:
[----:B------:R0:W-:Y:S01]  /*1ddb0*/  STL [R1+0x201c], R11 ;  /* 0x00201c0b01007387 */ /* 0x0001e20000100800 */
[----:B-1----:R-:W1:Y:S03]  /*1ddc0*/  LDC R2, c[0x0][0x230] ;  /* 0x00008c00ff027b82 */ /* 0x002e660000000800 */
[----:B--2---:R-:W2:Y:S04]  /*1ddd0*/  LDL R5, [R1+0xb50] ;  /* 0x000b500001057983 */ /* 0x004ea80000100800 */
[----:B------:R-:W2:Y:S04]  /*1dde0*/  LDL R4, [R1+0xb54] ;  /* 0x000b540001047983 */ /* 0x000ea80000100800 */
[----:B0-----:R-:W1:Y:S04]  /*1ddf0*/  LDL R11, [R1+0xb78] ;  /* 0x000b7800010b7983 */ /* 0x001e680000100800 */
[----:B------:R0:W-:Y:S02]  /*1de00*/  STL [R1+0x2018], R10 ;  /* 0x0020180a01007387 */ /* 0x0001e40000100800 */
[----:B0-----:R-:W-:Y:S01]  /*1de10*/  PRMT R10, RZ, 0x7610, R10 ;  /* 0x00007610ff0a7816 */ /* 0x001fe2000000000a */
[----:B-1----:R-:W-:-:S05]  /*1de20*/  IMAD R2, R11, -0x20, R2 ;  /* 0xffffffe00b027824 */ /* 0x002fca00078e0202 */
[----:B------:R-:W-:-:S13]  /*1de30*/  ISETP.GT.AND P0, PT, R2, RZ, PT ;  /* 0x000000ff0200720c */ /* 0x000fda0003f04270 */
[----:B--2---:R-:W2:Y:S04]  /*1de40*/  @P0 LDG.E.U8 R10, desc[UR46][R4.64] ;  /* 0x0000002e040a0981 */ /* 0x004ea8000c1e1100 */
[----:B------:R-:W-:Y:S04]  /*1de50*/  STL [R1+0x2014], R9 ;  /* 0x0020140901007387 */ /* 0x000fe80000100800 */
[----:B------:R-:W-:Y:S04]  /*1de60*/  STL [R1+0x2010], R8 ;  /* 0x0020100801007387 */ /* 0x000fe80000100800 */
[----:B------:R-:W-:Y:S04]  /*1de70*/  STL [R1+0x200c], R7 ;  /* 0x00200c0701007387 */ /* 0x000fe80000100800 */
[----:B------:R-:W-:Y:S04]  /*1de80*/  STL [R1+0x2008], R6 ;  /* 0x0020080601007387 */ /* 0x000fe80000100800 */
[----:B------:R-:W-:Y:S04]  /*1de90*/  STL [R1+0x2004], R3 ;  /* 0x0020040301007387 */ /* 0x000fe80000100800 */
[----:B-----5:R-:W-:Y:S04]  /*1dea0*/  STL [R1+0x1644], R0 ;  /* 0x0016440001007387 */ /* 0x020fe80000100800 */
[----:B------:R-:W3:Y:S04]  /*1deb0*/  LDL.LU R11, [R1+0x201c] ;  /* 0x00201c00010b7983 */ /* 0x000ee80000300800 */
[----:B--2---:R0:W-:Y:S04]  /*1dec0*/  STL [R1+0x18], R10 ;  /* 0x0000180a01007387 */ /* 0x0041e80000100800 */
[----:B0-----:R-:W2:Y:S04]  /*1ded0*/  LDL.LU R10, [R1+0x2018] ;  /* 0x00201800010a7983 */ /* 0x001ea80000300800 */
[----:B------:R-:W4:Y:S04]  /*1dee0*/  LDL R4, [R1+0xb48] ;  /* 0x000b480001047983 */ /* 0x000f280000100800 */
[----:B------:R-:W4:Y:S01]  /*1def0*/  LDL R5, [R1+0xb4c] ;  /* 0x000b4c0001057983 */ /* 0x000f220000100800 */
[----:B------:R-:W-:-:S02]  /*1df00*/  PRMT R9, RZ, 0x7610, R9 ;  /* 0x00007610ff097816 */ /* 0x000fc40000000009 */
[----:B----4-:R-:W-:-:S04]  /*1df10*/  @P0 LOP3.LUT R5, R5, R4, RZ, 0x3c, !PT ;  /* 0x0000000405050212 */ /* 0x010fc800078e3cff */
[----:B------:R-:W-:-:S04]  /*1df20*/  @P0 LOP3.LUT R4, R5, R4, RZ, 0x3c, !PT ;  /* 0x0000000405040212 */ /* 0x000fc800078e3cff */
[----:B------:R-:W-:-:S05]  /*1df30*/  @P0 LOP3.LUT R5, R5, R4, RZ, 0x3c, !PT ;  /* 0x0000000405050212 */ /* 0x000fca00078e3cff */
[----:B------:R-:W4:Y:S01]  /*1df40*/  @P0 LDG.E.U8 R9, desc[UR46][R4.64] ;  /* 0x0000002e04090981 */ /* 0x000f22000c1e1100 */
[----:B------:R-:W-:-:S03]  /*1df50*/  ISETP.GT.AND P1, PT, R2, 0x1, PT ;  /* 0x000000010200780c */ /* 0x000fc60003f24270 */
[----:B----4-:R0:W-:Y:S04]  /*1df60*/  STL [R1+0x14], R9 ;  /* 0x0000140901007387 */ /* 0x0101e80000100800 */
[----:B0-----:R-:W4:Y:S04]  /*1df70*/  LDL.LU R9, [R1+0x2014] ;  /* 0x0020140001097983 */ /* 0x001f280000300800 */
[----:B------:R-:W3:Y:S04]  /*1df80*/  LDL R4, [R1+0xd88] ;  /* 0x000d880001047983 */ /* 0x000ee80000100800 */
[----:B------:R-:W3:Y:S01]  /*1df90*/  LDL R5, [R1+0xd8c] ;  /* 0x000d8c0001057983 */ /* 0x000ee20000100800 */
[----:B------:R-:W-:-:S02]  /*1dfa0*/  PRMT R8, RZ, 0x7610, R8 ;  /* 0x00007610ff087816 */ /* 0x000fc40000000008 */
[----:B---3--:R-:W-:-:S04]  /*1dfb0*/  @P1 LOP3.LUT R5, R5, R4, RZ, 0x3c, !PT ;  /* 0x0000000405051212 */ /* 0x008fc800078e3cff */
[----:B------:R-:W-:-:S04]  /*1dfc0*/  @P1 LOP3.LUT R4, R5, R4, RZ, 0x3c, !PT ;  /* 0x0000000405041212 */ /* 0x000fc800078e3cff */
[----:B------:R-:W-:-:S05]  /*1dfd0*/  @P1 LOP3.LUT R5, R5, R4, RZ, 0x3c, !PT ;  /* 0x0000000405051212 */ /* 0x000fca00078e3cff */
[----:B------:R-:W3:Y:S04]  /*1dfe0*/  @P1 LDG.E.U8 R8, desc[UR46][R4.64] ;  /* 0x0000002e04081981 */ /* 0x000ee8000c1e1100 */
[----:B---3--:R0:W-:Y:S04]  /*1dff0*/  STL [R1+0x10], R8 ;  /* 0x0000100801007387 */ /* 0x0081e80000100800 */
[----:B0-----:R-:W3:Y:S04]  /*1e000*/  LDL.LU R8, [R1+0x2010] ;  /* 0x0020100001087983 */ /* 0x001ee80000300800 */
[----:B------:R-:W2:Y:S04]  /*1e010*/  LDL R4, [R1+0xd80] ;  /* 0x000d800001047983 */ /* 0x000ea80000100800 */
[----:B------:R-:W2:Y:S01]  /*1e020*/  LDL R5, [R1+0xd84] ;  /* 0x000d840001057983 */ /* 0x000ea20000100800 */
[----:B------:R-:W-:-:S02]  /*1e030*/  PRMT R0, RZ, 0x7610, R0 ;  /* 0x00007610ff007816 */ /* 0x000fc40000000000 */
[----:B--2---:R-:W-:-:S04]  /*1e040*/  @P1 LOP3.LUT R5, R5, R4, RZ, 0x3c, !PT ;  /* 0x0000000405051212 */ /* 0x004fc800078e3cff */
[----:B------:R-:W-:-:S04]  /*1e050*/  @P1 LOP3.LUT R4, R5, R4, RZ, 0x3c, !PT ;  /* 0x0000000405041212 */ /* 0x000fc800078e3cff */
[----:B------:R-:W-:-:S05]  /*1e060*/  @P1 LOP3.LUT R5, R5, R4, RZ, 0x3c, !PT ;  /* 0x0000000405051212 */ /* 0x000fca00078e3cff */
[----:B------:R0:W2:Y:S04]  /*1e070*/  @P1 LDG.E.U8 R0, desc[UR46][R4.64] ;  /* 0x0000002e04001981 */ /* 0x0000a8000c1e1100 */
[----:B------:R-:W0:Y:S04]  /*1e080*/  LDL R4, [R1+0xd78] ;  /* 0x000d780001047983 */ /* 0x000e280000100800 */
[----:B------:R-:W0:Y:S01]  /*1e090*/  LDL R5, [R1+0xd7c] ;  /* 0x000d7c0001057983 */ /* 0x000e220000100800 */
[----:B------:R-:W-:Y:S02]  /*1e0a0*/  ISETP.GT.AND P2, PT, R2, 0x2, PT ;  /* 0x000000020200780c */ /* 0x000fe40003f44270 */
[----:B------:R-:W-:-:S11]  /*1e0b0*/  PRMT R7, RZ, 0x7610, R7 ;  /* 0x00007610ff077816 */ /* 0x000fd60000000007 */
[----:B0-----:R-:W-:-:S04]  /*1e0c0*/  @P2 LOP3.LUT R5, R5, R4, RZ, 0x3c, !PT ;  /* 0x0000000405052212 */ /* 0x001fc800078e3cff */
[----:B------:R-:W-:-:S04]  /*1e0d0*/  @P2 LOP3.LUT R4, R5, R4, RZ, 0x3c, !PT ;  /* 0x0000000405042212 */ /* 0x000fc800078e3cff */
[----:B------:R-:W-:-:S05]  /*1e0e0*/  @P2 LOP3.LUT R5, R5, R4, RZ, 0x3c, !PT ;  /* 0x0000000405052212 */ /* 0x000fca00078e3cff */
[----:B------:R-:W4:Y:S04]  /*1e0f0*/  @P2 LDG.E.U8 R7, desc[UR46][R4.64] ;  /* 0x0000002e04072981 */ /* 0x000f28000c1e1100 */
[----:B--2---:R0:W-:Y:S04]  /*1e100*/  STL [R1+0xc], R0 ;  /* 0x00000c0001007387 */ /* 0x0041e80000100800 */
[----:B0-----:R-:W2:Y:S04]  /*1e110*/  LDL R0, [R1+0xd5c] ;  /* 0x000d5c0001007983 */ /* 0x001ea80000100800 */
        /* <DEDUP_REMOVED lines=8> */
[----:B------:R-:W3:Y:S01]  /*1e1a0*/  @P2 LDG.E.U8 R6, desc[UR46][R4.64] ;  /* 0x0000002e04062981 */ /* 0x000ee2000c1e1100 */
[----:B------:R-:W-:-:S03]  /*1e1b0*/  ISETP.GT.AND P0, PT, R2, 0x3, PT ;  /* 0x000000030200780c */ /* 0x000fc60003f04270 */
        /* <DEDUP_REMOVED lines=8> */
[----:B------:R-:W2:Y:S04]  /*1e240*/  @P0 LDG.E.U8 R3, desc[UR46][R4.64] ;  /* 0x0000002e04030981 */ /* 0x000ea8000c1e1100 */
[----:B--2---:R0:W-:Y:S04]  /*1e250*/  STL [R1], R3 ;  /* 0x0000000301007387 */ /* 0x0041e80000100800 */
[----:B0-----:R-:W2:Y:S04]  /*1e260*/  LDL.LU R3, [R1+0x2004] ;  /* 0x0020040001037983 */ /* 0x001ea80000300800 */
[----:B------:R-:W4:Y:S04]  /*1e270*/  LDL R4, [R1+0xd60] ;  /* 0x000d600001047983 */ /* 0x000f280000100800 */
[----:B------:R-:W4:Y:S01]  /*1e280*/  LDL R5, [R1+0xd64] ;  /* 0x000d640001057983 */ /* 0x000f220000100800 */
[----:B------:R-:W-:-:S02]  /*1e290*/  PRMT R61, RZ, 0x7610, R61 ;  /* 0x00007610ff3d7816 */ /* 0x000fc4000000003d */
[----:B----4-:R-:W-:-:S04]  /*1e2a0*/  @P0 LOP3.LUT R5, R5, R4, RZ, 0x3c, !PT ;  /* 0x0000000405050212 */ /* 0x010fc800078e3cff */
[----:B------:R-:W-:-:S04]  /*1e2b0*/  @P0 LOP3.LUT R4, R5, R4, RZ, 0x3c, !PT ;  /* 0x0000000405040212 */ /* 0x000fc800078e3cff */
[----:B------:R-:W-:-:S05]  /*1e2c0*/  @P0 LOP3.LUT R5, R5, R4, RZ, 0x3c, !PT ;  /* 0x0000000405050212 */ /* 0x000fca00078e3cff */
[----:B------:R0:W4:Y:S04]  /*1e2d0*/  @P0 LDG.E.U8 R61, desc[UR46][R4.64] ;  /* 0x0000002e043d0981 */ /* 0x000128000c1e1100 */
[----:B------:R-:W3:Y:S01]  /*1e2e0*/  LDL R5, [R1+0xd58] ;  /* 0x000d580001057983 */ /* 0x000ee20000100800 */
[----:B------:R-:W-:Y:S02]  /*1e2f0*/  ISETP.GT.AND P1, PT, R2, 0x4, PT ;  /* 0x000000040200780c */ /* 0x000fe40003f24270 */
[----:B------:R-:W-:-:S11]  /*1e300*/  PRMT R60, RZ, 0x7610, R60 ;  /* 0x00007610ff3c7816 */ /* 0x000fd6000000003c */
[----:B0-----:R-:W-:Y:S01]  /*1e310*/  @P1 IMAD.MOV.U32 R4, RZ, RZ, R0 ;  /* 0x000000ffff041224 */ /* 0x001fe200078e0000 */
[----:B----4-:R0:W-:Y:S01]  /*1e320*/  STL [R1+0x1fec], R61 ;  /* 0x001fec3d01007387 */ /* 0x0101e20000100800 */
[----:B------:R-:W-:-:S03]  /*1e330*/  PRMT R59, RZ, 0x7610, R59 ;  /* 0x00007610ff3b7816 */ /* 0x000fc6000000003b */
[----:B------:R-:W4:Y:S04]  /*1e340*/  LDL R0, [R1+0xd44] ;  /* 0x000d440001007983 */ /* 0x000f280000100800 */
[----:B0-----:R-:W2:Y:S04]  /*1e350*/  LDL R61, [R1+0xd54] ;  /* 0x000d5400013d7983 */ /* 0x001ea80000100800 */
[----:B---3--:R2:W3:Y:S04]  /*1e360*/  @P1 LDG.E.U8 R60, desc[UR46][R4.64] ;  /* 0x0000002e043c1981 */ /* 0x0084e8000c1e1100 */
[----:B------:R-:W4:Y:S01]  /*1e370*/  LDL R5, [R1+0xd50] ;  /* 0x000d500001057983 */ /* 0x000f220000100800 */
[----:B--2---:R-:W-:-:S05]  /*1e380*/  @P1 IMAD.MOV.U32 R4, RZ, RZ, R61 ;  /* 0x000000ffff041224 */ /* 0x004fca00078e003d */
[----:B----4-:R-:W2:Y:S04]  /*1e390*/  @P1 LDG.E.U8 R59, desc[UR46][R4.64] ;  /* 0x0000002e043b1981 */ /* 0x010ea8000c1e1100 */
[----:B---3--:R0:W-:Y:S04]  /*1e3a0*/  STL [R1+0x1ff0], R60 ;  /* 0x001ff03c01007387 */ /* 0x0081e80000100800 */
[----:B------:R-:W3:Y:S04]  /*1e3b0*/  LDL R61, [R1+0xd38] ;  /* 0x000d3800013d7983 */ /* 0x000ee80000100800 */
[----:B------:R-:W4:Y:S04]  /*1e3c0*/  LDL R4, [R1+0xd48] ;  /* 0x000d480001047983 */ /* 0x000f280000100800 */
[----:B------:R-:W4:Y:S04]  /*1e3d0*/  LDL R5, [R1+0xd4c] ;  /* 0x000d4c0001057983 */ /* 0x000f280000100800 */
[----:B0-----:R-:W3:Y:S01]  /*1e3e0*/  LDL R60, [R1+0xd3c] ;  /* 0x000d3c00013c7983 */ /* 0x001ee20000100800 */
[----:B------:R-:W-:-:S03]  /*1e3f0*/  ISETP.GT.AND P2, PT, R2, 0x5, PT ;  /* 0x000000050200780c */ /* 0x000fc60003f44270 */
[----:B--2---:R0:W-:Y:S04]  /*1e400*/  STL [R1+0x1ff4], R59 ;  /* 0x001ff43b01007387 */ /* 0x0041e80000100800 */
[----:B0-----:R-:W2:Y:S06]  /*1e410*/  LDL R59, [R1+0xd40] ;  /* 0x000d4000013b7983 */ /* 0x001eac0000100800 */
[----:B----4-:R-:W-:-:S04]  /*1e420*/  @P2 LOP3.LUT R5, R5, R4, RZ, 0x3c, !PT ;  /* 0x0000000405052212 */ /* 0x010fc800078e3cff */
[C---:B------:R-:W-:Y:S02]  /*1e430*/  @P2 LOP3.LUT R4, R5.reuse, R4, RZ, 0x3c, !PT ;  /* 0x0000000405042212 */ /* 0x040fe400078e3cff */
[----:B------:R-:W-:Y:S02]  /*1e440*/  ISETP.GT.AND P0, PT, R2, 0x6, PT ;  /* 0x000000060200780c */ /* 0x000fe40003f04270 */
[----:B------:R-:W-:Y:S02]  /*1e450*/  PRMT R58, RZ, 0x7610, R58 ;  /* 0x00007610ff3a7816 */ /* 0x000fe4000000003a */
[----:B------:R-:W-:Y:S02]  /*1e460*/  @P2 LOP3.LUT R5, R5, R4, RZ, 0x3c, !PT ;  /* 0x0000000405052212 */ /* 0x000fe400078e3cff */
[----:B------:R-:W-:-:S03]  /*1e470*/  PRMT R57, RZ, 0x7610, R57 ;  /* 0x00007610ff397816 */ /* 0x000fc60000000039 */
[----:B------:R0:W4:Y:S01]  /*1e480*/  @P2 LDG.E.U8 R58, desc[UR46][R4.64] ;  /* 0x0000002e043a2981 */ /* 0x000122000c1e1100 */
[----:B------:R-:W-:Y:S01]  /*1e490*/  PRMT R56, RZ, 0x7610, R56 ;  /* 0x00007610ff387816 */ /* 0x000fe20000000038 */
[----:B0-----:R-:W-:Y:S02]  /*1e4a0*/  @P2 IMAD.MOV.U32 R4, RZ, RZ, R0 ;  /* 0x000000ffff042224 */ /* 0x001fe400078e0000 */
[----:B--2---:R-:W-:-:S05]  /*1e4b0*/  @P2 IMAD.MOV.U32 R5, RZ, RZ, R59 ;  /* 0x000000ffff052224 */ /* 0x004fca00078e003b */
[----:B------:R3:W2:Y:S02]  /*1e4c0*/  @P2 LDG.E.U8 R57, desc[UR46][R4.64] ;  /* 0x0000002e04392981 */ /* 0x0006a4000c1e1100 */
[----:B---3--:R-:W-:Y:S02]  /*1e4d0*/  @P0 IMAD.MOV.U32 R4, RZ, RZ, R60 ;  /* 0x000000ffff040224 */ /* 0x008fe400078e003c */
[----:B------:R-:W-:-:S05]  /*1e4e0*/  @P0 IMAD.MOV.U32 R5, RZ, RZ, R61 ;  /* 0x000000ffff050224 */ /* 0x000fca00078e003d */
[----:B------:R-:W3:Y:S04]  /*1e4f0*/  @P0 LDG.E.U8 R56, desc[UR46][R4.64] ;  /* 0x0000002e04380981 */ /* 0x000ee8000c1e1100 */
[----:B----4-:R0:W-:Y:S04]  /*1e500*/  STL [R1+0x1ff8], R58 ;  /* 0x001ff83a01007387 */ /* 0x0101e80000100800 */
[----:B------:R-:W4:Y:S04]  /*1e510*/  LDL R0, [R1+0xd2c] ;  /* 0x000d2c0001007983 */ /* 0x000f280000100800 */
[----:B0-----:R-:W4:Y:S04]  /*1e520*/  LDL R58, [R1+0xd34] ;  /* 0x000d3400013a7983 */ /* 0x001f280000100800 */
[----:B--2---:R0:W-:Y:S04]  /*1e530*/  STL [R1+0x1ffc], R57 ;  /* 0x001ffc3901007387 */ /* 0x0041e80000100800 */
[----:B------:R-:W2:Y:S04]  /*1e540*/  LDL R61, [R1+0xd24] ;  /* 0x000d2400013d7983 */ /* 0x000ea80000100800 */
[----:B------:R-:W2:Y:S04]  /*1e550*/  LDL R60, [R1+0xd18] ;  /* 0x000d1800013c7983 */ /* 0x000ea80000100800 */
[----:B0-----:R-:W2:Y:S04]  /*1e560*/  LDL R57, [R1+0xd30] ;  /* 0x000d300001397983 */ /* 0x001ea80000100800 */
[----:B------:R-:W2:Y:S04]  /*1e570*/  LDL R59, [R1+0xd1c] ;  /* 0x000d1c00013b7983 */ /* 0x000ea80000100800 */
[----:B---3--:R0:W-:Y:S04]  /*1e580*/  STL [R1+0x2000], R56 ;  /* 0x0020003801007387 */ /* 0x0081e80000100800 */
[----:B0-----:R-:W3:Y:S01]  /*1e590*/  LDL R56, [R1+0xd28] ;  /* 0x000d280001387983 */ /* 0x001ee20000100800 */
[----:B------:R-:W-:Y:S01]  /*1e5a0*/  ISETP.GT.AND P1, PT, R2, 0x7, PT ;  /* 0x000000070200780c */ /* 0x000fe20003f24270 */
[----:B----4-:R-:W-:Y:S01]  /*1e5b0*/  @P0 IMAD.MOV.U32 R4, RZ, RZ, R58 ;  /* 0x000000ffff040224 */ /* 0x010fe200078e003a */
[----:B------:R-:W-:Y:S01]  /*1e5c0*/  PRMT R55, RZ, 0x7610, R55 ;  /* 0x00007610ff377816 */ /* 0x000fe20000000037 */
[----:B------:R-:W4:Y:S01]  /*1e5d0*/  LDL R58, [R1+0xd10] ;  /* 0x000d1000013a7983 */ /* 0x000f220000100800 */
[----:B------:R-:W-:Y:S01]  /*1e5e0*/  PRMT R54, RZ, 0x7610, R54 ;  /* 0x00007610ff367816 */ /* 0x000fe20000000036 */
[----:B--2---:R-:W-:-:S02]  /*1e5f0*/  @P0 IMAD.MOV.U32 R5, RZ, RZ, R57 ;  /* 0x000000ffff050224 */ /* 0x004fc400078e0039 */
[----:B------:R-:W2:Y:S04]  /*1e600*/  LDL R57, [R1+0xd14] ;  /* 0x000d140001397983 */ /* 0x000ea80000100800 */
[----:B------:R0:W4:Y:S02]  /*1e610*/  @P0 LDG.E.U8 R55, desc[UR46][R4.64] ;  /* 0x0000002e04370981 */ /* 0x000124000c1e1100 */
[----:B0-----:R-:W-:Y:S02]  /*1e620*/  @P1 IMAD.MOV.U32 R4, RZ, RZ, R0 ;  /* 0x000000ffff041224 */ /* 0x001fe400078e0000 */
[----:B---3--:R-:W-:Y:S01]  /*1e630*/  @P1 IMAD.MOV.U32 R5, RZ, RZ, R56 ;  /* 0x000000ffff051224 */ /* 0x008fe200078e0038 */
[----:B------:R-:W3:Y:S04]  /*1e640*/  LDL R0, [R1+0xd0c] ;  /* 0x000d0c0001007983 */ /* 0x000ee80000100800 */
[----:B------:R0:W3:Y:S04]  /*1e650*/  @P1 LDG.E.U8 R54, desc[UR46][R4.64] ;  /* 0x0000002e04361981 */ /* 0x0000e8000c1e1100 */
[----:B------:R-:W3:Y:S04]  /*1e660*/  LDL R56, [R1+0xd08] ;  /* 0x000d080001387983 */ /* 0x000ee80000100800 */
[----:B------:R-:W2:Y:S01]  /*1e670*/  LDL R5, [R1+0xd20] ;  /* 0x000d200001057983 */ /* 0x000ea20000100800 */
[C---:B------:R-:W-:Y:S01]  /*1e680*/  ISETP.GT.AND P2, PT, R2.reuse, 0x8, PT ;  /* 0x000000080200780c */ /* 0x040fe20003f44270 */
[----:B0-----:R-:W-:Y:S01]  /*1e690*/  @P1 IMAD.MOV.U32 R4, RZ, RZ, R61 ;  /* 0x000000ffff041224 */ /* 0x001fe200078e003d */
[----:B------:R-:W-:Y:S01]  /*1e6a0*/  PRMT R53, RZ, 0x7610, R53 ;  /* 0x00007610ff357816 */ /* 0x000fe20000000035 */
[----:B------:R-:W3:Y:S01]  /*1e6b0*/  LDL R61, [R1+0xd04] ;  /* 0x000d0400013d7983 */ /* 0x000ee20000100800 */
[----:B------:R-:W-:-:S02]  /*1e6c0*/  ISETP.GT.AND P0, PT, R2, 0x9, PT ;  /* 0x000000090200780c */ /* 0x000fc40003f04270 */
[----:B------:R-:W-:Y:S02]  /*1e6d0*/  PRMT R52, RZ, 0x7610, R52 ;  /* 0x00007610ff347816 */ /* 0x000fe40000000034 */
[----:B------:R-:W-:Y:S02]  /*1e6e0*/  PRMT R51, RZ, 0x7610, R51 ;  /* 0x00007610ff337816 */ /* 0x000fe40000000033 */
[----:B------:R-:W-:Y:S01]  /*1e6f0*/  PRMT R50, RZ, 0x7610, R50 ;  /* 0x00007610ff327816 */ /* 0x000fe20000000032 */
[----:B--2---:R0:W2:Y:S02]  /*1e700*/  @P1 LDG.E.U8 R53, desc[UR46][R4.64] ;  /* 0x0000002e04351981 */ /* 0x0040a4000c1e1100 */
[----:B0-----:R-:W-:Y:S02]  /*1e710*/  @P2 IMAD.MOV.U32 R4, RZ, RZ, R59 ;  /* 0x000000ffff042224 */ /* 0x001fe400078e003b */
[----:B------:R-:W-:Y:S01]  /*1e720*/  @P2 IMAD.MOV.U32 R5, RZ, RZ, R60 ;  /* 0x000000ffff052224 */ /* 0x000fe200078e003c */
[----:B------:R-:W2:Y:S04]  /*1e730*/  LDL R59, [R1+0xcfc] ;  /* 0x000cfc00013b7983 */ /* 0x000ea80000100800 */
[----:B------:R0:W2:Y:S04]  /*1e740*/  @P2 LDG.E.U8 R52, desc[UR46][R4.64] ;  /* 0x0000002e04342981 */ /* 0x0000a8000c1e1100 */
[----:B------:R-:W2:Y:S01]  /*1e750*/  LDL R60, [R1+0xcf8] ;  /* 0x000cf800013c7983 */ /* 0x000ea20000100800 */
[----:B0-----:R-:W-:-:S02]  /*1e760*/  @P2 IMAD.MOV.U32 R4, RZ, RZ, R57 ;  /* 0x000000ffff042224 */ /* 0x001fc400078e0039 */
[----:B----4-:R-:W-:Y:S01]  /*1e770*/  @P2 IMAD.MOV.U32 R5, RZ, RZ, R58 ;  /* 0x000000ffff052224 */ /* 0x010fe200078e003a */
[----:B------:R-:W4:Y:S04]  /*1e780*/  LDL R57, [R1+0xcf4] ;  /* 0x000cf40001397983 */ /* 0x000f280000100800 */
[----:B------:R3:W4:Y:S04]  /*1e790*/  @P2 LDG.E.U8 R51, desc[UR46][R4.64] ;  /* 0x0000002e04332981 */ /* 0x000728000c1e1100 */
[----:B------:R-:W4:Y:S01]  /*1e7a0*/  LDL R58, [R1+0xcf0] ;  /* 0x000cf000013a7983 */ /* 0x000f220000100800 */
[----:B---3--:R-:W-:-:S02]  /*1e7b0*/  @P0 IMAD.MOV.U32 R4, RZ, RZ, R0 ;  /* 0x000000ffff040224 */ /* 0x008fc400078e0000 */
[----:B------:R-:W-:Y:S01]  /*1e7c0*/  @P0 IMAD.MOV.U32 R5, RZ, RZ, R56 ;  /* 0x000000ffff050224 */ /* 0x000fe200078e0038 */
        /* <DEDUP_REMOVED lines=18> */
[----:B----4-:R-:W-:-:S02]  /*1e8f0*/  @P1 IMAD.MOV.U32 R4, RZ, RZ, R57 ;  /* 0x000000ffff041224 */ /* 0x010fc400078e0039 */
[----:B------:R-:W-:Y:S01]  /*1e900*/  @P1 IMAD.MOV.U32 R5, RZ, RZ, R58 ;  /* 0x000000ffff051224 */ /* 0x000fe200078e003a */
        /* <DEDUP_REMOVED lines=45> */
[----:B------:R-:W-:Y:S01]  /*1ebe0*/  PRMT R37, RZ, 0x7610, R37 ;  /* 0x00007610ff257816 */ /* 0x000fe20000000025 */
[----:B------:R-:W2:Y:S04]  /*1ebf0*/  LDL R60, [R1+0xc88] ;  /* 0x000c8800013c7983 */ /* 0x000ea80000100800 */
[----:B------:R4:W2:Y:S04]  /*1ec00*/  @P2 LDG.E.U8 R40, desc[UR46][R4.64] ;  /* 0x0000002e04282981 */ /* 0x0008a8000c1e1100 */
[----:B------:R-:W2:Y:S01]  /*1ec10*/  LDL R59, [R1+0xc8c] ;  /* 0x000c8c00013b7983 */ /* 0x000ea20000100800 */
[----:B----4-:R-:W-:-:S02]  /*1ec20*/  @P2 IMAD.MOV.U32 R4, RZ, RZ, R57 ;  /* 0x000000ffff042224 */ /* 0x010fc400078e0039 */
[----:B------:R-:W-:Y:S01]  /*1ec30*/  @P2 IMAD.MOV.U32 R5, RZ, RZ, R58 ;  /* 0x000000ffff052224 */ /* 0x000fe200078e003a */
[----:B------:R-:W4:Y:S04]  /*1ec40*/  LDL R57, [R1+0xc94] ;  /* 0x000c940001397983 */ /* 0x000f280000100800 */
[----:B------:R3:W2:Y:S04]  /*1ec50*/  @P2 LDG.E.U8 R39, desc[UR46][R4.64] ;  /* 0x0000002e04272981 */ /* 0x0006a8000c1e1100 */
[----:B------:R-:W2:Y:S01]  /*1ec60*/  LDL R58, [R1+0xc90] ;  /* 0x000c9000013a7983 */ /* 0x000ea20000100800 */
[----:B---3--:R-:W-:-:S02]  /*1ec70*/  @P0 IMAD.MOV.U32 R4, RZ, RZ, R0 ;  /* 0x000000ffff040224 */ /* 0x008fc400078e0000 */
[----:B------:R-:W-:Y:S01]  /*1ec80*/  @P0 IMAD.MOV.U32 R5, RZ, RZ, R56 ;  /* 0x000000ffff050224 */ /* 0x000fe200078e0038 */
[----:B------:R-:W3:Y:S04]  /*1ec90*/  LDL R0, [R1+0xc84] ;  /* 0x000c840001007983 */ /* 0x000ee80000100800 */
[----:B------:R0:W3:Y:S04]  /*1eca0*/  @P0 LDG.E.U8 R38, desc[UR46][R4.64] ;  /* 0x0000002e04260981 */ /* 0x0000e8000c1e1100 */
[----:B------:R-:W3:Y:S04]  /*1ecb0*/  LDL R56, [R1+0xc80] ;  /* 0x000c800001387983 */ /* 0x000ee80000100800 */
[----:B------:R-:W0:Y:S04]  /*1ecc0*/  LDL R4, [R1+0xca0] ;  /* 0x000ca00001047983 */ /* 0x000e280000100800 */
[----:B------:R-:W0:Y:S01]  /*1ecd0*/  LDL R5, [R1+0xca4] ;  /* 0x000ca40001057983 */ /* 0x000e220000100800 */
[----:B------:R-:W-:-:S02]  /*1ece0*/  ISETP.GT.AND P1, PT, R2, 0x10, PT ;  /* 0x000000100200780c */ /* 0x000fc40003f24270 */
[----:B0-----:R-:W-:-:S04]  /*1ecf0*/  @P0 LOP3.LUT R5, R5, R4, RZ, 0x3c, !PT ;  /* 0x0000000405050212 */ /* 0x001fc800078e3cff */
[----:B------:R-:W-:-:S04]  /*1ed00*/  @P0 LOP3.LUT R4, R5, R4, RZ, 0x3c, !PT ;  /* 0x0000000405040212 */ /* 0x000fc800078e3cff */
[----:B------:R-:W-:-:S05]  /*1ed10*/  @P0 LOP3.LUT R5, R5, R4, RZ, 0x3c, !PT ;  /* 0x0000000405050212 */ /* 0x000fca00078e3cff */
[----:B------:R0:W3:Y:S04]  /*1ed20*/  @P0 LDG.E.U8 R37, desc[UR46][R4.64] ;  /* 0x0000002e04250981 */ /* 0x0000e8000c1e1100 */
[----:B------:R-:W4:Y:S01]  /*1ed30*/  LDL R5, [R1+0xc98] ;  /* 0x000c980001057983 */ /* 0x000f220000100800 */
[----:B------:R-:W-:Y:S01]  /*1ed40*/  ISETP.GT.AND P2, PT, R2, 0x11, PT ;  /* 0x000000110200780c */ /* 0x000fe20003f44270 */
[----:B0-----:R-:W-:Y:S01]  /*1ed50*/  @P1 IMAD.MOV.U32 R4, RZ, RZ, R61 ;  /* 0x000000ffff041224 */ /* 0x001fe200078e003d */
[----:B------:R-:W-:Y:S01]  /*1ed60*/  PRMT R36, RZ, 0x7610, R36 ;  /* 0x00007610ff247816 */ /* 0x000fe20000000024 */
[----:B------:R-:W3:Y:S01]  /*1ed70*/  LDL R61, [R1+0xc64] ;  /* 0x000c6400013d7983 */ /* 0x000ee20000100800 */
[----:B------:R-:W-:Y:S02]  /*1ed80*/  PRMT R35, RZ, 0x7610, R35 ;  /* 0x00007610ff237816 */ /* 0x000fe40000000023 */
[----:B------:R-:W-:-:S02]  /*1ed90*/  PRMT R34, RZ, 0x7610, R34 ;  /* 0x00007610ff227816 */ /* 0x000fc40000000022 */
[----:B------:R-:W-:Y:S01]  /*1eda0*/  PRMT R33, RZ, 0x7610, R33 ;  /* 0x00007610ff217816 */ /* 0x000fe20000000021 */
[----:B----4-:R0:W4:Y:S02]  /*1edb0*/  @P1 LDG.E.U8 R36, desc[UR46][R4.64] ;  /* 0x0000002e04241981 */ /* 0x010124000c1e1100 */
[----:B0-----:R-:W-:Y:S02]  /*1edc0*/  @P1 IMAD.MOV.U32 R4, RZ, RZ, R57 ;  /* 0x000000ffff041224 */ /* 0x001fe400078e0039 */
[----:B--2---:R-:W-:Y:S01]  /*1edd0*/  @P1 IMAD.MOV.U32 R5, RZ, RZ, R58 ;  /* 0x000000ffff051224 */ /* 0x004fe200078e003a */
[----:B------:R-:W2:Y:S04]  /*1ede0*/  LDL R57, [R1+0xc74] ;  /* 0x000c740001397983 */ /* 0x000ea80000100800 */
[----:B------:R0:W4:Y:S04]  /*1edf0*/  @P1 LDG.E.U8 R35, desc[UR46][R4.64] ;  /* 0x0000002e04231981 */ /* 0x000128000c1e1100 */
[----:B------:R-:W4:Y:S01]  /*1ee00*/  LDL R58, [R1+0xc70] ;  /* 0x000c7000013a7983 */ /* 0x000f220000100800 */
[----:B0-----:R-:W-:-:S02]  /*1ee10*/  @P2 IMAD.MOV.U32 R4, RZ, RZ, R59 ;  /* 0x000000ffff042224 */ /* 0x001fc400078e003b */
[----:B------:R-:W-:Y:S01]  /*1ee20*/  @P2 IMAD.MOV.U32 R5, RZ, RZ, R60 ;  /* 0x000000ffff052224 */ /* 0x000fe200078e003c */
[C---:B------:R-:W-:Y:S01]  /*1ee30*/  ISETP.GT.AND P0, PT, R2.reuse, 0x12, PT ;  /* 0x000000120200780c */ /* 0x040fe20003f04270 */
[----:B------:R-:W4:Y:S04]  /*1ee40*/  LDL R60, [R1+0xc58] ;  /* 0x000c5800013c7983 */ /* 0x000f280000100800 */
[----:B------:R3:W4:Y:S01]  /*1ee50*/  @P2 LDG.E.U8 R34, desc[UR46][R4.64] ;  /* 0x0000002e04222981 */ /* 0x000722000c1e1100 */
[----:B------:R-:W-:Y:S02]  /*1ee60*/  PRMT R32, RZ, 0x7610, R32 ;  /* 0x00007610ff207816 */ /* 0x000fe40000000020 */
[----:B------:R-:W-:Y:S01]  /*1ee70*/  ISETP.GT.AND P1, PT, R2, 0x13, PT ;  /* 0x000000130200780c */ /* 0x000fe20003f24270 */
[----:B------:R-:W4:Y:S01]  /*1ee80*/  LDL R59, [R1+0xc5c] ;  /* 0x000c5c00013b7983 */ /* 0x000f220000100800 */
[----:B---3--:R-:W-:-:S02]  /*1ee90*/  @P2 IMAD.MOV.U32 R4, RZ, RZ, R0 ;  /* 0x000000ffff042224 */ /* 0x008fc400078e0000 */
[----:B------:R-:W-:Y:S01]  /*1eea0*/  @P2 IMAD.MOV.U32 R5, RZ, RZ, R56 ;  /* 0x000000ffff052224 */ /* 0x000fe200078e0038 */
[----:B------:R-:W3:Y:S04]  /*1eeb0*/  LDL R0, [R1+0xc6c] ;  /* 0x000c6c0001007983 */ /* 0x000ee80000100800 */
[----:B------:R0:W3:Y:S04]  /*1eec0*/  @P2 LDG.E.U8 R33, desc[UR46][R4.64] ;  /* 0x0000002e04212981 */ /* 0x0000e8000c1e1100 */
[----:B------:R-:W3:Y:S04]  /*1eed0*/  LDL R56, [R1+0xc68] ;  /* 0x000c680001387983 */ /* 0x000ee80000100800 */
[----:B------:R-:W0:Y:S04]  /*1eee0*/  LDL R4, [R1+0xc78] ;  /* 0x000c780001047983 */ /* 0x000e280000100800 */
[----:B------:R-:W0:Y:S01]  /*1eef0*/  LDL R5, [R1+0xc7c] ;  /* 0x000c7c0001057983 */ /* 0x000e220000100800 */
[----:B------:R-:W-:-:S02]  /*1ef00*/  PRMT R31, RZ, 0x7610, R31 ;  /* 0x00007610ff1f7816 */ /* 0x000fc4000000001f */
[----:B------:R-:W-:Y:S02]  /*1ef10*/  PRMT R30, RZ, 0x7610, R30 ;  /* 0x00007610ff1e7816 */ /* 0x000fe4000000001e */
[----:B0-----:R-:W-:-:S04]  /*1ef20*/  @P0 LOP3.LUT R5, R5, R4, RZ, 0x3c, !PT ;  /* 0x0000000405050212 */ /* 0x001fc800078e3cff */
[----:B------:R-:W-:-:S04]  /*1ef30*/  @P0 LOP3.LUT R4, R5, R4, RZ, 0x3c, !PT ;  /* 0x0000000405040212 */ /* 0x000fc800078e3cff */
[----:B------:R-:W-:-:S05]  /*1ef40*/  @P0 LOP3.LUT R5, R5, R4, RZ, 0x3c, !PT ;  /* 0x0000000405050212 */ /* 0x000fca00078e3cff */
[----:B------:R2:W3:Y:S02]  /*1ef50*/  @P0 LDG.E.U8 R32, desc[UR46][R4.64] ;  /* 0x0000002e04200981 */ /* 0x0004e4000c1e1100 */
[----:B--2---:R-:W-:Y:S02]  /*1ef60*/  @P0 IMAD.MOV.U32 R4, RZ, RZ, R57 ;  /* 0x000000ffff040224 */ /* 0x004fe400078e0039 */
[----:B----4-:R-:W-:Y:S01]  /*1ef70*/  @P0 IMAD.MOV.U32 R5, RZ, RZ, R58 ;  /* 0x000000ffff050224 */ /* 0x010fe200078e003a */
[----:B------:R-:W2:Y:S04]  /*1ef80*/  LDL R57, [R1+0xc54] ;  /* 0x000c540001397983 */ /* 0x000ea80000100800 */
        /* <DEDUP_REMOVED lines=8> */
[----:B------:R-:W-:Y:S01]  /*1f010*/  ISETP.GT.AND P2, PT, R2, 0x14, PT ;  /* 0x000000140200780c */ /* 0x000fe20003f44270 */
[----:B0-----:R-:W-:Y:S01]  /*1f020*/  @P1 IMAD.MOV.U32 R4, RZ, RZ, R61 ;  /* 0x000000ffff041224 */ /* 0x001fe200078e003d */
[----:B------:R-:W-:Y:S01]  /*1f030*/  PRMT R29, RZ, 0x7610, R29 ;  /* 0x00007610ff1d7816 */ /* 0x000fe2000000001d */
[----:B------:R-:W3:Y:S01]  /*1f040*/  LDL R61, [R1+0xc3c] ;  /* 0x000c3c00013d7983 */ /* 0x000ee20000100800 */
[----:B------:R-:W-:-:S02]  /*1f050*/  PRMT R28, RZ, 0x7610, R28 ;  /* 0x00007610ff1c7816 */ /* 0x000fc4000000001c */
[----:B------:R-:W-:Y:S02]  /*1f060*/  ISETP.GT.AND P0, PT, R2, 0x15, PT ;  /* 0x000000150200780c */ /* 0x000fe40003f04270 */
        /* <DEDUP_REMOVED lines=26> */
[----:B------:R-:W2:Y:S01]  /*1f210*/  LDL R5, [R1+0xc38] ;  /* 0x000c380001057983 */ /* 0x000ea20000100800 */
[C---:B------:R-:W-:Y:S01]  /*1f220*/  ISETP.GT.AND P3, PT, R2.reuse, 0x18, PT ;  /* 0x000000180200780c */ /* 0x040fe20003f64270 */
[----:B0-----:R-:W-:Y:S01]  /*1f230*/  @P1 IMAD.MOV.U32 R4, RZ, RZ, R61 ;  /* 0x000000ffff041224 */ /* 0x001fe200078e003d */
[----:B------:R-:W-:Y:S01]  /*1f240*/  PRMT R24, RZ, 0x7610, R24 ;  /* 0x00007610ff187816 */ /* 0x000fe20000000018 */
[----:B------:R-:W3:Y:S01]  /*1f250*/  LDL R61, [R1+0xc34] ;  /* 0x000c3400013d7983 */ /* 0x000ee20000100800 */
[----:B------:R-:W-:Y:S02]  /*1f260*/  ISETP.GT.AND P2, PT, R2, 0x19, PT ;  /* 0x000000190200780c */ /* 0x000fe40003f44270 */
[----:B------:R-:W-:-:S02]  /*1f270*/  PRMT R23, RZ, 0x7610, R23 ;  /* 0x00007610ff177816 */ /* 0x000fc40000000017 */
        /* <DEDUP_REMOVED lines=20> */
[----:B------:R-:W0:Y:S02]  /*1f3c0*/  LDL R5, [R1+0xc04] ;  /* 0x000c040001057983 */ /* 0x000e240000100800 */
        /* <DEDUP_REMOVED lines=38> */
[----:B------:R-:W-:Y:S01]  /*1f630*/  ISETP.GT.AND P2, PT, R2, 0x1d, PT ;  /* 0x0000001d0200780c */ /* 0x000fe20003f44270 */
[----:B0-----:R-:W-:Y:S01]  /*1f640*/  @P1 IMAD.MOV.U32 R4, RZ, RZ, R61 ;  /* 0x000000ffff041224 */ /* 0x001fe200078e003d */
[----:B------:R-:W-:Y:S01]  /*1f650*/  PRMT R14, RZ, 0x7610, R14 ;  /* 0x00007610ff0e7816 */ /* 0x000fe2000000000e */
[----:B------:R-:W3:Y:S01]  /*1f660*/  LDL R61, [R1+0xbbc] ;  /* 0x000bbc00013d7983 */ /* 0x000ee20000100800 */
[----:B------:R-:W-:Y:S02]  /*1f670*/  PRMT R13, RZ, 0x7610, R13 ;  /* 0x00007610ff0d7816 */ /* 0x000fe4000000000d */
[----:B------:R-:W-:-:S02]  /*1f680*/  PRMT R12, RZ, 0x7610, R12 ;  /* 0x00007610ff0c7816 */ /* 0x000fc4000000000c */
[----:B------:R-:W-:Y:S01]  /*1f690*/  PRMT R11, RZ, 0x7610, R11 ;  /* 0x00007610ff0b7816 */ /* 0x000fe2000000000b */
[----:B--2---:R0:W2:Y:S02]  /*1f6a0*/  @P1 LDG.E.U8 R14, desc[UR46][R4.64] ;  /* 0x0000002e040e1981 */ /* 0x0040a4000c1e1100 */
[----:B0-----:R-:W-:Y:S02]  /*1f6b0*/  @P1 IMAD.MOV.U32 R4, RZ, RZ, R59 ;  /* 0x000000ffff041224 */ /* 0x001fe400078e003b */
[----:B------:R-:W-:Y:S01]  /*1f6c0*/  @P1 IMAD.MOV.U32 R5, RZ, RZ, R60 ;  /* 0x000000ffff051224 */ /* 0x000fe200078e003c */
[----:B------:R-:W-:Y:S01]  /*1f6d0*/  ISETP.GT.AND P0, PT, R2, 0x17, PT ;  /* 0x000000170200780c */ /* 0x000fe20003f04270 */
[----:B------:R-:W2:Y:S04]  /*1f6e0*/  LDL R60, [R1+0xbb0] ;  /* 0x000bb000013c7983 */ /* 0x000ea80000100800 */
[----:B------:R4:W2:Y:S01]  /*1f6f0*/  @P1 LDG.E.U8 R13, desc[UR46][R4.64] ;  /* 0x0000002e040d1981 */ /* 0x0008a2000c1e1100 */
[----:B------:R-:W-:-:S02]  /*1f700*/  PRMT R10, RZ, 0x7610, R10 ;  /* 0x00007610ff0a7816 */ /* 0x000fc4000000000a */
[----:B------:R-:W-:Y:S01]  /*1f710*/  PRMT R9, RZ, 0x7610, R9 ;  /* 0x00007610ff097816 */ /* 0x000fe20000000009 */
[----:B------:R-:W2:Y:S01]  /*1f720*/  LDL R59, [R1+0xbb4] ;  /* 0x000bb400013b7983 */ /* 0x000ea20000100800 */
[----:B----4-:R-:W-:Y:S02]  /*1f730*/  @P2 IMAD.MOV.U32 R4, RZ, RZ, R57 ;  /* 0x000000ffff042224 */ /* 0x010fe400078e0039 */
        /* <DEDUP_REMOVED lines=15> */
[----:B------:R-:W0:Y:S04]  /*1f830*/  LDL R4, [R1+0xc20] ;  /* 0x000c200001047983 */ /* 0x000e280000100800 */
[----:B------:R-:W0:Y:S01]  /*1f840*/  LDL R5, [R1+0xc24] ;  /* 0x000c240001057983 */ /* 0x000e220000100800 */
[----:B------:R-:W-:Y:S02]  /*1f850*/  ISETP.GT.AND P1, PT, R2, 0x1e, PT ;  /* 0x0000001e0200780c */ /* 0x000fe40003f24270 */
[----:B0-----:R-:W-:-:S04]  /*1f860*/  @P0 LOP3.LUT R5, R5, R4, RZ, 0x3c, !PT ;  /* 0x0000000405050212 */ /* 0x001fc800078e3cff */
[----:B------:R-:W-:-:S04]  /*1f870*/  @P0 LOP3.LUT R4, R5, R4, RZ, 0x3c, !PT ;  /* 0x0000000405040212 */ /* 0x000fc800078e3cff */
[----:B------:R-:W-:-:S05]  /*1f880*/  @P0 LOP3.LUT R5, R5, R4, RZ, 0x3c, !PT ;  /* 0x0000000405050212 */ /* 0x000fca00078e3cff */
[----:B------:R0:W3:Y:S04]  /*1f890*/  @P0 LDG.E.U8 R9, desc[UR46][R4.64] ;  /* 0x0000002e04090981 */ /* 0x0000e8000c1e1100 */
[----:B------:R-:W2:Y:S01]  /*1f8a0*/  LDL R5, [R1+0xbb8] ;  /* 0x000bb80001057983 */ /* 0x000ea20000100800 */
[----:B------:R-:W-:Y:S01]  /*1f8b0*/  ISETP.GT.AND P2, PT, R2, 0x1f, PT ;  /* 0x0000001f0200780c */ /* 0x000fe20003f44270 */
[----:B0-----:R-:W-:Y:S01]  /*1f8c0*/  @P1 IMAD.MOV.U32 R4, RZ, RZ, R61 ;  /* 0x000000ffff041224 */ /* 0x001fe200078e003d */
[----:B------:R-:W-:Y:S02]  /*1f8d0*/  PRMT R8, RZ, 0x7610, R8 ;  /* 0x00007610ff087816 */ /* 0x000fe40000000008 */
[----:B------:R-:W-:Y:S02]  /*1f8e0*/  PRMT R7, RZ, 0x7610, R7 ;  /* 0x00007610ff077816 */ /* 0x000fe40000000007 */
[----:B------:R-:W-:-:S02]  /*1f8f0*/  PRMT R6, RZ, 0x7610, R6 ;  /* 0x00007610ff067816 */ /* 0x000fc40000000006 */
[----:B------:R-:W-:Y:S01]  /*1f900*/  PRMT R3, RZ, 0x7610, R3 ;  /* 0x00007610ff037816 */ /* 0x000fe20000000003 */
[----:B--2---:R0:W2:Y:S02]  /*1f910*/  @P1 LDG.E.U8 R8, desc[UR46][R4.64] ;  /* 0x0000002e04081981 */ /* 0x0040a4000c1e1100 */
[----:B0-----:R-:W-:Y:S02]  /*1f920*/  @P1 IMAD.MOV.U32 R4, RZ, RZ, R59 ;  /* 0x000000ffff041224 */ /* 0x001fe400078e003b */
[----:B------:R-:W-:-:S05]  /*1f930*/  @P1 IMAD.MOV.U32 R5, RZ, RZ, R60 ;  /* 0x000000ffff051224 */ /* 0x000fca00078e003c */
[----:B------:R4:W2:Y:S02]  /*1f940*/  @P1 LDG.E.U8 R7, desc[UR46][R4.64] ;  /* 0x0000002e04071981 */ /* 0x0008a4000c1e1100 */
[----:B----4-:R-:W-:Y:S02]  /*1f950*/  @P2 IMAD.MOV.U32 R4, RZ, RZ, R57 ;  /* 0x000000ffff042224 */ /* 0x010fe400078e0039 */
[----:B------:R-:W-:-:S05]  /*1f960*/  @P2 IMAD.MOV.U32 R5, RZ, RZ, R58 ;  /* 0x000000ffff052224 */ /* 0x000fca00078e003a */
[----:B------:R3:W4:Y:S02]  /*1f970*/  @P2 LDG.E.U8 R6, desc[UR46][R4.64] ;  /* 0x0000002e04062981 */ /* 0x000724000c1e1100 */
[----:B---3--:R-:W-:Y:S02]  /*1f980*/  @P2 IMAD.MOV.U32 R5, RZ, RZ, R56 ;  /* 0x000000ffff052224 */ /* 0x008fe400078e0038 */
[----:B------:R-:W3:Y:S04]  /*1f990*/  LDL.LU R56, [R1+0x18] ;  /* 0x0000180001387983 */ /* 0x000ee80000300800 */
[----:B------:R-:W2:Y:S04]  /*1f9a0*/  LDL.LU R57, [R1+0x14] ;  /* 0x0000140001397983 */ /* 0x000ea80000300800 */
[----:B------:R-:W4:Y:S04]  /*1f9b0*/  LDL.LU R58, [R1+0x10] ;  /* 0x00001000013a7983 */ /* 0x000f280000300800 */
[----:B------:R-:W4:Y:S04]  /*1f9c0*/  LDL.LU R59, [R1+0xc] ;  /* 0x00000c00013b7983 */ /* 0x000f280000300800 */
[----:B------:R-:W4:Y:S04]  /*1f9d0*/  LDL.LU R60, [R1+0x8] ;  /* 0x00000800013c7983 */ /* 0x000f280000300800 */
[----:B------:R-:W4:Y:S01]  /*1f9e0*/  LDL.LU R61, [R1+0x4] ;  /* 0x00000400013d7983 */ /* 0x000f220000300800 */
[----:B------:R-:W-:-:S05]  /*1f9f0*/  @P2 IMAD.MOV.U32 R4, RZ, RZ, R0 ;  /* 0x000000ffff042224 */ /* 0x000fca00078e0000 */
[----:B------:R-:W-:Y:S04]  /*1fa00*/  STL [R1+0x1cd8], R4 ;  /* 0x001cd80401007387 */ /* 0x000fe80000100800 */
        /* <DEDUP_REMOVED lines=97> */
[----:B------:R0:W-:Y:S04]  /*20020*/  STL [R1+0x1fe8], R4 ;  /* 0x001fe80401007387 */ /* 0x0001e80000100800 */
        /* <DEDUP_REMOVED lines=50> */
[----:B------:R-:W-:Y:S01]  /*20350*/  STL [R1+0x1e68], R5 ;  /* 0x001e680501007387 */ /* 0x000fe20000100800 */
[----:B------:R-:W0:Y:S03]  /*20360*/  S2R R0, SR_TID.X ;  /* 0x0000000000007919 */ /* 0x000e260000002100 */
        /* <DEDUP_REMOVED lines=11> */
[----:B------:R0:W4:Y:S04]  /*20420*/  @P2 LDG.E.U8 R3, desc[UR46][R4.64] ;  /* 0x0000002e04032981 */ /* 0x000128000c1e1100 */
        /* <DEDUP_REMOVED lines=17> */
[C---:B0-----:R-:W-:Y:S01]  /*20540*/  LOP3.LUT R4, R0.reuse, 0x1f, RZ, 0xc0, !PT ;  /* 0x0000001f00047812 */ /* 0x041fe200078ec0ff */
[----:B------:R-:W-:Y:S06]  /*20550*/  BAR.SYNC.DEFER_BLOCKING 0x0 ;  /* 0x0000000000007b1d */ /* 0x000fec0000010000 */
        /* <DEDUP_REMOVED lines=9> */
[----:B---3--:R0:W-:Y:S04]  /*205f0*/  STS.U8 [R4+UR4], R56 ;  /* 0x0000003804007988 */ /* 0x0081e80008000004 */
[----:B------:R-:W-:Y:S04]  /*20600*/  STL [R1+0x1f98], R5 ;  /* 0x001f980501007387 */ /* 0x000fe80000100800 */
[----:B--2---:R1:W-:Y:S04]  /*20610*/  STS.U8 [R4+UR4+0x20], R57 ;  /* 0x0000203904007988 */ /* 0x0043e80008000004 */
[----:B------:R-:W-:Y:S04]  /*20620*/  STL [R1+0x1fa0], R5 ;  /* 0x001fa00501007387 */ /* 0x000fe80000100800 */
[----:B----4-:R2:W-:Y:S04]  /*20630*/  STS.U8 [R4+UR4+0x40], R58 ;  /* 0x0000403a04007988 */ /* 0x0105e80008000004 */
[----:B------:R-:W-:Y:S04]  /*20640*/  STL [R1+0x1fa8], R5 ;  /* 0x001fa80501007387 */ /* 0x000fe80000100800 */
[----:B------:R3:W-:Y:S01]  /*20650*/  STS.U8 [R4+UR4+0x60], R59 ;  /* 0x0000603b04007988 */ /* 0x0007e20008000004 */
[----:B------:R-:W-:-:S03]  /*20660*/  LOP3.LUT R0, R0, 0x1f, RZ, 0xc0, !PT ;  /* 0x0000001f00007812 */ /* 0x000fc600078ec0ff */
[----:B------:R-:W-:Y:S04]  /*20670*/  STL [R1+0x1fb0], R5 ;  /* 0x001fb00501007387 */ /* 0x000fe80000100800 */
[----:B------:R-:W-:Y:S04]  /*20680*/  STS.U8 [R4+UR4+0x220], R52 ;  /* 0x0002203404007988 */ /* 0x000fe80008000004 */
[----:B------:R-:W-:Y:S04]  /*20690*/  STL [R1+0x1fb8], R5 ;  /* 0x001fb80501007387 */ /* 0x000fe80000100800 */
[----:B------:R-:W-:Y:S04]  /*206a0*/  STS.U8 [R4+UR4+0x200], R51 ;  /* 0x0002003304007988 */ /* 0x000fe80008000004 */
[----:B------:R-:W-:Y:S04]  /*206b0*/  STL [R1+0x1fc0], R5 ;  /* 0x001fc00501007387 */ /* 0x000fe80000100800 */
[----:B------:R-:W-:Y:S01]  /*206c0*/  STS.U8 [R4+UR4+0x260], R50 ;  /* 0x0002603204007988 */ /* 0x000fe20008000004 */
[----:B------:R-:W-:-:S03]  /*206d0*/  ISETP.GE.AND P0, PT, R4, R2, PT ;  /* 0x000000020400720c */ /* 0x000fc60003f06270 */
[----:B------:R-:W-:Y:S04]  /*206e0*/  STL [R1+0x1fc8], R5 ;  /* 0x001fc80501007387 */ /* 0x000fe80000100800 */
[----:B------:R-:W-:Y:S01]  /*206f0*/  STS.U8 [R4+UR4+0x240], R49 ;  /* 0x0002403104007988 */ /* 0x000fe20008000004 */
[----:B------:R-:W-:-:S03]  /*20700*/  LOP3.LUT R0, R0, 0x8, RZ, 0x3c, !PT ;  /* 0x0000000800007812 */ /* 0x000fc600078e3cff */
[----:B------:R-:W-:Y:S04]  /*20710*/  STL [R1+0x1fd0], R5 ;  /* 0x001fd00501007387 */ /* 0x000fe80000100800 */
[----:B------:R-:W-:Y:S04]  /*20720*/  STS.U8 [R4+UR4+0x400], R36 ;  /* 0x0004002404007988 */ /* 0x000fe80008000004 */
[----:B------:R-:W-:Y:S04]  /*20730*/  STL [R1+0x1fd8], R5 ;  /* 0x001fd80501007387 */ /* 0x000fe80000100800 */
[----:B------:R-:W-:Y:S04]  /*20740*/  STS.U8 [R4+UR4+0x420], R35 ;  /* 0x0004202304007988 */ /* 0x000fe80008000004 */
[----:B------:R-:W-:Y:S04]  /*20750*/  STL [R1+0x1fe0], R5 ;  /* 0x001fe00501007387 */ /* 0x000fe80000100800 */
[----:B------:R-:W-:Y:S04]  /*20760*/  STS.U8 [R4+UR4+0x440], R34 ;  /* 0x0004402204007988 */ /* 0x000fe80008000004 */
[----:B------:R-:W4:Y:S04]  /*20770*/  LDL.LU R2, [R1] ;  /* 0x0000000001027983 */ /* 0x000f280000300800 */
[----:B------:R-:W-:Y:S04]  /*20780*/  STS.U8 [R4+UR4+0x460], R33 ;  /* 0x0004602104007988 */ /* 0x000fe80008000004 */
[----:B0-----:R-:W4:Y:S04]  /*20790*/  LDL.LU R56, [R1+0x2000] ;  /* 0x0020000001387983 */ /* 0x001f280000300800 */
[----:B------:R-:W-:Y:S04]  /*207a0*/  STS.U8 [R4+UR4+0x620], R23 ;  /* 0x0006201704007988 */ /* 0x000fe80008000004 */
[----:B-1----:R-:W4:Y:S04]  /*207b0*/  LDL.LU R57, [R1+0x1ffc] ;  /* 0x001ffc0001397983 */ /* 0x002f280000300800 */
[----:B------:R-:W-:Y:S04]  /*207c0*/  STS.U8 [R4+UR4+0x600], R22 ;  /* 0x0006001604007988 */ /* 0x000fe80008000004 */
[----:B--2---:R-:W2:Y:S04]  /*207d0*/  LDL.LU R58, [R1+0x1ff8] ;  /* 0x001ff800013a7983 */ /* 0x004ea80000300800 */
[----:B------:R-:W-:Y:S04]  /*207e0*/  STS.U8 [R4+UR4+0x660], R21 ;  /* 0x0006601504007988 */ /* 0x000fe80008000004 */
[----:B---3--:R-:W3:Y:S04]  /*207f0*/  LDL.LU R59, [R1+0x1ff4] ;  /* 0x001ff400013b7983 */ /* 0x008ee80000300800 */
[----:B------:R-:W-:Y:S04]  /*20800*/  STS.U8 [R4+UR4+0x640], R20 ;  /* 0x0006401404007988 */ /* 0x000fe80008000004 */
[----:B------:R-:W-:Y:S04]  /*20810*/  STL [R1+0x1fe4], R52 ;  /* 0x001fe43401007387 */ /* 0x000fe80000100800 */
[----:B------:R0:W-:Y:S04]  /*20820*/  STS.U8 [R0+UR4+0x80], R60 ;  /* 0x0000803c00007988 */ /* 0x0001e80008000004 */
[----:B------:R1:W-:Y:S04]  /*20830*/  STS.U8 [R0+UR4+0xa0], R61 ;  /* 0x0000a03d00007988 */ /* 0x0003e80008000004 */
[----:B0-----:R-:W2:Y:S04]  /*20840*/  LDL.LU R60, [R1+0x1ff0] ;  /* 0x001ff000013c7983 */ /* 0x001ea80000300800 */
[----:B-1----:R-:W3:Y:S04]  /*20850*/  LDL.LU R61, [R1+0x1fec] ;  /* 0x001fec00013d7983 */ /* 0x002ee80000300800 */
[----:B----4-:R0:W-:Y:S02]  /*20860*/  STS.U8 [R0+UR4+0xc0], R2 ;  /* 0x0000c00200007988 */ /* 0x0101e40008000004 */
[----:B0-----:R-:W-:-:S02]  /*20870*/  LOP3.LUT R2, R4, 0x10, RZ, 0x3c, !PT ;  /* 0x0000001004027812 */ /* 0x001fc400078e3cff */
[----:B---3--:R-:W-:Y:S04]  /*20880*/  STS.U8 [R0+UR4+0xe0], R61 ;  /* 0x0000e03d00007988 */ /* 0x008fe80008000004 */
[----:B------:R-:W-:Y:S04]  /*20890*/  STS.U8 [R0+UR4+0x2a0], R48 ;  /* 0x0002a03000007988 */ /* 0x000fe80008000004 */
        /* <DEDUP_REMOVED lines=10> */
[----:B------:R0:W-:Y:S04]  /*20940*/  STS.U8 [R0+UR4+0x6c0], R15 ;  /* 0x0006c00f00007988 */ /* 0x0001e80008000004 */
[----:B--2---:R-:W-:Y:S04]  /*20950*/  STS.U8 [R2+UR4+0x100], R60 ;  /* 0x0001003c02007988 */ /* 0x004fe80008000004 */
        /* <DEDUP_REMOVED lines=10> */
[----:B0-----:R-:W2:Y:S04]  /*20a00*/  LDL.LU R0, [R1+0x1568] ;  /* 0x0015680001007983 */ /* 0x001ea80000300800 */
[----:B------:R-:W-:Y:S04]  /*20a10*/  STS.U8 [R2+UR4+0x560], R25 ;  /* 0x0005601902007988 */ /* 0x000fe80008000004 */
[----:B------:R-:W-:Y:S04]  /*20a20*/  STS.U8 [R2+UR4+0x720], R14 ;  /* 0x0007200e02007988 */ /* 0x000fe80008000004 */
[----:B------:R-:W-:Y:S04]  /*20a30*/  STS.U8 [R2+UR4+0x700], R13 ;  /* 0x0007000d02007988 */ /* 0x000fe80008000004 */
[----:B------:R-:W-:Y:S04]  /*20a40*/  STS.U8 [R2+UR4+0x760], R12 ;  /* 0x0007600c02007988 */ /* 0x000fe80008000004 */
[----:B------:R0:W-:Y:S04]  /*20a50*/  STS.U8 [R2+UR4+0x740], R11 ;  /* 0x0007400b02007988 */ /* 0x0001e80008000004 */
[----:B0-----:R-:W3:Y:S01]  /*20a60*/  LDL R2, [R1+0x1570] ;  /* 0x0015700001027983 */ /* 0x001ee20000100800 */
[----:B------:R-:W-:-:S05]  /*20a70*/  LOP3.LUT R4, R4, 0x18, RZ, 0x3c, !PT ;  /* 0x0000001804047812 */ /* 0x000fca00078e3cff */
        /* <DEDUP_REMOVED lines=15> */
[----:B------:R0:W-:Y:S01]  /*20b70*/  STS.U8 [R4+UR4+0x7c0], R3 ;  /* 0x0007c00304007988 */ /* 0x0001e20008000004 */
[----:B------:R-:W-:-:S03]  /*20b80*/  PRMT R52, RZ, 0x7610, R52 ;  /* 0x00007610ff347816 */ /* 0x000fc60000000034 */
[----:B0-----:R-:W4:Y:S01]  /*20b90*/  LDL.LU R4, [R1+0x1fe8] ;  /* 0x001fe80001047983 */ /* 0x001f220000300800 */
[----:B------:R-:W-:Y:S01]  /*20ba0*/  BAR.SYNC.DEFER_BLOCKING 0x0 ;  /* 0x0000000000007b1d */ /* 0x000fe20000010000 */
[----:B--2---:R-:W-:-:S05]  /*20bb0*/  @!P0 IMAD.MOV.U32 R3, RZ, RZ, R0 ;  /* 0x000000ffff038224 */ /* 0x004fca00078e0000 */
[----:B---3--:R-:W2:Y:S04]  /*20bc0*/  @!P0 LDG.E.U8 R52, desc[UR46][R2.64] ;  /* 0x0000002e02348981 */ /* 0x008ea8000c1e1100 */
[----:B------:R-:W-:Y:S04]  /*20bd0*/  STL [R1+0x1648], R0 ;  /* 0x0016480001007387 */ /* 0x000fe80000100800 */
[----:B--2---:R0:W-:Y:S04]  /*20be0*/  STL [R1+0xb3c], R52 ;  /* 0x000b3c3401007387 */ /* 0x0041e80000100800 */
[----:B0-----:R-:W2:Y:S04]  /*20bf0*/  LDL.LU R52, [R1+0x1fe4] ;  /* 0x001fe40001347983 */ /* 0x001ea80000300800 */
[----:B------:R-:W3:Y:S04]  /*20c00*/  LDL R2, [R1+0xda8] ;  /* 0x000da80001027983 */ /* 0x000ee80000100800 */
[----:B------:R-:W3:Y:S01]  /*20c10*/  LDL R3, [R1+0x153c] ;  /* 0x00153c0001037983 */ /* 0x000ee20000100800 */
[----:B------:R-:W-:-:S02]  /*20c20*/  PRMT R5, RZ, 0x7610, R5 ;  /* 0x00007610ff057816 */ /* 0x000fc40000000005 */
[----:B---3--:R-:W-:-:S04]  /*20c30*/  @!P0 LOP3.LUT R3, R3, R2, RZ, 0x3c, !PT ;  /* 0x0000000203038212 */ /* 0x008fc800078e3cff */
[----:B------:R-:W-:-:S04]  /*20c40*/  @!P0 LOP3.LUT R2, R3, R2, RZ, 0x3c, !PT ;  /* 0x0000000203028212 */ /* 0x000fc800078e3cff */
[----:B------:R-:W-:-:S05]  /*20c50*/  @!P0 LOP3.LUT R3, R3, R2, RZ, 0x3c, !PT ;  /* 0x0000000203038212 */ /* 0x000fca00078e3cff */
[----:B------:R-:W3:Y:S04]  /*20c60*/  @!P0 LDG.E.U8 R5, desc[UR46][R2.64] ;  /* 0x0000002e02058981 */ /* 0x000ee8000c1e1100 */
[----:B---3--:R0:W-:Y:S04]  /*20c70*/  STL [R1+0xb44], R5 ;  /* 0x000b440501007387 */ /* 0x0081e80000100800 */
[----:B0-----:R-:W3:Y:S04]  /*20c80*/  LDL.LU R5, [R1+0x1fe0] ;  /* 0x001fe00001057983 */ /* 0x001ee80000300800 */
[----:B------:R-:W2:Y:S04]  /*20c90*/  LDL R2, [R1+0xb9c] ;  /* 0x000b9c0001027983 */ /* 0x000ea80000100800 */
[----:B------:R-:W2:Y:S01]  /*20ca0*/  LDL R3, [R1+0xda4] ;  /* 0x000da40001037983 */ /* 0x000ea20000100800 */
[----:B----4-:R-:W-:-:S02]  /*20cb0*/  PRMT R4, RZ, 0x7610, R4 ;  /* 0x00007610ff047816 */ /* 0x010fc40000000004 */
[----:B--2---:R-:W-:-:S04]  /*20cc0*/  @!P0 LOP3.LUT R3, R3, R2, RZ, 0x3c, !PT ;  /* 0x0000000203038212 */ /* 0x004fc800078e3cff */
[----:B------:R-:W-:-:S04]  /*20cd0*/  @!P0 LOP3.LUT R2, R3, R2, RZ, 0x3c, !PT ;  /* 0x0000000203028212 */ /* 0x000fc800078e3cff */
[----:B------:R-:W-:-:S05]  /*20ce0*/  @!P0 LOP3.LUT R3, R3, R2, RZ, 0x3c, !PT ;  /* 0x0000000203038212 */ /* 0x000fca00078e3cff */
[----:B------:R-:W2:Y:S04]  /*20cf0*/  @!P0 LDG.E.U8 R4, desc[UR46][R2.64] ;  /* 0x0000002e02048981 */ /* 0x000ea8000c1e1100 */
[----:B--2---:R0:W-:Y:S04]  /*20d00*/  STL [R1+0xb40], R4 ;  /* 0x000b400401007387 */ /* 0x0041e80000100800 */
[----:B0-----:R-:W2:Y:S04]  /*20d10*/  LDL.LU R4, [R1+0x1fdc] ;  /* 0x001fdc0001047983 */ /* 0x001ea80000300800 */
[----:B------:R-:W4:Y:S04]  /*20d20*/  LDL R2, [R1+0xda0] ;  /* 0x000da00001027983 */ /* 0x000f280000100800 */
[----:B------:R-:W4:Y:S01]  /*20d30*/  LDL R3, [R1+0x1538] ;  /* 0x0015380001037983 */ /* 0x000f220000100800 */
[----:B---3--:R-:W-:-:S02]  /*20d40*/  PRMT R5, RZ, 0x7610, R5 ;  /* 0x00007610ff057816 */ /* 0x008fc40000000005 */
[----:B----4-:R-:W-:-:S04]  /*20d50*/  @!P0 LOP3.LUT R3, R3, R2, RZ, 0x3c, !PT ;  /* 0x0000000203038212 */ /* 0x010fc800078e3cff */
[----:B------:R-:W-:-:S04]  /*20d60*/  @!P0 LOP3.LUT R2, R3, R2, RZ, 0x3c, !PT ;  /* 0x0000000203028212 */ /* 0x000fc800078e3cff */
[----:B------:R-:W-:-:S05]  /*20d70*/  @!P0 LOP3.LUT R3, R3, R2, RZ, 0x3c, !PT ;  /* 0x0000000203038212 */ /* 0x000fca00078e3cff */
[----:B------:R-:W3:Y:S04]  /*20d80*/  @!P0 LDG.E.U8 R5, desc[UR46][R2.64] ;  /* 0x0000002e02058981 */ /* 0x000ee8000c1e1100 */
[----:B---3--:R0:W-:Y:S04]  /*20d90*/  STL [R1+0xb38], R5 ;  /* 0x000b380501007387 */ /* 0x0081e80000100800 */
[----:B0-----:R-:W3:Y:S04]  /*20da0*/  LDL.LU R5, [R1+0x1fd8] ;  /* 0x001fd80001057983 */ /* 0x001ee80000300800 */
[----:B------:R-:W4:Y:S04]  /*20db0*/  LDL R2, [R1+0xd9c] ;  /* 0x000d9c0001027983 */ /* 0x000f280000100800 */
[----:B------:R-:W4:Y:S01]  /*20dc0*/  LDL R3, [R1+0x1534] ;  /* 0x0015340001037983 */ /* 0x000f220000100800 */
[----:B--2---:R-:W-:-:S02]  /*20dd0*/  PRMT R4, RZ, 0x7610, R4 ;  /* 0x00007610ff047816 */ /* 0x004fc40000000004 */
[----:B----4-:R-:W-:-:S04]  /*20de0*/  @!P0 LOP3.LUT R3, R3, R2, RZ, 0x3c, !PT ;  /* 0x0000000203038212 */ /* 0x010fc800078e3cff */
        /* <DEDUP_REMOVED lines=1681> */
[----:B------:R-:W-:-:S02]  /*27700*/  PRMT R0, RZ, 0x7610, R0 ;  /* 0x00007610ff007816 */ /* 0x000fc40000000000 */
[----:B----4-:R-:W-:-:S04]  /*27710*/  @!P0 LOP3.LUT R3, R3, R2, RZ, 0x3c, !PT ;  /* 0x0000000203038212 */ /* 0x010fc800078e3cff */
[----:B------:R-:W-:-:S04]  /*27720*/  @!P0 LOP3.LUT R2, R3, R2, RZ, 0x3c, !PT ;  /* 0x0000000203028212 */ /* 0x000fc800078e3cff */
[----:B------:R-:W-:-:S05]  /*27730*/  @!P0 LOP3.LUT R3, R3, R2, RZ, 0x3c, !PT ;  /* 0x0000000203038212 */ /* 0x000fca00078e3cff */
[----:B------:R0:W4:Y:S04]  /*27740*/  @!P0 LDG.E.U8 R0, desc[UR46][R2.64] ;  /* 0x0000002e02008981 */ /* 0x000128000c1e1100 */
[----:B------:R-:W0:Y:S04]  /*27750*/  LDL R2, [R1+0xf60] ;  /* 0x000f600001027983 */ /* 0x000e280000100800 */
[----:B------:R-:W0:Y:S01]  /*27760*/  LDL R3, [R1+0xf64] ;  /* 0x000f640001037983 */ /* 0x000e220000100800 */
[----:B--2---:R-:W-:Y:S02]  /*27770*/  PRMT R4, RZ, 0x7610, R4 ;  /* 0x00007610ff047816 */ /* 0x004fe40000000004 */
[----:B0-----:R-:W-:-:S04]  /*27780*/  @!P0 LOP3.LUT R3, R3, R2, RZ, 0x3c, !PT ;  /* 0x0000000203038212 */ /* 0x001fc800078e3cff */
[----:B------:R-:W-:-:S04]  /*27790*/  @!P0 LOP3.LUT R2, R3, R2, RZ, 0x3c, !PT ;  /* 0x0000000203028212 */ /* 0x000fc800078e3cff */
[----:B------:R-:W-:-:S05]  /*277a0*/  @!P0 LOP3.LUT R3, R3, R2, RZ, 0x3c, !PT ;  /* 0x0000000203038212 */ /* 0x000fca00078e3cff */
[----:B------:R-:W2:Y:S04]  /*277b0*/  @!P0 LDG.E.U8 R4, desc[UR46][R2.64] ;  /* 0x0000002e02048981 */ /* 0x000ea8000c1e1100 */
[----:B----4-:R0:W-:Y:S04]  /*277c0*/  STL [R1+0x18], R0 ;  /* 0x0000180001007387 */ /* 0x0101e80000100800 */
[----:B0-----:R-:W4:Y:S04]  /*277d0*/  LDL R0, [R1+0xf3c] ;  /* 0x000f3c0001007983 */ /* 0x001f280000100800 */
        /* <DEDUP_REMOVED lines=35> */
[----:B------:R-:W2:Y:S01]  /*27a10*/  @!P0 LDG.E.U8 R4, desc[UR46][R2.64] ;  /* 0x0000002e02048981 */ /* 0x000ea2000c1e1100 */
[----:B---3--:R-:W-:-:S03]  /*27a20*/  PRMT R5, RZ, 0x7610, R5 ;  /* 0x00007610ff057816 */ /* 0x008fc60000000005 */
[----:B--2---:R0:W-:Y:S04]  /*27a30*/  STL [R1+0x4], R4 ;  /* 0x0000040401007387 */ /* 0x0041e80000100800 */
[----:B0-----:R-:W2:Y:S04]  /*27a40*/  LDL.LU R4, [R1+0x1cd8] ;  /* 0x001cd80001047983 */ /* 0x001ea80000300800 */
[----:B------:R-:W3:Y:S01]  /*27a50*/  LDL R3, [R1+0xf38] ;  /* 0x000f380001037983 */ /* 0x000ee20000100800 */
[----:B------:R-:W-:-:S03]  /*27a60*/  @!P0 IMAD.MOV.U32 R2, RZ, RZ, R0 ;  /* 0x000000ffff028224 */ /* 0x000fc600078e0000 */
[----:B------:R-:W4:Y:S04]  /*27a70*/  LDL R0, [R1+0xf1c] ;  /* 0x000f1c0001007983 */ /* 0x000f280000100800 */
[----:B---3--:R-:W3:Y:S04]  /*27a80*/  @!P0 LDG.E.U8 R5, desc[UR46][R2.64] ;  /* 0x0000002e02058981 */ /* 0x008ee8000c1e1100 */
[----:B---3--:R0:W-:Y:S04]  /*27a90*/  STL [R1], R5 ;  /* 0x0000000501007387 */ /* 0x0081e80000100800 */
[----:B0-----:R-:W3:Y:S04]  /*27aa0*/  LDL.LU R5, [R1+0x1cd4] ;  /* 0x001cd40001057983 */ /* 0x001ee80000300800 */
[----:B------:R-:W2:Y:S04]  /*27ab0*/  LDL R2, [R1+0xf30] ;  /* 0x000f300001027983 */ /* 0x000ea80000100800 */
[----:B------:R-:W2:Y:S01]  /*27ac0*/  LDL R3, [R1+0xf34] ;  /* 0x000f340001037983 */ /* 0x000ea20000100800 */
[----:B------:R-:W-:-:S02]  /*27ad0*/  PRMT R61, RZ, 0x7610, R61 ;  /* 0x00007610ff3d7816 */ /* 0x000fc4000000003d */
[----:B--2---:R-:W-:-:S04]  /*27ae0*/  @!P0 LOP3.LUT R3, R3, R2, RZ, 0x3c, !PT ;  /* 0x0000000203038212 */ /* 0x004fc800078e3cff */
[----:B------:R-:W-:-:S04]  /*27af0*/  @!P0 LOP3.LUT R2, R3, R2, RZ, 0x3c, !PT ;  /* 0x0000000203028212 */ /* 0x000fc800078e3cff */
[----:B------:R-:W-:-:S05]  /*27b00*/  @!P0 LOP3.LUT R3, R3, R2, RZ, 0x3c, !PT ;  /* 0x0000000203038212 */ /* 0x000fca00078e3cff */
[----:B------:R-:W2:Y:S04]  /*27b10*/  @!P0 LDG.E.U8 R61, desc[UR46][R2.64] ;  /* 0x0000002e023d8981 */ /* 0x000ea8000c1e1100 */
[----:B------:R-:W4:Y:S04]  /*27b20*/  LDL R2, [R1+0xf28] ;  /* 0x000f280001027983 */ /* 0x000f280000100800 */
[----:B------:R-:W4:Y:S01]  /*27b30*/  LDL R3, [R1+0xf2c] ;  /* 0x000f2c0001037983 */ /* 0x000f220000100800 */
[----:B------:R-:W-:-:S03]  /*27b40*/  PRMT R60, RZ, 0x7610, R60 ;  /* 0x00007610ff3c7816 */ /* 0x000fc6000000003c */
[----:B--2---:R0:W-:Y:S04]  /*27b50*/  STL [R1+0x1c58], R61 ;  /* 0x001c583d01007387 */ /* 0x0041e80000100800 */
[----:B0-----:R-:W2:Y:S01]  /*27b60*/  LDL R61, [R1+0xf24] ;  /* 0x000f2400013d7983 */ /* 0x001ea20000100800 */
[----:B----4-:R-:W-:-:S04]  /*27b70*/  @!P0 LOP3.LUT R3, R3, R2, RZ, 0x3c, !PT ;  /* 0x0000000203038212 */ /* 0x010fc800078e3cff */
[----:B------:R-:W-:-:S04]  /*27b80*/  @!P0 LOP3.LUT R2, R3, R2, RZ, 0x3c, !PT ;  /* 0x0000000203028212 */ /* 0x000fc800078e3cff */
[----:B------:R-:W-:-:S05]  /*27b90*/  @!P0 LOP3.LUT R3, R3, R2, RZ, 0x3c, !PT ;  /* 0x0000000203038212 */ /* 0x000fca00078e3cff */
[----:B------:R2:W4:Y:S04]  /*27ba0*/  @!P0 LDG.E.U8 R60, desc[UR46][R2.64] ;  /* 0x0000002e023c8981 */ /* 0x000528000c1e1100 */
[----:B------:R-:W3:Y:S01]  /*27bb0*/  LDL R3, [R1+0xf20] ;  /* 0x000f200001037983 */ /* 0x000ee20000100800 */
[----:B------:R-:W-:Y:S01]  /*27bc0*/  PRMT R59, RZ, 0x7610, R59 ;  /* 0x00007610ff3b7816 */ /* 0x000fe2000000003b */
[----:B--2---:R-:W-:Y:S02]  /*27bd0*/  @!P0 IMAD.MOV.U32 R2, RZ, RZ, R61 ;  /* 0x000000ffff028224 */ /* 0x004fe400078e003d */
[----:B----4-:R0:W-:Y:S01]  /*27be0*/  STL [R1+0x1c5c], R60 ;  /* 0x001c5c3c01007387 */ /* 0x0101e20000100800 */
[----:B------:R-:W-:-:S03]  /*27bf0*/  PRMT R58, RZ, 0x7610, R58 ;  /* 0x00007610ff3a7816 */ /* 0x000fc6000000003a */
[----:B------:R-:W2:Y:S04]  /*27c00*/  LDL R61, [R1+0xf00] ;  /* 0x000f0000013d7983 */ /* 0x000ea80000100800 */
[----:B---3--:R1:W3:Y:S04]  /*27c10*/  @!P0 LDG.E.U8 R59, desc[UR46][R2.64] ;  /* 0x0000002e023b8981 */ /* 0x0082e8000c1e1100 */
[----:B0-----:R-:W4:Y:S04]  /*27c20*/  LDL R60, [R1+0xf04] ;  /* 0x000f0400013c7983 */ /* 0x001f280000100800 */
[----:B------:R-:W2:Y:S01]  /*27c30*/  LDL R3, [R1+0xf18] ;  /* 0x000f180001037983 */ /* 0x000ea20000100800 */
[----:B-1----:R-:W-:-:S03]  /*27c40*/  @!P0 IMAD.MOV.U32 R2, RZ, RZ, R0 ;  /* 0x000000ffff028224 */ /* 0x002fc600078e0000 */
[----:B---3--:R0:W-:Y:S01]  /*27c50*/  STL [R1+0x1c60], R59 ;  /* 0x001c603b01007387 */ /* 0x0081e20000100800 */
[----:B------:R-:W-:-:S03]  /*27c60*/  PRMT R57, RZ, 0x7610, R57 ;  /* 0x00007610ff397816 */ /* 0x000fc60000000039 */
[----:B------:R-:W3:Y:S04]  /*27c70*/  LDL R0, [R1+0xefc] ;  /* 0x000efc0001007983 */ /* 0x000ee80000100800 */
[----:B--2---:R1:W2:Y:S04]  /*27c80*/  @!P0 LDG.E.U8 R58, desc[UR46][R2.64] ;  /* 0x0000002e023a8981 */ /* 0x0042a8000c1e1100 */
[----:B0-----:R-:W3:Y:S04]  /*27c90*/  LDL R59, [R1+0xef8] ;  /* 0x000ef800013b7983 */ /* 0x001ee80000100800 */
[----:B------:R-:W1:Y:S04]  /*27ca0*/  LDL R2, [R1+0xf10] ;  /* 0x000f100001027983 */ /* 0x000e680000100800 */
[----:B------:R-:W1:Y:S02]  /*27cb0*/  LDL R3, [R1+0xf14] ;  /* 0x000f140001037983 */ /* 0x000e640000100800 */
[----:B-1----:R-:W-:-:S04]  /*27cc0*/  @!P0 LOP3.LUT R3, R3, R2, RZ, 0x3c, !PT ;  /* 0x0000000203038212 */ /* 0x002fc800078e3cff */
[----:B------:R-:W-:-:S04]  /*27cd0*/  @!P0 LOP3.LUT R2, R3, R2, RZ, 0x3c, !PT ;  /* 0x0000000203028212 */ /* 0x000fc800078e3cff */
[----:B------:R-:W-:Y:S01]  /*27ce0*/  @!P0 LOP3.LUT R3, R3, R2, RZ, 0x3c, !PT ;  /* 0x0000000203038212 */ /* 0x000fe200078e3cff */
[----:B--2---:R0:W-:Y:S04]  /*27cf0*/  STL [R1+0x1c68], R58 ;  /* 0x001c683a01007387 */ /* 0x0041e80000100800 */
[----:B------:R1:W2:Y:S01]  /*27d00*/  @!P0 LDG.E.U8 R57, desc[UR46][R2.64] ;  /* 0x0000002e02398981 */ /* 0x0002a2000c1e1100 */
[----:B------:R-:W-:Y:S02]  /*27d10*/  PRMT R56, RZ, 0x7610, R56 ;  /* 0x00007610ff387816 */ /* 0x000fe40000000038 */
[----:B------:R-:W-:Y:S02]  /*27d20*/  PRMT R55, RZ, 0x7610, R55 ;  /* 0x00007610ff377816 */ /* 0x000fe40000000037 */
[----:B------:R-:W-:Y:S01]  /*27d30*/  PRMT R54, RZ, 0x7610, R54 ;  /* 0x00007610ff367816 */ /* 0x000fe20000000036 */
[----:B0-----:R-:W3:Y:S04]  /*27d40*/  LDL R58, [R1+0xef4] ;  /* 0x000ef400013a7983 */ /* 0x001ee80000100800 */
[----:B------:R-:W1:Y:S04]  /*27d50*/  LDL R2, [R1+0xf08] ;  /* 0x000f080001027983 */ /* 0x000e680000100800 */
[----:B------:R-:W1:Y:S02]  /*27d60*/  LDL R3, [R1+0xf0c] ;  /* 0x000f0c0001037983 */ /* 0x000e640000100800 */
[----:B-1----:R-:W-:-:S04]  /*27d70*/  @!P0 LOP3.LUT R3, R3, R2, RZ, 0x3c, !PT ;  /* 0x0000000203038212 */ /* 0x002fc800078e3cff */
[----:B------:R-:W-:-:S04]  /*27d80*/  @!P0 LOP3.LUT R2, R3, R2, RZ, 0x3c, !PT ;  /* 0x0000000203028212 */ /* 0x000fc800078e3cff */
[----:B------:R-:W-:-:S05]  /*27d90*/  @!P0 LOP3.LUT R3, R3, R2, RZ, 0x3c, !PT ;  /* 0x0000000203038212 */ /* 0x000fca00078e3cff */
[----:B------:R4:W3:Y:S02]  /*27da0*/  @!P0 LDG.E.U8 R56, desc[UR46][R2.64] ;  /* 0x0000002e02388981 */ /* 0x0008e4000c1e1100 */
[----:B----4-:R-:W-:Y:S02]  /*27db0*/  @!P0 IMAD.MOV.U32 R2, RZ, RZ, R60 ;  /* 0x000000ffff028224 */ /* 0x010fe400078e003c */
[----:B------:R-:W-:-:S05]  /*27dc0*/  @!P0 IMAD.MOV.U32 R3, RZ, RZ, R61 ;  /* 0x000000ffff038224 */ /* 0x000fca00078e003d */
[----:B------:R3:W4:Y:S04]  /*27dd0*/  @!P0 LDG.E.U8 R55, desc[UR46][R2.64] ;  /* 0x0000002e02378981 */ /* 0x000728000c1e1100 */
[----:B--2---:R0:W-:Y:S01]  /*27de0*/  STL [R1+0x1c64], R57 ;  /* 0x001c643901007387 */ /* 0x0041e20000100800 */
[----:B---3--:R-:W-:Y:S02]  /*27df0*/  @!P0 IMAD.MOV.U32 R2, RZ, RZ, R0 ;  /* 0x000000ffff028224 */ /* 0x008fe400078e0000 */
[----:B------:R-:W-:Y:S01]  /*27e00*/  @!P0 IMAD.MOV.U32 R3, RZ, RZ, R59 ;  /* 0x000000ffff038224 */ /* 0x000fe200078e003b */
[----:B0-----:R-:W2:Y:S04]  /*27e10*/  LDL R57, [R1+0xef0] ;  /* 0x000ef00001397983 */ /* 0x001ea80000100800 */
[----:B------:R0:W3:Y:S02]  /*27e20*/  @!P0 LDG.E.U8 R54, desc[UR46][R2.64] ;  /* 0x0000002e02368981 */ /* 0x0000e4000c1e1100 */
[----:B0-----:R-:W-:Y:S01]  /*27e30*/  @!P0 IMAD.MOV.U32 R2, RZ, RZ, R58 ;  /* 0x000000ffff028224 */ /* 0x001fe200078e003a */
[----:B------:R-:W-:Y:S01]  /*27e40*/  PRMT R53, RZ, 0x7610, R53 ;  /* 0x00007610ff357816 */ /* 0x000fe20000000035 */
[----:B------:R0:W-:Y:S04]  /*27e50*/  STL [R1+0x1c6c], R56 ;  /* 0x001c6c3801007387 */ /* 0x0001e80000100800 */
[----:B------:R-:W3:Y:S04]  /*27e60*/  LDL R61, [R1+0xee8] ;  /* 0x000ee800013d7983 */ /* 0x000ee80000100800 */
[----:B------:R-:W3:Y:S04]  /*27e70*/  LDL R60, [R1+0xeec] ;  /* 0x000eec00013c7983 */ /* 0x000ee80000100800 */
[----:B----4-:R-:W-:Y:S04]  /*27e80*/  STL [R1+0x1c70], R55 ;  /* 0x001c703701007387 */ /* 0x010fe80000100800 */
[----:B------:R-:W4:Y:S04]  /*27e90*/  LDL R59, [R1+0xee0] ;  /* 0x000ee000013b7983 */ /* 0x000f280000100800 */
[----:B------:R-:W4:Y:S01]  /*27ea0*/  LDL R0, [R1+0xee4] ;  /* 0x000ee40001007983 */ /* 0x000f220000100800 */
[----:B--2---:R-:W-:-:S03]  /*27eb0*/  @!P0 IMAD.MOV.U32 R3, RZ, RZ, R57 ;  /* 0x000000ffff038224 */ /* 0x004fc600078e0039 */
[----:B---3--:R1:W-:Y:S04]  /*27ec0*/  STL [R1+0x1c74], R54 ;  /* 0x001c743601007387 */ /* 0x0083e80000100800 */
[----:B------:R-:W2:Y:S04]  /*27ed0*/  LDL R58, [R1+0xed8] ;  /* 0x000ed800013a7983 */ /* 0x000ea80000100800 */
[----:B------:R-:W3:Y:S04]  /*27ee0*/  LDL R57, [R1+0xedc] ;  /* 0x000edc0001397983 */ /* 0x000ee80000100800 */
[----:B------:R1:W3:Y:S01]  /*27ef0*/  @!P0 LDG.E.U8 R53, desc[UR46][R2.64] ;  /* 0x0000002e02358981 */ /* 0x0002e2000c1e1100 */
[----:B------:R-:W-:-:S02]  /*27f00*/  PRMT R52, RZ, 0x7610, R52 ;  /* 0x00007610ff347816 */ /* 0x000fc40000000034 */
[----:B------:R-:W-:Y:S02]  /*27f10*/  PRMT R51, RZ, 0x7610, R51 ;  /* 0x00007610ff337816 */ /* 0x000fe40000000033 */
[----:B------:R-:W-:Y:S01]  /*27f20*/  PRMT R50, RZ, 0x7610, R50 ;  /* 0x00007610ff327816 */ /* 0x000fe20000000032 */
[----:B0-----:R-:W3:Y:S04]  /*27f30*/  LDL R56, [R1+0xed0] ;  /* 0x000ed00001387983 */ /* 0x001ee80000100800 */
[----:B-1----:R-:W3:Y:S01]  /*27f40*/  LDL R54, [R1+0xed4] ;  /* 0x000ed40001367983 */ /* 0x002ee20000100800 */
[----:B------:R-:W-:Y:S02]  /*27f50*/  @!P0 IMAD.MOV.U32 R3, RZ, RZ, R61 ;  /* 0x000000ffff038224 */ /* 0x000fe400078e003d */
[----:B------:R-:W-:-:S05]  /*27f60*/  @!P0 IMAD.MOV.U32 R2, RZ, RZ, R60 ;  /* 0x000000ffff028224 */ /* 0x000fca00078e003c */
[----:B------:R4:W3:Y:S02]  /*27f70*/  @!P0 LDG.E.U8 R52, desc[UR46][R2.64] ;  /* 0x0000002e02348981 */ /* 0x0008e4000c1e1100 */
[----:B----4-:R-:W-:Y:S02]  /*27f80*/  @!P0 IMAD.MOV.U32 R3, RZ, RZ, R59 ;  /* 0x000000ffff038224 */ /* 0x010fe400078e003b */
[----:B------:R-:W-:-:S05]  /*27f90*/  @!P0 IMAD.MOV.U32 R2, RZ, RZ, R0 ;  /* 0x000000ffff028224 */ /* 0x000fca00078e0000 */
[----:B------:R2:W4:Y:S02]  /*27fa0*/  @!P0 LDG.E.U8 R51, desc[UR46][R2.64] ;  /* 0x0000002e02338981 */ /* 0x000524000c1e1100 */
[----:B--2---:R-:W-:Y:S02]  /*27fb0*/  @!P0 IMAD.MOV.U32 R3, RZ, RZ, R58 ;  /* 0x000000ffff038224 */ /* 0x004fe400078e003a */
[----:B---3--:R-:W-:-:S05]  /*27fc0*/  @!P0 IMAD.MOV.U32 R2, RZ, RZ, R57 ;  /* 0x000000ffff028224 */ /* 0x008fca00078e0039 */
[----:B------:R0:W2:Y:S04]  /*27fd0*/  @!P0 LDG.E.U8 R50, desc[UR46][R2.64] ;  /* 0x0000002e02328981 */ /* 0x0000a8000c1e1100 */
[----:B------:R1:W-:Y:S04]  /*27fe0*/  STL [R1+0x1c78], R53 ;  /* 0x001c783501007387 */ /* 0x0003e80000100800 */
[----:B------:R-:W3:Y:S04]  /*27ff0*/  LDL R55, [R1+0xec8] ;  /* 0x000ec80001377983 */ /* 0x000ee80000100800 */
[----:B-1----:R-:W3:Y:S01]  /*28000*/  LDL R53, [R1+0xecc] ;  /* 0x000ecc0001357983 */ /* 0x002ee20000100800 */
[----:B------:R-:W-:Y:S01]  /*28010*/  PRMT R49, RZ, 0x7610, R49 ;  /* 0x00007610ff317816 */ /* 0x000fe20000000031 */
[----:B0-----:R-:W-:-:S02]  /*28020*/  @!P0 IMAD.MOV.U32 R2, RZ, RZ, R54 ;  /* 0x000000ffff028224 */ /* 0x001fc400078e0036 */
[----:B------:R-:W-:-:S05]  /*28030*/  @!P0 IMAD.MOV.U32 R3, RZ, RZ, R56 ;  /* 0x000000ffff038224 */ /* 0x000fca00078e0038 */
[----:B------:R3:W3:Y:S01]  /*28040*/  @!P0 LDG.E.U8 R49, desc[UR46][R2.64] ;  /* 0x0000002e02318981 */ /* 0x0006e2000c1e1100 */
[----:B------:R-:W-:-:S03]  /*28050*/  PRMT R48, RZ, 0x7610, R48 ;  /* 0x00007610ff307816 */ /* 0x000fc60000000030 */
[----:B------:R0:W-:Y:S04]  /*28060*/  STL [R1+0x1c7c], R52 ;  /* 0x001c7c3401007387 */ /* 0x0001e80000100800 */
[----:B------:R-:W3:Y:S04]  /*28070*/  LDL R0, [R1+0xec4] ;  /* 0x000ec40001007983 */ /* 0x000ee80000100800 */
[----:B0-----:R-:W3:Y:S04]  /*28080*/  LDL R52, [R1+0xec0] ;  /* 0x000ec00001347983 */ /* 0x001ee80000100800 */
[----:B----4-:R-:W-:Y:S04]  /*28090*/  STL [R1+0x1c80], R51 ;  /* 0x001c803301007387 */ /* 0x010fe80000100800 */
[----:B--2---:R0:W-:Y:S04]  /*280a0*/  STL [R1+0x1c84], R50 ;  /* 0x001c843201007387 */ /* 0x0041e80000100800 */
[----:B------:R-:W2:Y:S04]  /*280b0*/  LDL R54, [R1+0xeb8] ;  /* 0x000eb80001367983 */ /* 0x000ea80000100800 */
[----:B0-----:R-:W4:Y:S01]  /*280c0*/  LDL R50, [R1+0xebc] ;  /* 0x000ebc0001327983 */ /* 0x001f220000100800 */
[----:B---3--:R-:W-:-:S02]  /*280d0*/  @!P0 IMAD.MOV.U32 R2, RZ, RZ, R53 ;  /* 0x000000ffff028224 */ /* 0x008fc400078e0035 */
[----:B------:R-:W-:-:S05]  /*280e0*/  @!P0 IMAD.MOV.U32 R3, RZ, RZ, R55 ;  /* 0x000000ffff038224 */ /* 0x000fca00078e0037 */
[----:B------:R0:W3:Y:S01]  /*280f0*/  @!P0 LDG.E.U8 R48, desc[UR46][R2.64] ;  /* 0x0000002e02308981 */ /* 0x0000e2000c1e1100 */
[----:B------:R-:W-:Y:S02]  /*28100*/  PRMT R47, RZ, 0x7610, R47 ;  /* 0x00007610ff2f7816 */ /* 0x000fe4000000002f */
[----:B------:R-:W-:Y:S01]  /*28110*/  PRMT R46, RZ, 0x7610, R46 ;  /* 0x00007610ff2e7816 */ /* 0x000fe2000000002e */
[----:B------:R1:W-:Y:S04]  /*28120*/  STL [R1+0x1c88], R49 ;  /* 0x001c883101007387 */ /* 0x0003e80000100800 */
[----:B------:R-:W3:Y:S04]  /*28130*/  LDL R53, [R1+0xeb0] ;  /* 0x000eb00001357983 */ /* 0x000ee80000100800 */
[----:B-1----:R-:W3:Y:S01]  /*28140*/  LDL R49, [R1+0xeb4] ;  /* 0x000eb40001317983 */ /* 0x002ee20000100800 */
[----:B0-----:R-:W-:-:S02]  /*28150*/  @!P0 IMAD.MOV.U32 R2, RZ, RZ, R0 ;  /* 0x000000ffff028224 */ /* 0x001fc400078e0000 */
[----:B------:R-:W-:-:S05]  /*28160*/  @!P0 IMAD.MOV.U32 R3, RZ, RZ, R52 ;  /* 0x000000ffff038224 */ /* 0x000fca00078e0034 */
[----:B------:R2:W3:Y:S02]  /*28170*/  @!P0 LDG.E.U8 R47, desc[UR46][R2.64] ;  /* 0x0000002e022f8981 */ /* 0x0004e4000c1e1100 */
[----:B--2---:R-:W-:Y:S02]  /*28180*/  @!P0 IMAD.MOV.U32 R3, RZ, RZ, R54 ;  /* 0x000000ffff038224 */ /* 0x004fe400078e0036 */
[----:B----4-:R-:W-:-:S05]  /*28190*/  @!P0 IMAD.MOV.U32 R2, RZ, RZ, R50 ;  /* 0x000000ffff028224 */ /* 0x010fca00078e0032 */
[----:B------:R0:W2:Y:S04]  /*281a0*/  @!P0 LDG.E.U8 R46, desc[UR46][R2.64] ;  /* 0x0000002e022e8981 */ /* 0x0000a8000c1e1100 */
[----:B---3--:R1:W-:Y:S04]  /*281b0*/  STL [R1+0x1c8c], R48 ;  /* 0x001c8c3001007387 */ /* 0x0083e80000100800 */
[----:B------:R-:W3:Y:S04]  /*281c0*/  LDL R52, [R1+0xea8] ;  /* 0x000ea80001347983 */ /* 0x000ee80000100800 */
[----:B------:R-:W4:Y:S04]  /*281d0*/  LDL R51, [R1+0xeac] ;  /* 0x000eac0001337983 */ /* 0x000f280000100800 */
[----:B------:R-:W3:Y:S01]  /*281e0*/  LDL R0, [R1+0xea4] ;  /* 0x000ea40001007983 */ /* 0x000ee20000100800 */
[----:B------:R-:W-:Y:S01]  /*281f0*/  PRMT R45, RZ, 0x7610, R45 ;  /* 0x00007610ff2d7816 */ /* 0x000fe2000000002d */
[----:B0-----:R-:W-:-:S02]  /*28200*/  @!P0 IMAD.MOV.U32 R2, RZ, RZ, R49 ;  /* 0x000000ffff028224 */ /* 0x001fc400078e0031 */
[----:B------:R-:W-:-:S05]  /*28210*/  @!P0 IMAD.MOV.U32 R3, RZ, RZ, R53 ;  /* 0x000000ffff038224 */ /* 0x000fca00078e0035 */
[----:B------:R4:W3:Y:S01]  /*28220*/  @!P0 LDG.E.U8 R45, desc[UR46][R2.64] ;  /* 0x0000002e022d8981 */ /* 0x0008e2000c1e1100 */
[----:B------:R-:W-:-:S03]  /*28230*/  PRMT R44, RZ, 0x7610, R44 ;  /* 0x00007610ff2c7816 */ /* 0x000fc6000000002c */
[----:B------:R0:W-:Y:S04]  /*28240*/  STL [R1+0x1c90], R47 ;  /* 0x001c902f01007387 */ /* 0x0001e80000100800 */
[----:B------:R-:W3:Y:S04]  /*28250*/  LDL R50, [R1+0xea0] ;  /* 0x000ea00001327983 */ /* 0x000ee80000100800 */
[----:B-1----:R-:W3:Y:S04]  /*28260*/  LDL R48, [R1+0xe9c] ;  /* 0x000e9c0001307983 */ /* 0x002ee80000100800 */
[----:B--2---:R1:W-:Y:S04]  /*28270*/  STL [R1+0x1c94], R46 ;  /* 0x001c942e01007387 */ /* 0x0043e80000100800 */
[----:B------:R-:W2:Y:S01]  /*28280*/  LDL R49, [R1+0xe98] ;  /* 0x000e980001317983 */ /* 0x000ea20000100800 */
[----:B----4-:R-:W-:-:S02]  /*28290*/  @!P0 IMAD.MOV.U32 R2, RZ, RZ, R51 ;  /* 0x000000ffff028224 */ /* 0x010fc400078e0033 */
[----:B---3--:R-:W-:Y:S01]  /*282a0*/  @!P0 IMAD.MOV.U32 R3, RZ, RZ, R52 ;  /* 0x000000ffff038224 */ /* 0x008fe200078e0034 */
[----:B------:R-:W-:Y:S02]  /*282b0*/  PRMT R43, RZ, 0x7610, R43 ;  /* 0x00007610ff2b7816 */ /* 0x000fe4000000002b */
[----:B------:R-:W-:Y:S01]  /*282c0*/  PRMT R42, RZ, 0x7610, R42 ;  /* 0x00007610ff2a7816 */ /* 0x000fe2000000002a */
[----:B0-----:R-:W3:Y:S04]  /*282d0*/  LDL R47, [R1+0xe94] ;  /* 0x000e9400012f7983 */ /* 0x001ee80000100800 */
[----:B------:R0:W4:Y:S02]  /*282e0*/  @!P0 LDG.E.U8 R44, desc[UR46][R2.64] ;  /* 0x0000002e022c8981 */ /* 0x000124000c1e1100 */
[----:B0-----:R-:W-:-:S02]  /*282f0*/  @!P0 IMAD.MOV.U32 R2, RZ, RZ, R0 ;  /* 0x000000ffff028224 */ /* 0x001fc400078e0000 */
[----:B------:R0:W-:Y:S04]  /*28300*/  STL [R1+0x1c98], R45 ;  /* 0x001c982d01007387 */ /* 0x0001e80000100800 */
[----:B-1----:R-:W3:Y:S04]  /*28310*/  LDL R46, [R1+0xe8c] ;  /* 0x000e8c00012e7983 */ /* 0x002ee80000100800 */
[----:B0-----:R-:W3:Y:S01]  /*28320*/  LDL R45, [R1+0xe90] ;  /* 0x000e9000012d7983 */ /* 0x001ee20000100800 */
[----:B------:R-:W-:-:S05]  /*28330*/  @!P0 IMAD.MOV.U32 R3, RZ, RZ, R50 ;  /* 0x000000ffff038224 */ /* 0x000fca00078e0032 */
[----:B------:R0:W3:Y:S02]  /*28340*/  @!P0 LDG.E.U8 R43, desc[UR46][R2.64] ;  /* 0x0000002e022b8981 */ /* 0x0000e4000c1e1100 */
[----:B0-----:R-:W-:Y:S02]  /*28350*/  @!P0 IMAD.MOV.U32 R2, RZ, RZ, R48 ;  /* 0x000000ffff028224 */ /* 0x001fe400078e0030 */
[----:B--2---:R-:W-:-:S05]  /*28360*/  @!P0 IMAD.MOV.U32 R3, RZ, RZ, R49 ;  /* 0x000000ffff038224 */ /* 0x004fca00078e0031 */
[----:B------:R3:W2:Y:S04]  /*28370*/  @!P0 LDG.E.U8 R42, desc[UR46][R2.64] ;  /* 0x0000002e022a8981 */ /* 0x0006a8000c1e1100 */
[----:B----4-:R0:W-:Y:S04]  /*28380*/  STL [R1+0x1c9c], R44 ;  /* 0x001c9c2c01007387 */ /* 0x0101e80000100800 */
[----:B------:R-:W4:Y:S04]  /*28390*/  LDL R50, [R1+0xe88] ;  /* 0x000e880001327983 */ /* 0x000f280000100800 */
[----:B------:R-:W4:Y:S04]  /*283a0*/  LDL R0, [R1+0xe84] ;  /* 0x000e840001007983 */ /* 0x000f280000100800 */
[----:B0-----:R-:W4:Y:S01]  /*283b0*/  LDL R44, [R1+0xe80] ;  /* 0x000e8000012c7983 */ /* 0x001f220000100800 */
[----:B---3--:R-:W-:Y:S01]  /*283c0*/  @!P0 IMAD.MOV.U32 R2, RZ, RZ, R47 ;  /* 0x000000ffff028224 */ /* 0x008fe200078e002f */
[----:B------:R-:W-:Y:S01]  /*283d0*/  PRMT R41, RZ, 0x7610, R41 ;  /* 0x00007610ff297816 */ /* 0x000fe20000000029 */
[----:B------:R-:W-:-:S05]  /*283e0*/  @!P0 IMAD.MOV.U32 R3, RZ, RZ, R45 ;  /* 0x000000ffff038224 */ /* 0x000fca00078e002d */
[----:B------:R0:W3:Y:S01]  /*283f0*/  @!P0 LDG.E.U8 R41, desc[UR46][R2.64] ;  /* 0x0000002e02298981 */ /* 0x0000e2000c1e1100 */
[----:B------:R-:W-:Y:S01]  /*28400*/  PRMT R40, RZ, 0x7610, R40 ;  /* 0x00007610ff287816 */ /* 0x000fe20000000028 */
[----:B0-----:R-:W-:Y:S02]  /*28410*/  @!P0 IMAD.MOV.U32 R2, RZ, RZ, R46 ;  /* 0x000000ffff028224 */ /* 0x001fe400078e002e */
[----:B------:R-:W-:Y:S04]  /*28420*/  STL [R1+0x1ca0], R43 ;  /* 0x001ca02b01007387 */ /* 0x000fe80000100800 */
[----:B------:R-:W3:Y:S04]  /*28430*/  LDL R49, [R1+0xe78] ;  /* 0x000e780001317983 */ /* 0x000ee80000100800 */
[----:B------:R-:W3:Y:S04]  /*28440*/  LDL R48, [R1+0xe7c] ;  /* 0x000e7c0001307983 */ /* 0x000ee80000100800 */
[----:B--2---:R0:W-:Y:S04]  /*28450*/  STL [R1+0x1ca4], R42 ;  /* 0x001ca42a01007387 */ /* 0x0041e80000100800 */
[----:B------:R-:W2:Y:S01]  /*28460*/  LDL R47, [R1+0xe58] ;  /* 0x000e5800012f7983 */ /* 0x000ea20000100800 */
[----:B----4-:R-:W-:Y:S01]  /*28470*/  @!P0 IMAD.MOV.U32 R3, RZ, RZ, R50 ;  /* 0x000000ffff038224 */ /* 0x010fe200078e0032 */
[----:B------:R-:W-:-:S02]  /*28480*/  PRMT R39, RZ, 0x7610, R39 ;  /* 0x00007610ff277816 */ /* 0x000fc40000000027 */
[----:B------:R-:W-:Y:S02]  /*28490*/  PRMT R38, RZ, 0x7610, R38 ;  /* 0x00007610ff267816 */ /* 0x000fe40000000026 */
[----:B------:R-:W-:Y:S01]  /*284a0*/  PRMT R37, RZ, 0x7610, R37 ;  /* 0x00007610ff257816 */ /* 0x000fe20000000025 */
[----:B------:R-:W4:Y:S04]  /*284b0*/  LDL R45, [R1+0xe54] ;  /* 0x000e5400012d7983 */ /* 0x000f280000100800 */
[----:B------:R1:W4:Y:S04]  /*284c0*/  @!P0 LDG.E.U8 R40, desc[UR46][R2.64] ;  /* 0x0000002e02288981 */ /* 0x000328000c1e1100 */
[----:B0-----:R-:W4:Y:S01]  /*284d0*/  LDL R42, [R1+0xe5c] ;  /* 0x000e5c00012a7983 */ /* 0x001f220000100800 */
[----:B-1----:R-:W-:-:S02]  /*284e0*/  @!P0 IMAD.MOV.U32 R2, RZ, RZ, R0 ;  /* 0x000000ffff028224 */ /* 0x002fc400078e0000 */
[----:B------:R-:W-:-:S05]  /*284f0*/  @!P0 IMAD.MOV.U32 R3, RZ, RZ, R44 ;  /* 0x000000ffff038224 */ /* 0x000fca00078e002c */
[----:B------:R0:W4:Y:S04]  /*28500*/  @!P0 LDG.E.U8 R39, desc[UR46][R2.64] ;  /* 0x0000002e02278981 */ /* 0x000128000c1e1100 */
[----:B---3--:R-:W-:Y:S04]  /*28510*/  STL [R1+0x1ca8], R41 ;  /* 0x001ca82901007387 */ /* 0x008fe80000100800 */
[----:B------:R-:W3:Y:S04]  /*28520*/  LDL R46, [R1+0xe50] ;  /* 0x000e5000012e7983 */ /* 0x000ee80000100800 */
[----:B------:R-:W3:Y:S01]  /*28530*/  LDL R43, [R1+0xe4c] ;  /* 0x000e4c00012b7983 */ /* 0x000ee20000100800 */
[----:B0-----:R-:W-:-:S02]  /*28540*/  @!P0 IMAD.MOV.U32 R3, RZ, RZ, R49 ;  /* 0x000000ffff038224 */ /* 0x001fc400078e0031 */
[----:B------:R-:W-:-:S05]  /*28550*/  @!P0 IMAD.MOV.U32 R2, RZ, RZ, R48 ;  /* 0x000000ffff028224 */ /* 0x000fca00078e0030 */
[----:B------:R2:W3:Y:S02]  /*28560*/  @!P0 LDG.E.U8 R38, desc[UR46][R2.64] ;  /* 0x0000002e02268981 */ /* 0x0004e4000c1e1100 */
[----:B--2---:R-:W-:Y:S02]  /*28570*/  @!P0 IMAD.MOV.U32 R3, RZ, RZ, R47 ;  /* 0x000000ffff038224 */ /* 0x004fe400078e002f */
[----:B----4-:R-:W-:-:S05]  /*28580*/  @!P0 IMAD.MOV.U32 R2, RZ, RZ, R42 ;  /* 0x000000ffff028224 */ /* 0x010fca00078e002a */
[----:B------:R3:W2:Y:S04]  /*28590*/  @!P0 LDG.E.U8 R37, desc[UR46][R2.64] ;  /* 0x0000002e02258981 */ /* 0x0006a8000c1e1100 */
[----:B------:R-:W-:Y:S04]  /*285a0*/  STL [R1+0x1cac], R40 ;  /* 0x001cac2801007387 */ /* 0x000fe80000100800 */
[----:B------:R-:W4:Y:S04]  /*285b0*/  LDL R44, [R1+0xe48] ;  /* 0x000e4800012c7983 */ /* 0x000f280000100800 */
[----:B------:R-:W4:Y:S04]  /*285c0*/  LDL R0, [R1+0xe44] ;  /* 0x000e440001007983 */ /* 0x000f280000100800 */
[----:B------:R0:W-:Y:S04]  /*285d0*/  STL [R1+0x1cb0], R39 ;  /* 0x001cb02701007387 */ /* 0x0001e80000100800 */
[----:B0-----:R-:W4:Y:S01]  /*285e0*/  LDL R39, [R1+0xe40] ;  /* 0x000e400001277983 */ /* 0x001f220000100800 */
[----:B---3--:R-:W-:Y:S01]  /*285f0*/  @!P0 IMAD.MOV.U32 R3, RZ, RZ, R46 ;  /* 0x000000ffff038224 */ /* 0x008fe200078e002e */
[----:B------:R-:W-:Y:S01]  /*28600*/  PRMT R36, RZ, 0x7610, R36 ;  /* 0x00007610ff247816 */ /* 0x000fe20000000024 */
[----:B------:R-:W-:Y:S01]  /*28610*/  @!P0 IMAD.MOV.U32 R2, RZ, RZ, R45 ;  /* 0x000000ffff028224 */ /* 0x000fe200078e002d */
[----:B------:R-:W-:-:S04]  /*28620*/  PRMT R35, RZ, 0x7610, R35 ;  /* 0x00007610ff237816 */ /* 0x000fc80000000023 */
[----:B------:R0:W3:Y:S02]  /*28630*/  @!P0 LDG.E.U8 R36, desc[UR46][R2.64] ;  /* 0x0000002e02248981 */ /* 0x0000e4000c1e1100 */
[----:B0-----:R-:W-:Y:S02]  /*28640*/  @!P0 IMAD.MOV.U32 R2, RZ, RZ, R43 ;  /* 0x000000ffff028224 */ /* 0x001fe400078e002b */
[----:B------:R0:W-:Y:S04]  /*28650*/  STL [R1+0x1cb4], R38 ;  /* 0x001cb42601007387 */ /* 0x0001e80000100800 */
[----:B------:R-:W3:Y:S04]  /*28660*/  LDL R42, [R1+0xe18] ;  /* 0x000e1800012a7983 */ /* 0x000ee80000100800 */
[----:B------:R-:W3:Y:S04]  /*28670*/  LDL R41, [R1+0xe1c] ;  /* 0x000e1c0001297983 */ /* 0x000ee80000100800 */
[----:B--2---:R1:W-:Y:S04]  /*28680*/  STL [R1+0x1cb8], R37 ;  /* 0x001cb82501007387 */ /* 0x0043e80000100800 */
[----:B------:R-:W2:Y:S04]  /*28690*/  LDL R47, [R1+0xe10] ;  /* 0x000e1000012f7983 */ /* 0x000ea80000100800 */
[----:B0-----:R-:W2:Y:S04]  /*286a0*/  LDL R38, [R1+0xe14] ;  /* 0x000e140001267983 */ /* 0x001ea80000100800 */
[----:B------:R-:W2:Y:S04]  /*286b0*/  LDL R46, [R1+0xe08] ;  /* 0x000e0800012e7983 */ /* 0x000ea80000100800 */
[----:B------:R-:W2:Y:S01]  /*286c0*/  LDL R40, [R1+0xe0c] ;  /* 0x000e0c0001287983 */ /* 0x000ea20000100800 */
[----:B----4-:R-:W-:-:S05]  /*286d0*/  @!P0 IMAD.MOV.U32 R3, RZ, RZ, R44 ;  /* 0x000000ffff038224 */ /* 0x010fca00078e002c */
[----:B------:R0:W4:Y:S01]  /*286e0*/  @!P0 LDG.E.U8 R35, desc[UR46][R2.64] ;  /* 0x0000002e02238981 */ /* 0x000122000c1e1100 */
[----:B------:R-:W-:Y:S01]  /*286f0*/  PRMT R34, RZ, 0x7610, R34 ;  /* 0x00007610ff227816 */ /* 0x000fe20000000022 */
[----:B0-----:R-:W-:Y:S02]  /*28700*/  @!P0 IMAD.MOV.U32 R2, RZ, RZ, R0 ;  /* 0x000000ffff028224 */ /* 0x001fe400078e0000 */
[----:B------:R-:W-:-:S05]  /*28710*/  @!P0 IMAD.MOV.U32 R3, RZ, RZ, R39 ;  /* 0x000000ffff038224 */ /* 0x000fca00078e0027 */
[----:B------:R0:W4:Y:S01]  /*28720*/  @!P0 LDG.E.U8 R34, desc[UR46][R2.64] ;  /* 0x0000002e02228981 */ /* 0x000122000c1e1100 */
[----:B------:R-:W-:Y:S02]  /*28730*/  PRMT R33, RZ, 0x7610, R33 ;  /* 0x00007610ff217816 */ /* 0x000fe40000000021 */
[----:B------:R-:W-:Y:S02]  /*28740*/  PRMT R32, RZ, 0x7610, R32 ;  /* 0x00007610ff207816 */ /* 0x000fe40000000020 */
[----:B------:R-:W-:Y:S01]  /*28750*/  PRMT R31, RZ, 0x7610, R31 ;  /* 0x00007610ff1f7816 */ /* 0x000fe2000000001f */
[----:B---3--:R-:W-:Y:S04]  /*28760*/  STL [R1+0x1cbc], R36 ;  /* 0x001cbc2401007387 */ /* 0x008fe80000100800 */
[----:B------:R-:W3:Y:S04]  /*28770*/  LDL R45, [R1+0xe00] ;  /* 0x000e0000012d7983 */ /* 0x000ee80000100800 */
[----:B------:R-:W3:Y:S01]  /*28780*/  LDL R44, [R1+0xe04] ;  /* 0x000e0400012c7983 */ /* 0x000ee20000100800 */
[----:B0-----:R-:W-:-:S02]  /*28790*/  @!P0 IMAD.MOV.U32 R3, RZ, RZ, R42 ;  /* 0x000000ffff038224 */ /* 0x001fc400078e002a */
[----:B------:R-:W-:-:S05]  /*287a0*/  @!P0 IMAD.MOV.U32 R2, RZ, RZ, R41 ;  /* 0x000000ffff028224 */ /* 0x000fca00078e0029 */
[----:B------:R2:W3:Y:S02]  /*287b0*/  @!P0 LDG.E.U8 R33, desc[UR46][R2.64] ;  /* 0x0000002e02218981 */ /* 0x0004e4000c1e1100 */
[----:B--2---:R-:W-:Y:S02]  /*287c0*/  @!P0 IMAD.MOV.U32 R3, RZ, RZ, R47 ;  /* 0x000000ffff038224 */ /* 0x004fe400078e002f */
[----:B------:R-:W-:-:S05]  /*287d0*/  @!P0 IMAD.MOV.U32 R2, RZ, RZ, R38 ;  /* 0x000000ffff028224 */ /* 0x000fca00078e0026 */
[----:B------:R0:W2:Y:S02]  /*287e0*/  @!P0 LDG.E.U8 R32, desc[UR46][R2.64] ;  /* 0x0000002e02208981 */ /* 0x0000a4000c1e1100 */
[----:B0-----:R-:W-:Y:S02]  /*287f0*/  @!P0 IMAD.MOV.U32 R2, RZ, RZ, R40 ;  /* 0x000000ffff028224 */ /* 0x001fe400078e0028 */
[----:B------:R-:W-:-:S05]  /*28800*/  @!P0 IMAD.MOV.U32 R3, RZ, RZ, R46 ;  /* 0x000000ffff038224 */ /* 0x000fca00078e002e */
[----:B------:R3:W2:Y:S04]  /*28810*/  @!P0 LDG.E.U8 R31, desc[UR46][R2.64] ;  /* 0x0000002e021f8981 */ /* 0x0006a8000c1e1100 */
[----:B----4-:R0:W-:Y:S04]  /*28820*/  STL [R1+0x1cc0], R35 ;  /* 0x001cc02301007387 */ /* 0x0101e80000100800 */
[----:B------:R-:W4:Y:S04]  /*28830*/  LDL R39, [R1+0xddc] ;  /* 0x000ddc0001277983 */ /* 0x000f280000100800 */
[----:B------:R-:W4:Y:S04]  /*28840*/  LDL R43, [R1+0xdd8] ;  /* 0x000dd800012b7983 */ /* 0x000f280000100800 */
[----:B------:R-:W4:Y:S04]  /*28850*/  LDL R0, [R1+0xdd4] ;  /* 0x000dd40001007983 */ /* 0x000f280000100800 */
[----:B------:R2:W-:Y:S04]  /*28860*/  STL [R1+0x1cc4], R34 ;  /* 0x001cc42201007387 */ /* 0x0005e80000100800 */
[----:B------:R-:W4:Y:S04]  /*28870*/  LDL R42, [R1+0xdd0] ;  /* 0x000dd000012a7983 */ /* 0x000f280000100800 */
[----:B------:R-:W4:Y:S04]  /*28880*/  LDL R41, [R1+0xdc8] ;  /* 0x000dc80001297983 */ /* 0x000f280000100800 */
[----:B-1----:R-:W4:Y:S01]  /*28890*/  LDL R37, [R1+0xdcc] ;  /* 0x000dcc0001257983 */ /* 0x002f220000100800 */
[----:B------:R-:W-:Y:S01]  /*288a0*/  PRMT R30, RZ, 0x7610, R30 ;  /* 0x00007610ff1e7816 */ /* 0x000fe2000000001e */
[----:B---3--:R-:W-:-:S02]  /*288b0*/  @!P0 IMAD.MOV.U32 R2, RZ, RZ, R44 ;  /* 0x000000ffff028224 */ /* 0x008fc400078e002c */
[----:B------:R-:W-:-:S05]  /*288c0*/  @!P0 IMAD.MOV.U32 R3, RZ, RZ, R45 ;  /* 0x000000ffff038224 */ /* 0x000fca00078e002d */
[----:B------:R4:W3:Y:S04]  /*288d0*/  @!P0 LDG.E.U8 R30, desc[UR46][R2.64] ;  /* 0x0000002e021e8981 */ /* 0x0008e8000c1e1100 */
[----:B------:R-:W-:Y:S04]  /*288e0*/  STL [R1+0x1cc8], R33 ;  /* 0x001cc82101007387 */ /* 0x000fe80000100800 */
[----:B------:R-:W3:Y:S04]  /*288f0*/  LDL R38, [R1+0xdc4] ;  /* 0x000dc40001267983 */ /* 0x000ee80000100800 */
[----:B0-----:R-:W3:Y:S04]  /*28900*/  LDL R35, [R1+0x1544] ;  /* 0x0015440001237983 */ /* 0x001ee80000100800 */
[----:B--2---:R0:W-:Y:S04]  /*28910*/  STL [R1+0x1ccc], R32 ;  /* 0x001ccc2001007387 */ /* 0x0041e80000100800 */
[----:B------:R-:W2:Y:S04]  /*28920*/  LDL R40, [R1+0xdb0] ;  /* 0x000db00001287983 */ /* 0x000ea80000100800 */
[----:B------:R-:W2:Y:S04]  /*28930*/  LDL R36, [R1+0x156c] ;  /* 0x00156c0001247983 */ /* 0x000ea80000100800 */
[----:B------:R1:W-:Y:S04]  /*28940*/  STL [R1+0x1cd0], R31 ;  /* 0x001cd01f01007387 */ /* 0x0003e80000100800 */
[----:B------:R-:W2:Y:S04]  /*28950*/  LDL R34, [R1+0xdac] ;  /* 0x000dac0001227983 */ /* 0x000ea80000100800 */
[----:B0-----:R-:W2:Y:S01]  /*28960*/  LDL R32, [R1+0x1588] ;  /* 0x0015880001207983 */ /* 0x001ea20000100800 */
[----:B----4-:R-:W-:-:S03]  /*28970*/  @!P0 IMAD.MOV.U32 R2, RZ, RZ, R39 ;  /* 0x000000ffff028224 */ /* 0x010fc600078e0027 */
[----:B------:R-:W4:Y:S04]  /*28980*/  LDL R33, [R1+0x1584] ;  /* 0x0015840001217983 */ /* 0x000f280000100800 */
[----:B------:R-:W4:Y:S04]  /*28990*/  LDL R39, [R1+0x1540] ;  /* 0x0015400001277983 */ /* 0x000f280000100800 */
[----:B-1----:R-:W4:Y:S01]  /*289a0*/  LDL R31, [R1+0x1548] ;  /* 0x00154800011f7983 */ /* 0x002f220000100800 */
[----:B------:R-:W-:Y:S01]  /*289b0*/  PRMT R29, RZ, 0x7610, R29 ;  /* 0x00007610ff1d7816 */ /* 0x000fe2000000001d */
[----:B------:R-:W-:Y:S01]  /*289c0*/  @!P0 IMAD.MOV.U32 R3, RZ, RZ, R43 ;  /* 0x000000ffff038224 */ /* 0x000fe200078e002b */
[----:B------:R-:W-:-:S04]  /*289d0*/  PRMT R28, RZ, 0x7610, R28 ;  /* 0x00007610ff1c7816 */ /* 0x000fc8000000001c */
[----:B------:R0:W4:Y:S01]  /*289e0*/  @!P0 LDG.E.U8 R29, desc[UR46][R2.64] ;  /* 0x0000002e021d8981 */ /* 0x000122000c1e1100 */
[----:B------:R-:W-:Y:S01]  /*289f0*/  PRMT R27, RZ, 0x7610, R27 ;  /* 0x00007610ff1b7816 */ /* 0x000fe2000000001b */
[----:B0-----:R-:W-:Y:S02]  /*28a00*/  @!P0 IMAD.MOV.U32 R2, RZ, RZ, R0 ;  /* 0x000000ffff028224 */ /* 0x001fe400078e0000 */
[----:B------:R-:W-:Y:S01]  /*28a10*/  @!P0 IMAD.MOV.U32 R3, RZ, RZ, R42 ;  /* 0x000000ffff038224 */ /* 0x000fe200078e002a */
[----:B------:R-:W4:Y:S01]  /*28a20*/  LDL R0, [R1+0x1580] ;  /* 0x0015800001007983 */ /* 0x000f220000100800 */
[----:B------:R-:W-:-:S03]  /*28a30*/  PRMT R26, RZ, 0x7610, R26 ;  /* 0x00007610ff1a7816 */ /* 0x000fc6000000001a */
[----:B------:R-:W4:Y:S04]  /*28a40*/  LDL R42, [R1+0xe68] ;  /* 0x000e6800012a7983 */ /* 0x000f280000100800 */
[----:B------:R0:W4:Y:S02]  /*28a50*/  @!P0 LDG.E.U8 R28, desc[UR46][R2.64] ;  /* 0x0000002e021c8981 */ /* 0x000124000c1e1100 */
[----:B0-----:R-:W-:Y:S02]  /*28a60*/  @!P0 IMAD.MOV.U32 R2, RZ, RZ, R37 ;  /* 0x000000ffff028224 */ /* 0x001fe400078e0025 */
[----:B------:R-:W-:Y:S01]  /*28a70*/  @!P0 IMAD.MOV.U32 R3, RZ, RZ, R41 ;  /* 0x000000ffff038224 */ /* 0x000fe200078e0029 */
[----:B------:R-:W4:Y:S01]  /*28a80*/  LDL R37, [R1+0xe74] ;  /* 0x000e740001257983 */ /* 0x000f220000100800 */
[----:B------:R-:W-:-:S03]  /*28a90*/  PRMT R25, RZ, 0x7610, R25 ;  /* 0x00007610ff197816 */ /* 0x000fc60000000019 */
[----:B------:R-:W4:Y:S04]  /*28aa0*/  LDL R41, [R1+0xe60] ;  /* 0x000e600001297983 */ /* 0x000f280000100800 */
[----:B------:R3:W4:Y:S01]  /*28ab0*/  @!P0 LDG.E.U8 R27, desc[UR46][R2.64] ;  /* 0x0000002e021b8981 */ /* 0x000722000c1e1100 */
[----:B------:R-:W-:Y:S02]  /*28ac0*/  PRMT R24, RZ, 0x7610, R24 ;  /* 0x00007610ff187816 */ /* 0x000fe40000000018 */
[----:B------:R-:W-:Y:S01]  /*28ad0*/  PRMT R23, RZ, 0x7610, R23 ;  /* 0x00007610ff177816 */ /* 0x000fe20000000017 */
[----:B---3--:R-:W-:Y:S02]  /*28ae0*/  @!P0 IMAD.MOV.U32 R3, RZ, RZ, R38 ;  /* 0x000000ffff038224 */ /* 0x008fe400078e0026 */
[----:B------:R-:W3:Y:S01]  /*28af0*/  LDL R38, [R1+0xe70] ;  /* 0x000e700001267983 */ /* 0x000ee20000100800 */
[----:B------:R-:W-:-:S03]  /*28b00*/  @!P0 IMAD.MOV.U32 R2, RZ, RZ, R35 ;  /* 0x000000ffff028224 */ /* 0x000fc600078e0023 */
[----:B------:R-:W3:Y:S04]  /*28b10*/  LDL R35, [R1+0xe6c] ;  /* 0x000e6c0001237983 */ /* 0x000ee80000100800 */
[----:B------:R2:W3:Y:S02]  /*28b20*/  @!P0 LDG.E.U8 R26, desc[UR46][R2.64] ;  /* 0x0000002e021a8981 */ /* 0x0004e4000c1e1100 */
[----:B--2---:R-:W-:Y:S02]  /*28b30*/  @!P0 IMAD.MOV.U32 R3, RZ, RZ, R40 ;  /* 0x000000ffff038224 */ /* 0x004fe400078e0028 */
[----:B------:R-:W-:Y:S01]  /*28b40*/  @!P0 IMAD.MOV.U32 R2, RZ, RZ, R36 ;  /* 0x000000ffff028224 */ /* 0x000fe200078e0024 */
[----:B------:R-:W2:Y:S04]  /*28b50*/  LDL R40, [R1+0xe30] ;  /* 0x000e300001287983 */ /* 0x000ea80000100800 */
[----:B------:R-:W2:Y:S04]  /*28b60*/  LDL R36, [R1+0xe64] ;  /* 0x000e640001247983 */ /* 0x000ea80000100800 */
[----:B------:R0:W2:Y:S02]  /*28b70*/  @!P0 LDG.E.U8 R25, desc[UR46][R2.64] ;  /* 0x0000002e02198981 */ /* 0x0000a4000c1e1100 */
[----:B0-----:R-:W-:-:S02]  /*28b80*/  @!P0 IMAD.MOV.U32 R3, RZ, RZ, R34 ;  /* 0x000000ffff038224 */ /* 0x001fc400078e0022 */
[----:B------:R-:W2:Y:S01]  /*28b90*/  LDL R34, [R1+0xe38] ;  /* 0x000e380001227983 */ /* 0x000ea20000100800 */
[----:B------:R-:W-:-:S03]  /*28ba0*/  @!P0 IMAD.MOV.U32 R2, RZ, RZ, R32 ;  /* 0x000000ffff028224 */ /* 0x000fc600078e0020 */
[----:B------:R-:W2:Y:S04]  /*28bb0*/  LDL R32, [R1+0xe3c] ;  /* 0x000e3c0001207983 */ /* 0x000ea80000100800 */
[----:B------:R4:W2:Y:S02]  /*28bc0*/  @!P0 LDG.E.U8 R24, desc[UR46][R2.64] ;  /* 0x0000002e02188981 */ /* 0x0008a4000c1e1100 */
[----:B----4-:R-:W-:Y:S02]  /*28bd0*/  @!P0 IMAD.MOV.U32 R2, RZ, RZ, R33 ;  /* 0x000000ffff028224 */ /* 0x010fe400078e0021 */
[----:B------:R-:W-:Y:S01]  /*28be0*/  @!P0 IMAD.MOV.U32 R3, RZ, RZ, R39 ;  /* 0x000000ffff038224 */ /* 0x000fe200078e0027 */
[----:B------:R-:W4:Y:S01]  /*28bf0*/  LDL R33, [R1+0xe34] ;  /* 0x000e340001217983 */ /* 0x000f220000100800 */
[----:B------:R-:W-:-:S02]  /*28c00*/  PRMT R22, RZ, 0x7610, R22 ;  /* 0x00007610ff167816 */ /* 0x000fc40000000016 */
[----:B------:R-:W-:Y:S01]  /*28c10*/  PRMT R21, RZ, 0x7610, R21 ;  /* 0x00007610ff157816 */ /* 0x000fe20000000015 */
[----:B------:R-:W4:Y:S04]  /*28c20*/  LDL R39, [R1+0xe28] ;  /* 0x000e280001277983 */ /* 0x000f280000100800 */
[----:B------:R0:W4:Y:S02]  /*28c30*/  @!P0 LDG.E.U8 R23, desc[UR46][R2.64] ;  /* 0x0000002e02178981 */ /* 0x000124000c1e1100 */
[----:B0-----:R-:W-:Y:S02]  /*28c40*/  @!P0 IMAD.MOV.U32 R3, RZ, RZ, R31 ;  /* 0x000000ffff038224 */ /* 0x001fe400078e001f */
[----:B------:R-:W4:Y:S01]  /*28c50*/  LDL R31, [R1+0xe2c] ;  /* 0x000e2c00011f7983 */ /* 0x000f220000100800 */
[----:B------:R-:W-:Y:S01]  /*28c60*/  @!P0 IMAD.MOV.U32 R2, RZ, RZ, R0 ;  /* 0x000000ffff028224 */ /* 0x000fe200078e0000 */
[----:B------:R-:W-:-:S02]  /*28c70*/  PRMT R20, RZ, 0x7610, R20 ;  /* 0x00007610ff147816 */ /* 0x000fc40000000014 */
[----:B------:R-:W4:Y:S01]  /*28c80*/  LDL.LU R0, [R1+0x1574] ;  /* 0x0015740001007983 */ /* 0x000f220000300800 */
[----:B------:R-:W-:Y:S02]  /*28c90*/  PRMT R19, RZ, 0x7610, R19 ;  /* 0x00007610ff137816 */ /* 0x000fe40000000013 */
[----:B------:R-:W-:Y:S01]  /*28ca0*/  PRMT R18, RZ, 0x7610, R18 ;  /* 0x00007610ff127816 */ /* 0x000fe20000000012 */
[----:B------:R0:W4:Y:S01]  /*28cb0*/  @!P0 LDG.E.U8 R22, desc[UR46][R2.64] ;  /* 0x0000002e02168981 */ /* 0x000122000c1e1100 */
[----:B------:R-:W-:-:S03]  /*28cc0*/  PRMT R17, RZ, 0x7610, R17 ;  /* 0x00007610ff117816 */ /* 0x000fc60000000011 */
[----:B------:R-:W4:Y:S04]  /*28cd0*/  LDL R45, [R1+0xde8] ;  /* 0x000de800012d7983 */ /* 0x000f280000100800 */
[----:B------:R-:W4:Y:S04]  /*28ce0*/  LDL R44, [R1+0xde0] ;  /* 0x000de000012c7983 */ /* 0x000f280000100800 */
[----:B------:R-:W4:Y:S01]  /*28cf0*/  LDL R43, [R1+0xdc0] ;  /* 0x000dc000012b7983 */ /* 0x000f220000100800 */
[----:B0-----:R-:W-:-:S03]  /*28d00*/  @!P0 IMAD.MOV.U32 R2, RZ, RZ, R37 ;  /* 0x000000ffff028224 */ /* 0x001fc600078e0025 */
[----:B------:R-:W4:Y:S01]  /*28d10*/  LDL R37, [R1+0xe24] ;  /* 0x000e240001257983 */ /* 0x000f220000100800 */
[----:B---3--:R-:W-:-:S03]  /*28d20*/  @!P0 IMAD.MOV.U32 R3, RZ, RZ, R38 ;  /* 0x000000ffff038224 */ /* 0x008fc600078e0026 */
[----:B------:R-:W3:Y:S04]  /*28d30*/  LDL R38, [R1+0xe20] ;  /* 0x000e200001267983 */ /* 0x000ee80000100800 */
[----:B------:R0:W3:Y:S02]  /*28d40*/  @!P0 LDG.E.U8 R21, desc[UR46][R2.64] ;  /* 0x0000002e02158981 */ /* 0x0000e4000c1e1100 */
[----:B0-----:R-:W-:Y:S02]  /*28d50*/  @!P0 IMAD.MOV.U32 R2, RZ, RZ, R35 ;  /* 0x000000ffff028224 */ /* 0x001fe400078e0023 */
[----:B------:R-:W-:Y:S01]  /*28d60*/  @!P0 IMAD.MOV.U32 R3, RZ, RZ, R42 ;  /* 0x000000ffff038224 */ /* 0x000fe200078e002a */
[----:B------:R-:W3:Y:S04]  /*28d70*/  LDL R35, [R1+0xdfc] ;  /* 0x000dfc0001237983 */ /* 0x000ee80000100800 */
[----:B------:R-:W3:Y:S04]  /*28d80*/  LDL R42, [R1+0x154c] ;  /* 0x00154c00012a7983 */ /* 0x000ee80000100800 */
[----:B------:R0:W3:Y:S02]  /*28d90*/  @!P0 LDG.E.U8 R20, desc[UR46][R2.64] ;  /* 0x0000002e02148981 */ /* 0x0000e4000c1e1100 */
[----:B0-----:R-:W-:Y:S01]  /*28da0*/  @!P0 IMAD.MOV.U32 R3, RZ, RZ, R41 ;  /* 0x000000ffff038224 */ /* 0x001fe200078e0029 */
[----:B------:R-:W-:Y:S01]  /*28db0*/  PRMT R16, RZ, 0x7610, R16 ;  /* 0x00007610ff107816 */ /* 0x000fe20000000010 */
[----:B------:R-:W3:Y:S01]  /*28dc0*/  LDL R41, [R1+0xdbc] ;  /* 0x000dbc0001297983 */ /* 0x000ee20000100800 */
[----:B--2---:R-:W-:-:S03]  /*28dd0*/  @!P0 IMAD.MOV.U32 R2, RZ, RZ, R36 ;  /* 0x000000ffff028224 */ /* 0x004fc600078e0024 */
[----:B------:R-:W2:Y:S04]  /*28de0*/  LDL R36, [R1+0xdf8] ;  /* 0x000df80001247983 */ /* 0x000ea80000100800 */
[----:B------:R0:W2:Y:S02]  /*28df0*/  @!P0 LDG.E.U8 R19, desc[UR46][R2.64] ;  /* 0x0000002e02138981 */ /* 0x0000a4000c1e1100 */
[----:B0-----:R-:W-:Y:S02]  /*28e00*/  @!P0 IMAD.MOV.U32 R3, RZ, RZ, R34 ;  /* 0x000000ffff038224 */ /* 0x001fe400078e0022 */
[----:B------:R-:W2:Y:S01]  /*28e10*/  LDL R34, [R1+0xdf0] ;  /* 0x000df00001227983 */ /* 0x000ea20000100800 */
[----:B------:R-:W-:-:S03]  /*28e20*/  @!P0 IMAD.MOV.U32 R2, RZ, RZ, R32 ;  /* 0x000000ffff028224 */ /* 0x000fc600078e0020 */
[----:B------:R-:W2:Y:S04]  /*28e30*/  LDL R32, [R1+0xdf4] ;  /* 0x000df40001207983 */ /* 0x000ea80000100800 */
[----:B------:R4:W2:Y:S02]  /*28e40*/  @!P0 LDG.E.U8 R18, desc[UR46][R2.64] ;  /* 0x0000002e02128981 */ /* 0x0008a4000c1e1100 */
[----:B----4-:R-:W-:Y:S02]  /*28e50*/  @!P0 IMAD.MOV.U32 R2, RZ, RZ, R33 ;  /* 0x000000ffff028224 */ /* 0x010fe400078e0021 */
[----:B------:R-:W-:Y:S01]  /*28e60*/  @!P0 IMAD.MOV.U32 R3, RZ, RZ, R40 ;  /* 0x000000ffff038224 */ /* 0x000fe200078e0028 */
[----:B------:R-:W4:Y:S04]  /*28e70*/  LDL R33, [R1+0xdec] ;  /* 0x000dec0001217983 */ /* 0x000f280000100800 */
[----:B------:R-:W4:Y:S04]  /*28e80*/  LDL R40, [R1+0x1554] ;  /* 0x0015540001287983 */ /* 0x000f280000100800 */
[----:B------:R0:W4:Y:S02]  /*28e90*/  @!P0 LDG.E.U8 R17, desc[UR46][R2.64] ;  /* 0x0000002e02118981 */ /* 0x000124000c1e1100 */
[----:B0-----:R-:W-:-:S02]  /*28ea0*/  @!P0 IMAD.MOV.U32 R2, RZ, RZ, R31 ;  /* 0x000000ffff028224 */ /* 0x001fc400078e001f */
[----:B------:R-:W4:Y:S01]  /*28eb0*/  LDL R31, [R1+0xde4] ;  /* 0x000de400011f7983 */ /* 0x000f220000100800 */
[----:B------:R-:W-:Y:S01]  /*28ec0*/  @!P0 IMAD.MOV.U32 R3, RZ, RZ, R39 ;  /* 0x000000ffff038224 */ /* 0x000fe200078e0027 */
[----:B------:R-:W-:Y:S02]  /*28ed0*/  PRMT R15, RZ, 0x7610, R15 ;  /* 0x00007610ff0f7816 */ /* 0x000fe4000000000f */
[----:B------:R-:W4:Y:S04]  /*28ee0*/  LDL R39, [R1+0xdb8] ;  /* 0x000db80001277983 */ /* 0x000f280000100800 */
[----:B------:R0:W4:Y:S01]  /*28ef0*/  @!P0 LDG.E.U8 R16, desc[UR46][R2.64] ;  /* 0x0000002e02108981 */ /* 0x000122000c1e1100 */
[----:B------:R-:W-:Y:S01]  /*28f00*/  PRMT R14, RZ, 0x7610, R14 ;  /* 0x00007610ff0e7816 */ /* 0x000fe2000000000e */
[----:B0-----:R-:W-:-:S02]  /*28f10*/  @!P0 IMAD.MOV.U32 R2, RZ, RZ, R37 ;  /* 0x000000ffff028224 */ /* 0x001fc400078e0025 */
[----:B------:R-:W4:Y:S01]  /*28f20*/  LDL R37, [R1+0xdb4] ;  /* 0x000db40001257983 */ /* 0x000f220000100800 */
[----:B------:R-:W-:Y:S02]  /*28f30*/  PRMT R13, RZ, 0x7610, R13 ;  /* 0x00007610ff0d7816 */ /* 0x000fe4000000000d */
[----:B------:R-:W-:Y:S01]  /*28f40*/  PRMT R12, RZ, 0x7610, R12 ;  /* 0x00007610ff0c7816 */ /* 0x000fe2000000000c */
[----:B---3--:R-:W-:Y:S02]  /*28f50*/  @!P0 IMAD.MOV.U32 R3, RZ, RZ, R38 ;  /* 0x000000ffff038224 */ /* 0x008fe400078e0026 */
[----:B------:R-:W3:Y:S04]  /*28f60*/  LDL R38, [R1+0x155c] ;  /* 0x00155c0001267983 */ /* 0x000ee80000100800 */
[----:B------:R0:W3:Y:S02]  /*28f70*/  @!P0 LDG.E.U8 R15, desc[UR46][R2.64] ;  /* 0x0000002e020f8981 */ /* 0x0000e4000c1e1100 */
[----:B0-----:R-:W-:-:S02]  /*28f80*/  @!P0 IMAD.MOV.U32 R2, RZ, RZ, R35 ;  /* 0x000000ffff028224 */ /* 0x001fc400078e0023 */
        /* <DEDUP_REMOVED lines=12> */
[----:B------:R0:W4:Y:S02]  /*29050*/  @!P0 LDG.E.U8 R12, desc[UR46][R2.64] ;  /* 0x0000002e020c8981 */ /* 0x000124000c1e1100 */
[----:B0-----:R-:W-:-:S02]  /*29060*/  @!P0 IMAD.MOV.U32 R2, RZ, RZ, R31 ;  /* 0x000000ffff028224 */ /* 0x001fc400078e001f */
[----:B------:R-:W4:Y:S01]  /*29070*/  LDL R31, [R1+0x1560] ;  /* 0x00156000011f7983 */ /* 0x000f220000100800 */
[----:B------:R-:W-:Y:S01]  /*29080*/  PRMT R11, RZ, 0x7610, R11 ;  /* 0x00007610ff0b7816 */ /* 0x000fe2000000000b */
[----:B------:R-:W-:Y:S01]  /*29090*/  @!P0 IMAD.MOV.U32 R3, RZ, RZ, R44 ;  /* 0x000000ffff038224 */ /* 0x000fe200078e002c */
[----:B------:R-:W-:Y:S01]  /*290a0*/  PRMT R10, RZ, 0x7610, R10 ;  /* 0x00007610ff0a7816 */ /* 0x000fe2000000000a */
[----:B------:R-:W0:Y:S03]  /*290b0*/  S2R R61, SR_TID.X ;  /* 0x00000000003d7919 */ /* 0x000e260000002100 */
[----:B------:R1:W4:Y:S01]  /*290c0*/  @!P0 LDG.E.U8 R11, desc[UR46][R2.64] ;  /* 0x0000002e020b8981 */ /* 0x000322000c1e1100 */
[----:B------:R-:W-:Y:S01]  /*290d0*/  PRMT R9, RZ, 0x7610, R9 ;  /* 0x00007610ff097816 */ /* 0x000fe20000000009 */
[----:B-1----:R-:W-:Y:S02]  /*290e0*/  @!P0 IMAD.MOV.U32 R2, RZ, RZ, R42 ;  /* 0x000000ffff028224 */ /* 0x002fe400078e002a */
[----:B------:R-:W-:-:S05]  /*290f0*/  @!P0 IMAD.MOV.U32 R3, RZ, RZ, R43 ;  /* 0x000000ffff038224 */ /* 0x000fca00078e002b */
[----:B------:R1:W4:Y:S01]  /*29100*/  @!P0 LDG.E.U8 R10, desc[UR46][R2.64] ;  /* 0x0000002e020a8981 */ /* 0x000322000c1e1100 */
[----:B------:R-:W-:Y:S01]  /*29110*/  PRMT R8, RZ, 0x7610, R8 ;  /* 0x00007610ff087816 */ /* 0x000fe20000000008 */
[----:B-1----:R-:W-:Y:S02]  /*29120*/  @!P0 IMAD.MOV.U32 R2, RZ, RZ, R40 ;  /* 0x000000ffff028224 */ /* 0x002fe400078e0028 */
[----:B------:R-:W-:-:S05]  /*29130*/  @!P0 IMAD.MOV.U32 R3, RZ, RZ, R41 ;  /* 0x000000ffff038224 */ /* 0x000fca00078e0029 */
[----:B------:R1:W4:Y:S01]  /*29140*/  @!P0 LDG.E.U8 R9, desc[UR46][R2.64] ;  /* 0x0000002e02098981 */ /* 0x000322000c1e1100 */
[----:B------:R-:W-:Y:S01]  /*29150*/  PRMT R7, RZ, 0x7610, R7 ;  /* 0x00007610ff077816 */ /* 0x000fe20000000007 */
[----:B-1----:R-:W-:Y:S01]  /*29160*/  @!P0 IMAD.MOV.U32 R3, RZ, RZ, R39 ;  /* 0x000000ffff038224 */ /* 0x002fe200078e0027 */
[----:B------:R-:W-:Y:S02]  /*29170*/  PRMT R6, RZ, 0x7610, R6 ;  /* 0x00007610ff067816 */ /* 0x000fe40000000006 */
[----:B0-----:R-:W-:Y:S02]  /*29180*/  SHF.R.U32.HI R60, RZ, 0x2, R61 ;  /* 0x00000002ff3c7819 */ /* 0x001fe4000001163d */
[----:B------:R-:W-:Y:S02]  /*29190*/  PRMT R5, RZ, 0x7610, R5 ;  /* 0x00007610ff057816 */ /* 0x000fe40000000005 */
[----:B------:R-:W-:Y:S01]  /*291a0*/  SGXT.U32 R60, R60, 0x3 ;  /* 0x000000033c3c781a */ /* 0x000fe20000000000 */
[----:B------:R-:W-:Y:S01]  /*291b0*/  STL [R1+0x1670], R0 ;  /* 0x0016700001007387 */ /* 0x000fe20000100800 */
[----:B---3--:R-:W-:-:S05]  /*291c0*/  @!P0 IMAD.MOV.U32 R2, RZ, RZ, R38 ;  /* 0x000000ffff028224 */ /* 0x008fca00078e0026 */
[----:B------:R0:W3:Y:S02]  /*291d0*/  @!P0 LDG.E.U8 R8, desc[UR46][R2.64] ;  /* 0x0000002e02088981 */ /* 0x0000e4000c1e1100 */
[----:B0-----:R-:W-:Y:S02]  /*291e0*/  @!P0 IMAD.MOV.U32 R3, RZ, RZ, R37 ;  /* 0x000000ffff038224 */ /* 0x001fe400078e0025 */
[----:B--2---:R-:W-:-:S05]  /*291f0*/  @!P0 IMAD.MOV.U32 R2, RZ, RZ, R36 ;  /* 0x000000ffff028224 */ /* 0x004fca00078e0024 */
[----:B------:R0:W2:Y:S02]  /*29200*/  @!P0 LDG.E.U8 R7, desc[UR46][R2.64] ;  /* 0x0000002e02078981 */ /* 0x0000a4000c1e1100 */
[----:B0-----:R-:W-:Y:S02]  /*29210*/  @!P0 IMAD.MOV.U32 R2, RZ, RZ, R34 ;  /* 0x000000ffff028224 */ /* 0x001fe400078e0022 */
[----:B------:R-:W-:-:S05]  /*29220*/  @!P0 IMAD.MOV.U32 R3, RZ, RZ, R35 ;  /* 0x000000ffff038224 */ /* 0x000fca00078e0023 */
[----:B------:R0:W2:Y:S02]  /*29230*/  @!P0 LDG.E.U8 R6, desc[UR46][R2.64] ;  /* 0x0000002e02068981 */ /* 0x0000a4000c1e1100 */
[----:B0-----:R-:W-:Y:S01]  /*29240*/  @!P0 IMAD.MOV.U32 R2, RZ, RZ, R32 ;  /* 0x000000ffff028224 */ /* 0x001fe200078e0020 */
[----:B------:R-:W-:Y:S01]  /*29250*/  LOP3.LUT R32, R61, 0x3, RZ, 0xc0, !PT ;  /* 0x000000033d207812 */ /* 0x000fe200078ec0ff */
[----:B----4-:R-:W-:-:S04]  /*29260*/  @!P0 IMAD.MOV.U32 R3, RZ, RZ, R33 ;  /* 0x000000ffff038224 */ /* 0x010fc800078e0021 */
[----:B------:R-:W-:Y:S01]  /*29270*/  IMAD R32, R32, 0x110, RZ ;  /* 0x0000011020207824 */ /* 0x000fe200078e02ff */
[----:B------:R0:W4:Y:S04]  /*29280*/  @!P0 LDG.E.U8 R5, desc[UR46][R2.64] ;  /* 0x0000002e02058981 */ /* 0x000128000c1e1100 */
[----:B------:R-:W-:-:S05]  /*29290*/  LOP3.LUT R32, R32, R60, RZ, 0xfc, !PT ;  /* 0x0000003c20207212 */ /* 0x000fca00078efcff */
[----:B------:R-:W-:Y:S01]  /*292a0*/  LDS.U8 R33, [R32+UR4+0x8] ;  /* 0x0000080420217984 */ /* 0x000fe20008000000 */
[----:B0-----:R-:W-:Y:S02]  /*292b0*/  @!P0 IMAD.MOV.U32 R3, RZ, RZ, R31 ;  /* 0x000000ffff038224 */ /* 0x001fe400078e001f */
[----:B------:R-:W-:Y:S01]  /*292c0*/  @!P0 IMAD.MOV.U32 R2, RZ, RZ, R0 ;  /* 0x000000ffff028224 */ /* 0x000fe200078e0000 */
[----:B------:R-:W0:Y:S04]  /*292d0*/  LDS.U8 R31, [R32+UR4+0x88] ;  /* 0x00008804201f7984 */ /* 0x000e280008000000 */
[----:B------:R-:W1:Y:S01]  /*292e0*/  LDS.U8 R0, [R32+UR4+0xc8] ;  /* 0x0000c80420007984 */ /* 0x000e620008000000 */
[----:B------:R-:W-:-:S03]  /*292f0*/  PRMT R4, RZ, 0x7610, R4 ;  /* 0x00007610ff047816 */ /* 0x000fc60000000004 */
[----:B------:R-:W-:Y:S04]  /*29300*/  LDS.U8 R34, [R32+UR4+0x480] ;  /* 0x0004800420227984 */ /* 0x000fe80008000000 */
[----:B------:R0:W4:Y:S04]  /*29310*/  @!P0 LDG.E.U8 R4, desc[UR46][R2.64] ;  /* 0x0000002e02048981 */ /* 0x000128000c1e1100 */
[----:B0-----:R-:W-:Y:S04]  /*29320*/  LDS.U8 R3, [R32+UR4] ;  /* 0x0000000420037984 */ /* 0x001fe80008000000 */
[----:B------:R-:W-:Y:S04]  /*29330*/  LDS.U8 R2, [R32+UR4+0x40] ;  /* 0x0000400420027984 */ /* 0x000fe80008000000 */
[----:B------:R-:W-:Y:S04]  /*29340*/  STL [R1+0x15b0], R31 ;  /* 0x0015b01f01007387 */ /* 0x000fe80000100800 */
[----:B------:R-:W0:Y:S04]  /*29350*/  LDS.U8 R31, [R32+UR4+0x48] ;  /* 0x00004804201f7984 */ /* 0x000e280008000000 */
[----:B-1----:R-:W-:Y:S04]  /*29360*/  STL [R1+0x15ac], R0 ;  /* 0x0015ac0001007387 */ /* 0x002fe80000100800 */
[----:B------:R-:W1:Y:S04]  /*29370*/  LDS.U8 R0, [R32+UR4+0x80] ;  /* 0x0000800420007984 */ /* 0x000e680008000000 */
[----:B------:R-:W-:Y:S04]  /*29380*/  STL [R1+0xa2c], R33 ;  /* 0x000a2c2101007387 */ /* 0x000fe80000100800 */
[----:B------:R-:W1:Y:S04]  /*29390*/  LDS.U8 R33, [R32+UR4+0xc0] ;  /* 0x0000c00420217984 */ /* 0x000e680008000000 */
[----:B0-----:R-:W-:Y:S04]  /*293a0*/  STL [R1+0xa24], R31 ;  /* 0x000a241f01007387 */ /* 0x001fe80000100800 */
[----:B------:R-:W0:Y:S04]  /*293b0*/  LDS.U8 R31, [R32+UR4+0x400] ;  /* 0x00040004201f7984 */ /* 0x000e280008000000 */
[----:B-1----:R-:W-:Y:S04]  /*293c0*/  STL [R1+0x15b8], R0 ;  /* 0x0015b80001007387 */ /* 0x002fe80000100800 */
[----:B------:R-:W1:Y:S04]  /*293d0*/  LDS.U8 R0, [R32+UR4+0x440] ;  /* 0x0004400420007984 */ /* 0x000e680008000000 */
[----:B------:R-:W-:Y:S04]  /*293e0*/  STL [R1+0x15b4], R33 ;  /* 0x0015b42101007387 */ /* 0x000fe80000100800 */
[----:B------:R-:W-:Y:S04]  /*293f0*/  LDS.U8 R33, [R32+UR4+0x4c8] ;  /* 0x0004c80420217984 */ /* 0x000fe80008000000 */
[----:B0-----:R-:W-:Y:S04]  /*29400*/  STL [R1+0xa38], R31 ;  /* 0x000a381f01007387 */ /* 0x001fe80000100800 */
[----:B------:R-:W0:Y:S04]  /*29410*/  LDS.U8 R31, [R32+UR4+0x488] ;  /* 0x00048804201f7984 */ /* 0x000e280008000000 */
[----:B-1----:R-:W-:Y:S04]  /*29420*/  STL [R1+0xa34], R0 ;  /* 0x000a340001007387 */ /* 0x002fe80000100800 */
[----:B------:R-:W1:Y:S04]  /*29430*/  LDS.U8 R0, [R32+UR4+0x408] ;  /* 0x0004080420007984 */ /* 0x000e680008000000 */
[----:B0-----:R0:W-:Y:S04]  /*29440*/  STL [R1+0x15c0], R31 ;  /* 0x0015c01f01007387 */ /* 0x0011e80000100800 */
[----:B------:R-:W-:Y:S04]  /*29450*/  STL [R1+0x15bc], R33 ;  /* 0x0015bc2101007387 */ /* 0x000fe80000100800 */
[----:B------:R-:W3:Y:S01]  /*29460*/  LDS.U8 R33, [R32+UR4+0x448] ;  /* 0x0004480420217984 */ /* 0x000ee20008000000 */
[----:B0-----:R-:W-:-:S05]  /*29470*/  LOP3.LUT R31, R61, 0x3, RZ, 0xc0, !PT ;  /* 0x000000033d1f7812 */ /* 0x001fca00078ec0ff */
[----:B------:R-:W-:-:S05]  /*29480*/  IMAD R31, R31, 0x110, RZ ;  /* 0x000001101f1f7824 */ /* 0x000fca00078e02ff */
[----:B------:R-:W-:Y:S01]  /*29490*/  LOP3.LUT R31, R31, R60, RZ, 0xfc, !PT ;  /* 0x0000003c1f1f7212 */ /* 0x000fe200078efcff */
[----:B-1----:R-:W-:Y:S04]  /*294a0*/  STL [R1+0xa48], R0 ;  /* 0x000a480001007387 */ /* 0x002fe80000100800 */
[----:B------:R-:W0:Y:S01]  /*294b0*/  LDS.U8 R0, [R32+UR4+0x4c0] ;  /* 0x0004c00420007984 */ /* 0x000e220008000000 */
[----:B------:R-:W-:-:S05]  /*294c0*/  LOP3.LUT R31, R31, 0x10, RZ, 0x3c, !PT ;  /* 0x000000101f1f7812 */ /* 0x000fca00078e3cff */
[----:B------:R-:W-:Y:S04]  /*294d0*/  LDS.U8 R32, [R31+UR4+0x40] ;  /* 0x000040041f207984 */ /* 0x000fe80008000000 */
[----:B---3--:R-:W-:Y:S04]  /*294e0*/  STL [R1+0xa44], R33 ;  /* 0x000a442101007387 */ /* 0x008fe80000100800 */
[----:B------:R-:W1:Y:S04]  /*294f0*/  LDS.U8 R33, [R31+UR4] ;  /* 0x000000041f217984 */ /* 0x000e680008000000 */
[----:B------:R-:W-:Y:S01]  /*29500*/  STL [R1+0x15c8], R34 ;  /* 0x0015c82201007387 */ /* 0x000fe20000100800 */
[----:B------:R-:W-:-:S03]  /*29510*/  SHF.R.U32.HI R53, RZ, 0x2, R61 ;  /* 0x00000002ff357819 */ /* 0x000fc6000001163d */
[----:B------:R-:W-:Y:S04]  /*29520*/  LDS.U8 R34, [R31+UR4+0x480] ;  /* 0x000480041f227984 */ /* 0x000fe80008000000 */
[----:B0-----:R-:W-:Y:S04]  /*29530*/  STL [R1+0x15c4], R0 ;  /* 0x0015c40001007387 */ /* 0x001fe80000100800 */
[----:B------:R-:W0:Y:S04]  /*29540*/  LDS.U8 R0, [R31+UR4+0x88] ;  /* 0x000088041f007984 */ /* 0x000e280008000000 */
[----:B-1----:R-:W-:Y:S04]  /*29550*/  STL [R1+0xb5c], R33 ;  /* 0x000b5c2101007387 */ /* 0x002fe80000100800 */
[----:B------:R-:W1:Y:S04]  /*29560*/  LDS.U8 R33, [R31+UR4+0xc8] ;  /* 0x0000c8041f217984 */ /* 0x000e680008000000 */
[----:B------:R-:W-:Y:S04]  /*29570*/  STL [R1+0xb58], R32 ;  /* 0x000b582001007387 */ /* 0x000fe80000100800 */
[----:B------:R-:W3:Y:S04]  /*29580*/  LDS.U8 R32, [R31+UR4+0x8] ;  /* 0x000008041f207984 */ /* 0x000ee80008000000 */
[----:B0-----:R-:W-:Y:S04]  /*29590*/  STL [R1+0x15d0], R0 ;  /* 0x0015d00001007387 */ /* 0x001fe80000100800 */
[----:B------:R-:W0:Y:S04]  /*295a0*/  LDS.U8 R0, [R31+UR4+0x48] ;  /* 0x000048041f007984 */ /* 0x000e280008000000 */
[----:B-1----:R-:W-:Y:S04]  /*295b0*/  STL [R1+0x15cc], R33 ;  /* 0x0015cc2101007387 */ /* 0x002fe80000100800 */
[----:B------:R-:W1:Y:S04]  /*295c0*/  LDS.U8 R33, [R31+UR4+0x80] ;  /* 0x000080041f217984 */ /* 0x000e680008000000 */
[----:B---3--:R-:W-:Y:S04]  /*295d0*/  STL [R1+0xb64], R32 ;  /* 0x000b642001007387 */ /* 0x008fe80000100800 */
        /* <DEDUP_REMOVED lines=10> */
[----:B---3--:R-:W-:Y:S04]  /*29680*/  STL [R1+0x15e0], R32 ;  /* 0x0015e02001007387 */ /* 0x008fe80000100800 */
[----:B------:R-:W1:Y:S01]  /*29690*/  LDS.U8 R32, [R31+UR4+0x408] ;  /* 0x000408041f207984 */ /* 0x000e620008000000 */
[----:B------:R-:W-:-:S03]  /*296a0*/  SGXT.U32 R53, R53, 0x3 ;  /* 0x000000033535781a */ /* 0x000fc60000000000 */
[----:B------:R-:W-:Y:S04]  /*296b0*/  LDS.U8 R33, [R31+UR4+0x4c0] ;  /* 0x0004c0041f217984 */ /* 0x000fe80008000000 */
[----:B0-----:R0:W-:Y:S04]  /*296c0*/  STL [R1+0x15dc], R0 ;  /* 0x0015dc0001007387 */ /* 0x0011e80000100800 */
[----:B-1----:R-:W-:Y:S04]  /*296d0*/  STL [R1+0xb74], R32 ;  /* 0x000b742001007387 */ /* 0x002fe80000100800 */
[----:B------:R-:W1:Y:S01]  /*296e0*/  LDS.U8 R32, [R31+UR4+0x448] ;  /* 0x000448041f207984 */ /* 0x000e620008000000 */
[----:B0-----:R-:W-:-:S05]  /*296f0*/  LOP3.LUT R0, R61, 0x3, RZ, 0xc0, !PT ;  /* 0x000000033d007812 */ /* 0x001fca00078ec0ff */
[----:B------:R-:W-:-:S05]  /*29700*/  IMAD R0, R0, 0x110, RZ ;  /* 0x0000011000007824 */ /* 0x000fca00078e02ff */
[----:B------:R-:W-:-:S04]  /*29710*/  LOP3.LUT R0, R0, R53, RZ, 0xfc, !PT ;  /* 0x0000003500007212 */ /* 0x000fc800078efcff */
[----:B------:R-:W-:-:S05]  /*29720*/  LOP3.LUT R0, R0, 0x20, RZ, 0x3c, !PT ;  /* 0x0000002000007812 */ /* 0x000fca00078e3cff */
[----:B------:R-:W-:Y:S04]  /*29730*/  LDS.U8 R31, [R0+UR4+0x40] ;  /* 0x00004004001f7984 */ /* 0x000fe80008000000 */
[----:B-1----:R-:W-:Y:S04]  /*29740*/  STL [R1+0xb70], R32 ;  /* 0x000b702001007387 */ /* 0x002fe80000100800 */
[----:B------:R-:W0:Y:S04]  /*29750*/  LDS.U8 R32, [R0+UR4] ;  /* 0x0000000400207984 */ /* 0x000e280008000000 */
[----:B------:R-:W-:Y:S04]  /*29760*/  STL [R1+0x15e8], R34 ;  /* 0x0015e82201007387 */ /* 0x000fe80000100800 */
[----:B------:R-:W-:Y:S04]  /*29770*/  STL [R1+0x15e4], R33 ;  /* 0x0015e42101007387 */ /* 0x000fe80000100800 */
[----:B------:R-:W1:Y:S01]  /*29780*/  LDS.U8 R33, [R0+UR4+0x88] ;  /* 0x0000880400217984 */ /* 0x000e620008000000 */
[----:B------:R-:W3:Y:S03]  /*29790*/  S2R R57, SR_TID.X ;  /* 0x0000000000397919 */ /* 0x000ee60000002100 */
[----:B------:R-:W-:Y:S04]  /*297a0*/  LDS.U8 R34, [R0+UR4+0x480] ;  /* 0x0004800400227984 */ /* 0x000fe80008000000 */
[----:B0-----:R-:W-:Y:S04]  /*297b0*/  STL [R1+0xb80], R32 ;  /* 0x000b802001007387 */ /* 0x001fe80000100800 */
[----:B------:R-:W0:Y:S04]  /*297c0*/  LDS.U8 R32, [R0+UR4+0xc8] ;  /* 0x0000c80400207984 */ /* 0x000e280008000000 */
[----:B------:R-:W-:Y:S04]  /*297d0*/  STL [R1+0xb7c], R31 ;  /* 0x000b7c1f01007387 */ /* 0x000fe80000100800 */
[----:B------:R-:W2:Y:S04]  /*297e0*/  LDS.U8 R31, [R0+UR4+0x8] ;  /* 0x00000804001f7984 */ /* 0x000ea80008000000 */
[----:B-1----:R-:W-:Y:S04]  /*297f0*/  STL [R1+0x15f0], R33 ;  /* 0x0015f02101007387 */ /* 0x002fe80000100800 */
[----:B------:R-:W1:Y:S04]  /*29800*/  LDS.U8 R33, [R0+UR4+0x48] ;  /* 0x0000480400217984 */ /* 0x000e680008000000 */
[----:B0-----:R-:W-:Y:S04]  /*29810*/  STL [R1+0x15ec], R32 ;  /* 0x0015ec2001007387 */ /* 0x001fe80000100800 */
[----:B------:R-:W0:Y:S04]  /*29820*/  LDS.U8 R32, [R0+UR4+0x80] ;  /* 0x0000800400207984 */ /* 0x000e280008000000 */
[----:B--2---:R-:W-:Y:S04]  /*29830*/  STL [R1+0xb88], R31 ;  /* 0x000b881f01007387 */ /* 0x004fe80000100800 */
        /* <DEDUP_REMOVED lines=8> */
[----:B------:R-:W4:Y:S04]  /*298c0*/  LDL.LU R54, [R1+0xb44] ;  /* 0x000b440001367983 */ /* 0x000f280000300800 */
[----:B------:R-:W1:Y:S04]  /*298d0*/  LDS.U8 R33, [R0+UR4+0x4c8] ;  /* 0x0004c80400217984 */ /* 0x000e680008000000 */
[----:B0-----:R-:W-:Y:S04]  /*298e0*/  STL [R1+0xb8c], R32 ;  /* 0x000b8c2001007387 */ /* 0x001fe80000100800 */
[----:B------:R-:W0:Y:S04]  /*298f0*/  LDS.U8 R32, [R0+UR4+0x408] ;  /* 0x0004080400207984 */ /* 0x000e280008000000 */
[----:B------:R-:W4:Y:S04]  /*29900*/  LDL.LU R55, [R1+0xb40] ;  /* 0x000b400001377983 */ /* 0x000f280000300800 */
[----:B--2---:R3:W-:Y:S04]  /*29910*/  STL [R1+0x1600], R31 ;  /* 0x0016001f01007387 */ /* 0x0047e80000100800 */
[----:B------:R-:W2:Y:S04]  /*29920*/  LDL.LU R56, [R1+0xb38] ;  /* 0x000b380001387983 */ /* 0x000ea80000300800 */
[----:B------:R-:W2:Y:S04]  /*29930*/  LDL.LU R58, [R1+0xb34] ;  /* 0x000b3400013a7983 */ /* 0x000ea80000300800 */
[----:B------:R-:W2:Y:S04]  /*29940*/  LDL.LU R59, [R1+0xb20] ;  /* 0x000b2000013b7983 */ /* 0x000ea80000300800 */
[----:B------:R-:W2:Y:S04]  /*29950*/  LDL.LU R60, [R1+0xb1c] ;  /* 0x000b1c00013c7983 */ /* 0x000ea80000300800 */
[----:B------:R-:W2:Y:S04]  /*29960*/  LDL.LU R61, [R1+0xb18] ;  /* 0x000b1800013d7983 */ /* 0x000ea80000300800 */
[----:B-1----:R-:W-:Y:S04]  /*29970*/  STL [R1+0x15fc], R33 ;  /* 0x0015fc2101007387 */ /* 0x002fe80000100800 */
[----:B------:R-:W-:Y:S01]  /*29980*/  LDS.U8 R33, [R0+UR4+0x4c0] ;  /* 0x0004c00400217984 */ /* 0x000fe20008000000 */
[----:B---3--:R-:W-:-:S03]  /*29990*/  LOP3.LUT R31, R57, 0x3, RZ, 0xc0, !PT ;  /* 0x00000003391f7812 */ /* 0x008fc600078ec0ff */
[----:B0-----:R-:W-:Y:S04]  /*299a0*/  STL [R1+0xb98], R32 ;  /* 0x000b982001007387 */ /* 0x001fe80000100800 */
[----:B------:R-:W0:Y:S01]  /*299b0*/  LDS.U8 R32, [R0+UR4+0x448] ;  /* 0x0004480400207984 */ /* 0x000e220008000000 */
[----:B------:R-:W-:-:S05]  /*299c0*/  IMAD R31, R31, 0x110, RZ ;  /* 0x000001101f1f7824 */ /* 0x000fca00078e02ff */
[----:B------:R-:W-:-:S04]  /*299d0*/  LOP3.LUT R31, R31, R53, RZ, 0xfc, !PT ;  /* 0x000000351f1f7212 */ /* 0x000fc800078efcff */
[----:B------:R-:W-:-:S05]  /*299e0*/  LOP3.LUT R31, R31, 0x30, RZ, 0x3c, !PT ;  /* 0x000000301f1f7812 */ /* 0x000fca00078e3cff */
[----:B------:R-:W-:Y:S04]  /*299f0*/  LDS.U8 R0, [R31+UR4+0x40] ;  /* 0x000040041f007984 */ /* 0x000fe80008000000 */
[----:B0-----:R-:W-:Y:S04]  /*29a00*/  STL [R1+0xb94], R32 ;  /* 0x000b942001007387 */ /* 0x001fe80000100800 */
[----:B------:R-:W0:Y:S04]  /*29a10*/  LDS.U8 R32, [R31+UR4] ;  /* 0x000000041f207984 */ /* 0x000e280008000000 */
[----:B------:R-:W-:Y:S04]  /*29a20*/  STL [R1+0x1608], R34 ;  /* 0x0016082201007387 */ /* 0x000fe80000100800 */
[----:B------:R-:W-:Y:S04]  /*29a30*/  STL [R1+0x1604], R33 ;  /* 0x0016042101007387 */ /* 0x000fe80000100800 */
[----:B------:R-:W1:Y:S04]  /*29a40*/  LDS.U8 R33, [R31+UR4+0x88] ;  /* 0x000088041f217984 */ /* 0x000e680008000000 */
[----:B0-----:R-:W-:Y:S04]  /*29a50*/  STL [R1+0x1590], R32 ;  /* 0x0015902001007387 */ /* 0x001fe80000100800 */
[----:B------:R-:W0:Y:S04]  /*29a60*/  LDS.U8 R32, [R31+UR4+0xc8] ;  /* 0x0000c8041f207984 */ /* 0x000e280008000000 */
[----:B------:R-:W-:Y:S04]  /*29a70*/  STL [R1+0x158c], R0 ;  /* 0x00158c0001007387 */ /* 0x000fe80000100800 */
[----:B------:R-:W3:Y:S04]  /*29a80*/  LDS.U8 R0, [R31+UR4+0x8] ;  /* 0x000008041f007984 */ /* 0x000ee80008000000 */
[----:B-1----:R-:W-:Y:S04]  /*29a90*/  STL [R1+0x1610], R33 ;  /* 0x0016102101007387 */ /* 0x002fe80000100800 */
[----:B------:R-:W1:Y:S04]  /*29aa0*/  LDS.U8 R33, [R31+UR4+0x48] ;  /* 0x000048041f217984 */ /* 0x000e680008000000 */
[----:B0-----:R-:W-:Y:S04]  /*29ab0*/  STL [R1+0x160c], R32 ;  /* 0x00160c2001007387 */ /* 0x001fe80000100800 */
[----:B------:R-:W0:Y:S04]  /*29ac0*/  LDS.U8 R32, [R31+UR4+0x80] ;  /* 0x000080041f207984 */ /* 0x000e280008000000 */
[----:B---3--:R-:W-:Y:S04]  /*29ad0*/  STL [R1+0x1598], R0 ;  /* 0x0015980001007387 */ /* 0x008fe80000100800 */
        /* <DEDUP_REMOVED lines=10> */
[----:B---3--:R-:W-:Y:S04]  /*29b80*/  STL [R1+0x1620], R0 ;  /* 0x0016200001007387 */ /* 0x008fe80000100800 */
[----:B------:R-:W0:Y:S04]  /*29b90*/  LDS.U8 R0, [R31+UR4+0x448] ;  /* 0x000448041f007984 */ /* 0x000e280008000000 */
[----:B------:R-:W3:Y:S04]  /*29ba0*/  LDS.U8 R32, [R31+UR4+0x408] ;  /* 0x000408041f207984 */ /* 0x000ee80008000000 */
[----:B-1----:R-:W-:Y:S04]  /*29bb0*/  STL [R1+0x161c], R33 ;  /* 0x00161c2101007387 */ /* 0x002fe80000100800 */
[----:B0-----:R-:W-:Y:S04]  /*29bc0*/  STL [R1+0x1b00], R0 ;  /* 0x001b000001007387 */ /* 0x001fe80000100800 */
[----:B---3--:R-:W-:Y:S04]  /*29bd0*/  STL [R1+0x15a8], R32 ;  /* 0x0015a82001007387 */ /* 0x008fe80000100800 */
[----:B------:R-:W0:Y:S04]  /*29be0*/  LDS.U8 R32, [R31+UR4+0x480] ;  /* 0x000480041f207984 */ /* 0x000e280008000000 */
[----:B------:R-:W1:Y:S01]  /*29bf0*/  LDS.U8 R0, [R31+UR4+0x4c0] ;  /* 0x0004c0041f007984 */ /* 0x000e620008000000 */
[----:B------:R-:W-:Y:S01]  /*29c00*/  LOP3.LUT R57, R57, 0x1f, RZ, 0xc0, !PT ;  /* 0x0000001f39397812 */ /* 0x000fe200078ec0ff */
[----:B------:R-:W-:Y:S06]  /*29c10*/  BAR.SYNC.DEFER_BLOCKING 0x0 ;  /* 0x0000000000007b1d */ /* 0x000fec0000010000 */
[----:B0-----:R-:W-:Y:S04]  /*29c20*/  STL [R1+0x1628], R32 ;  /* 0x0016282001007387 */ /* 0x001fe80000100800 */
[----:B-1----:R0:W-:Y:S04]  /*29c30*/  STL [R1+0x1624], R0 ;  /* 0x0016240001007387 */ /* 0x0021e80000100800 */
[----:B0-----:R-:W3:Y:S04]  /*29c40*/  LDL.LU R0, [R1+0xb14] ;  /* 0x000b140001007983 */ /* 0x001ee80000300800 */
        /* <DEDUP_REMOVED lines=22> */
[----:B----4-:R0:W-:Y:S04]  /*29db0*/  STS.U8 [R57+UR4], R54 ;  /* 0x0000003639007988 */ /* 0x0101e80008000004 */
[----:B------:R-:W4:Y:S04]  /*29dc0*/  LDL.LU R53, [R1+0xa58] ;  /* 0x000a580001357983 */ /* 0x000f280000300800 */
[----:B------:R1:W-:Y:S04]  /*29dd0*/  STS.U8 [R57+UR4+0x20], R55 ;  /* 0x0000203739007988 */ /* 0x0003e80008000004 */
[----:B--2---:R2:W-:Y:S04]  /*29de0*/  STS.U8 [R57+UR4+0x40], R56 ;  /* 0x0000403839007988 */ /* 0x0045e80008000004 */
[----:B------:R2:W-:Y:S04]  /*29df0*/  STS.U8 [R57+UR4+0x60], R58 ;  /* 0x0000603a39007988 */ /* 0x0005e80008000004 */
[----:B0-----:R-:W4:Y:S04]  /*29e00*/  LDL.LU R54, [R1+0xa54] ;  /* 0x000a540001367983 */ /* 0x001f280000300800 */
[----:B-1----:R-:W4:Y:S04]  /*29e10*/  LDL.LU R55, [R1+0xa30] ;  /* 0x000a300001377983 */ /* 0x002f280000300800 */
[----:B--2---:R-:W2:Y:S04]  /*29e20*/  LDL.LU R56, [R1+0xa28] ;  /* 0x000a280001387983 */ /* 0x004ea80000300800 */
[----:B------:R-:W2:Y:S04]  /*29e30*/  LDL.LU R58, [R1+0xa20] ;  /* 0x000a2000013a7983 */ /* 0x000ea80000300800 */
[----:B------:R0:W-:Y:S04]  /*29e40*/  STS.U8 [R57+UR4+0x100], R59 ;  /* 0x0001003b39007988 */ /* 0x0001e80008000004 */
[----:B------:R1:W-:Y:S04]  /*29e50*/  STS.U8 [R57+UR4+0x120], R60 ;  /* 0x0001203c39007988 */ /* 0x0003e80008000004 */
[----:B------:R1:W-:Y:S04]  /*29e60*/  STS.U8 [R57+UR4+0x140], R61 ;  /* 0x0001403d39007988 */ /* 0x0003e80008000004 */
[----:B0-----:R-:W2:Y:S04]  /*29e70*/  LDL.LU R59, [R1+0xa1c] ;  /* 0x000a1c00013b7983 */ /* 0x001ea80000300800 */
[----:B-1----:R-:W2:Y:S04]  /*29e80*/  LDL.LU R60, [R1+0xa08] ;  /* 0x000a0800013c7983 */ /* 0x002ea80000300800 */
[----:B------:R-:W2:Y:S04]  /*29e90*/  LDL.LU R61, [R1+0xa04] ;  /* 0x000a0400013d7983 */ /* 0x000ea80000300800 */
[----:B---3--:R0:W-:Y:S04]  /*29ea0*/  STS.U8 [R57+UR4+0x160], R0 ;  /* 0x0001600039007988 */ /* 0x0081e80008000004 */
[----:B------:R1:W-:Y:S04]  /*29eb0*/  STS.U8 [R57+UR4+0x200], R31 ;  /* 0x0002001f39007988 */ /* 0x0003e80008000004 */
[----:B------:R3:W-:Y:S04]  /*29ec0*/  STS.U8 [R57+UR4+0x220], R32 ;  /* 0x0002202039007988 */ /* 0x0007e80008000004 */
[----:B------:R3:W-:Y:S04]  /*29ed0*/  STS.U8 [R57+UR4+0x240], R33 ;  /* 0x0002402139007988 */ /* 0x0007e80008000004 */
[----:B------:R3:W-:Y:S04]  /*29ee0*/  STS.U8 [R57+UR4+0x260], R34 ;  /* 0x0002602239007988 */ /* 0x0007e80008000004 */
[----:B------:R3:W-:Y:S04]  /*29ef0*/  STS.U8 [R57+UR4+0x300], R35 ;  /* 0x0003002339007988 */ /* 0x0007e80008000004 */
[----:B0-----:R-:W2:Y:S04]  /*29f00*/  LDL.LU R0, [R1+0xa00] ;  /* 0x000a000001007983 */ /* 0x001ea80000300800 */
[----:B-1----:R-:W2:Y:S04]  /*29f10*/  LDL.LU R31, [R1+0x9fc] ;  /* 0x0009fc00011f7983 */ /* 0x002ea80000300800 */
[----:B---3--:R-:W3:Y:S04]  /*29f20*/  LDL.LU R32, [R1+0x9e8] ;  /* 0x0009e80001207983 */ /* 0x008ee80000300800 */
[----:B------:R-:W3:Y:S04]  /*29f30*/  LDL.LU R33, [R1+0x9e4] ;  /* 0x0009e40001217983 */ /* 0x000ee80000300800 */
[----:B------:R-:W3:Y:S04]  /*29f40*/  LDL.LU R34, [R1+0x9e0] ;  /* 0x0009e00001227983 */ /* 0x000ee80000300800 */
[----:B------:R0:W-:Y:S04]  /*29f50*/  STS.U8 [R57+UR4+0x320], R36 ;  /* 0x0003202439007988 */ /* 0x0001e80008000004 */
[----:B------:R-:W3:Y:S04]  /*29f60*/  LDL.LU R35, [R1+0x9dc] ;  /* 0x0009dc0001237983 */ /* 0x000ee80000300800 */
[----:B------:R1:W-:Y:S04]  /*29f70*/  STS.U8 [R57+UR4+0x340], R37 ;  /* 0x0003402539007988 */ /* 0x0003e80008000004 */
[----:B------:R1:W-:Y:S04]  /*29f80*/  STS.U8 [R57+UR4+0x360], R38 ;  /* 0x0003602639007988 */ /* 0x0003e80008000004 */
[----:B------:R1:W-:Y:S04]  /*29f90*/  STS.U8 [R57+UR4+0x400], R39 ;  /* 0x0004002739007988 */ /* 0x0003e80008000004 */
[----:B------:R1:W-:Y:S04]  /*29fa0*/  STS.U8 [R57+UR4+0x420], R40 ;  /* 0x0004202839007988 */ /* 0x0003e80008000004 */
[----:B------:R1:W-:Y:S04]  /*29fb0*/  STS.U8 [R57+UR4+0x440], R41 ;  /* 0x0004402939007988 */ /* 0x0003e80008000004 */
[----:B0-----:R-:W3:Y:S04]  /*29fc0*/  LDL.LU R36, [R1+0x9c8] ;  /* 0x0009c80001247983 */ /* 0x001ee80000300800 */
[----:B-1----:R-:W3:Y:S04]  /*29fd0*/  LDL.LU R37, [R1+0x9c4] ;  /* 0x0009c40001257983 */ /* 0x002ee80000300800 */
[----:B------:R-:W3:Y:S04]  /*29fe0*/  LDL.LU R38, [R1+0x9c0] ;  /* 0x0009c00001267983 */ /* 0x000ee80000300800 */
        /* <DEDUP_REMOVED lines=11> */
[----:B----4-:R-:W4:Y:S04]  /*2a0a0*/  LDL.LU R44, [R1+0x988] ;  /* 0x00098800012c7983 */ /* 0x010f280000300800 */
[----:B------:R-:W4:Y:S04]  /*2a0b0*/  LDL.LU R45, [R1+0x984] ;  /* 0x00098400012d7983 */ /* 0x000f280000300800 */
[----:B------:R-:W4:Y:S04]  /*2a0c0*/  LDL.LU R46, [R1+0x980] ;  /* 0x00098000012e7983 */ /* 0x000f280000300800 */
[----:B------:R0:W-:Y:S04]  /*2a0d0*/  STS.U8 [R57+UR4+0x620], R48 ;  /* 0x0006203039007988 */ /* 0x0001e80008000004 */
[----:B------:R-:W4:Y:S04]  /*2a0e0*/  LDL.LU R47, [R1+0x97c] ;  /* 0x00097c00012f7983 */ /* 0x000f280000300800 */
[----:B------:R1:W-:Y:S04]  /*2a0f0*/  STS.U8 [R57+UR4+0x640], R49 ;  /* 0x0006403139007988 */ /* 0x0003e80008000004 */
[----:B------:R1:W-:Y:S04]  /*2a100*/  STS.U8 [R57+UR4+0x660], R50 ;  /* 0x0006603239007988 */ /* 0x0003e80008000004 */
[----:B------:R1:W-:Y:S04]  /*2a110*/  STS.U8 [R57+UR4+0x700], R51 ;  /* 0x0007003339007988 */ /* 0x0003e80008000004 */
[----:B------:R1:W-:Y:S04]  /*2a120*/  STS.U8 [R57+UR4+0x720], R52 ;  /* 0x0007203439007988 */ /* 0x0003e80008000004 */
[----:B------:R1:W-:Y:S04]  /*2a130*/  STS.U8 [R57+UR4+0x740], R53 ;  /* 0x0007403539007988 */ /* 0x0003e80008000004 */
[----:B0-----:R-:W4:Y:S04]  /*2a140*/  LDL.LU R48, [R1+0x968] ;  /* 0x0009680001307983 */ /* 0x001f280000300800 */
[----:B-1----:R-:W4:Y:S04]  /*2a150*/  LDL.LU R49, [R1+0x964] ;  /* 0x0009640001317983 */ /* 0x002f280000300800 */
[----:B------:R-:W4:Y:S04]  /*2a160*/  LDL.LU R50, [R1+0x960] ;  /* 0x0009600001327983 */ /* 0x000f280000300800 */
[----:B------:R-:W4:Y:S04]  /*2a170*/  LDL.LU R51, [R1+0x95c] ;  /* 0x00095c0001337983 */ /* 0x000f280000300800 */
[----:B------:R-:W4:Y:S04]  /*2a180*/  LDL.LU R52, [R1+0x1b8] ;  /* 0x0001b80001347983 */ /* 0x000f280000300800 */
[----:B------:R0:W-:Y:S04]  /*2a190*/  STS.U8 [R57+UR4+0x760], R54 ;  /* 0x0007603639007988 */ /* 0x0001e80008000004 */
        /* <DEDUP_REMOVED lines=14> */
[----:B------:R-:W-:Y:S04]  /*2a280*/  STS.U8 [R57+UR4+0x940], R0 ;  /* 0x0009400039007988 */ /* 0x000fe80008000004 */
[----:B------:R0:W-:Y:S04]  /*2a290*/  STS.U8 [R57+UR4+0x960], R31 ;  /* 0x0009601f39007988 */ /* 0x0001e80008000004 */
[----:B---3--:R1:W-:Y:S04]  /*2a2a0*/  STS.U8 [R57+UR4+0xa00], R32 ;  /* 0x000a002039007988 */ /* 0x0083e80008000004 */
[----:B------:R3:W-:Y:S04]  /*2a2b0*/  STS.U8 [R57+UR4+0xa20], R33 ;  /* 0x000a202139007988 */ /* 0x0007e80008000004 */
[----:B------:R3:W-:Y:S04]  /*2a2c0*/  STS.U8 [R57+UR4+0xa40], R34 ;  /* 0x000a402239007988 */ /* 0x0007e80008000004 */
[----:B------:R3:W-:Y:S04]  /*2a2d0*/  STS.U8 [R57+UR4+0xa60], R35 ;  /* 0x000a602339007988 */ /* 0x0007e80008000004 */
[----:B0-----:R-:W2:Y:S04]  /*2a2e0*/  LDL.LU R31, [R1+0x134] ;  /* 0x00013400011f7983 */ /* 0x001ea80000300800 */
[----:B-1----:R-:W2:Y:S04]  /*2a2f0*/  LDL.LU R32, [R1+0x130] ;  /* 0x0001300001207983 */ /* 0x002ea80000300800 */
[----:B---3--:R-:W3:Y:S04]  /*2a300*/  LDL.LU R33, [R1+0x10c] ;  /* 0x00010c0001217983 */ /* 0x008ee80000300800 */
        /* <DEDUP_REMOVED lines=16> */
[----:B----4-:R4:W-:Y:S04]  /*2a410*/  STS.U8 [R57+UR4+0xd00], R44 ;  /* 0x000d002c39007988 */ /* 0x0109e80008000004 */
        /* <DEDUP_REMOVED lines=30> */
[----:B------:R-:W2:Y:S04]  /*2a600*/  LDL.LU R0, [R1+0x10] ;  /* 0x0000100001007983 */ /* 0x000ea80000300800 */
[----:B------:R1:W-:Y:S04]  /*2a610*/  STS.U8 [R57+UR4+0x1060], R60 ;  /* 0x0010603c39007988 */ /* 0x0003e80008000004 */
[----:B------:R1:W-:Y:S04]  /*2a620*/  STS.U8 [R57+UR4+0x1100], R61 ;  /* 0x0011003d39007988 */ /* 0x0003e80008000004 */
[----:B0-----:R-:W2:Y:S04]  /*2a630*/  LDL.LU R59, [R1+0xc] ;  /* 0x00000c00013b7983 */ /* 0x001ea80000300800 */
[----:B-1----:R-:W2:Y:S04]  /*2a640*/  LDL.LU R60, [R1+0x8] ;  /* 0x00000800013c7983 */ /* 0x002ea80000300800 */
[----:B------:R-:W2:Y:S04]  /*2a650*/  LDL.LU R61, [R1+0x4] ;  /* 0x00000400013d7983 */ /* 0x000ea80000300800 */
[----:B------:R0:W-:Y:S04]  /*2a660*/  STS.U8 [R57+UR4+0x1120], R31 ;  /* 0x0011201f39007988 */ /* 0x0001e80008000004 */
[----:B------:R1:W-:Y:S04]  /*2a670*/  STS.U8 [R57+UR4+0x1140], R32 ;  /* 0x0011402039007988 */ /* 0x0003e80008000004 */
[----:B---3--:R3:W-:Y:S04]  /*2a680*/  STS.U8 [R57+UR4+0x1160], R33 ;  /* 0x0011602139007988 */ /* 0x0087e80008000004 */
        /* <DEDUP_REMOVED lines=18> */
[----:B------:R-:W3:Y:S04]  /*2a7b0*/  LDL.LU R41, [R1+0x1ca8] ;  /* 0x001ca80001297983 */ /* 0x000ee80000300800 */
[----:B------:R0:W-:Y:S04]  /*2a7c0*/  STS.U8 [R57+UR4+0x1400], R42 ;  /* 0x0014002a39007988 */ /* 0x0001e80008000004 */
        /* <DEDUP_REMOVED lines=10> */
[----:B------:R-:W3:Y:S04]  /*2a870*/  LDL.LU R47, [R1+0x1c90] ;  /* 0x001c9000012f7983 */ /* 0x000ee80000300800 */
[----:B------:R0:W-:Y:S04]  /*2a880*/  STS.U8 [R57+UR4+0x1540], R48 ;  /* 0x0015403039007988 */ /* 0x0001e80008000004 */
[----:B------:R1:W-:Y:S04]  /*2a890*/  STS.U8 [R57+UR4+0x1560], R49 ;  /* 0x0015603139007988 */ /* 0x0003e80008000004 */
[----:B------:R1:W-:Y:S04]  /*2a8a0*/  STS.U8 [R57+UR4+0x1600], R50 ;  /* 0x0016003239007988 */ /* 0x0003e80008000004 */
[----:B------:R1:W-:Y:S04]  /*2a8b0*/  STS.U8 [R57+UR4+0x1620], R51 ;  /* 0x0016203339007988 */ /* 0x0003e80008000004 */
[----:B------:R1:W-:Y:S04]  /*2a8c0*/  STS.U8 [R57+UR4+0x1640], R52 ;  /* 0x0016403439007988 */ /* 0x0003e80008000004 */
[----:B------:R1:W-:Y:S04]  /*2a8d0*/  STS.U8 [R57+UR4+0x1660], R53 ;  /* 0x0016603539007988 */ /* 0x0003e80008000004 */
[----:B0-----:R-:W4:Y:S04]  /*2a8e0*/  LDL.LU R48, [R1+0x1c8c] ;  /* 0x001c8c0001307983 */ /* 0x001f280000300800 */
[----:B-1----:R-:W3:Y:S04]  /*2a8f0*/  LDL.LU R49, [R1+0x1c88] ;  /* 0x001c880001317983 */ /* 0x002ee80000300800 */
[----:B------:R-:W4:Y:S04]  /*2a900*/  LDL.LU R50, [R1+0x1c84] ;  /* 0x001c840001327983 */ /* 0x000f280000300800 */
[----:B------:R-:W3:Y:S04]  /*2a910*/  LDL.LU R51, [R1+0x1c80] ;  /* 0x001c800001337983 */ /* 0x000ee80000300800 */
[----:B------:R-:W3:Y:S04]  /*2a920*/  LDL.LU R52, [R1+0x1c7c] ;  /* 0x001c7c0001347983 */ /* 0x000ee80000300800 */
[----:B------:R-:W3:Y:S04]  /*2a930*/  LDL.LU R53, [R1+0x1c78] ;  /* 0x001c780001357983 */ /* 0x000ee80000300800 */
[----:B------:R0:W-:Y:S04]  /*2a940*/  STS.U8 [R57+UR4+0x1700], R54 ;  /* 0x0017003639007988 */ /* 0x0001e80008000004 */
[----:B------:R1:W-:Y:S04]  /*2a950*/  STS.U8 [R57+UR4+0x1720], R55 ;  /* 0x0017203739007988 */ /* 0x0003e80008000004 */
[----:B--2---:R2:W-:Y:S04]  /*2a960*/  STS.U8 [R57+UR4+0x1740], R56 ;  /* 0x0017403839007988 */ /* 0x0045e80008000004 */
[----:B------:R2:W-:Y:S04]  /*2a970*/  STS.U8 [R57+UR4+0x1760], R58 ;  /* 0x0017603a39007988 */ /* 0x0005e80008000004 */
[----:B0-----:R-:W3:Y:S04]  /*2a980*/  LDL.LU R54, [R1+0x1c74] ;  /* 0x001c740001367983 */ /* 0x001ee80000300800 */
[----:B-1----:R-:W4:Y:S04]  /*2a990*/  LDL.LU R55, [R1+0x1c70] ;  /* 0x001c700001377983 */ /* 0x002f280000300800 */
[----:B--2---:R-:W2:Y:S04]  /*2a9a0*/  LDL.LU R56, [R1+0x1c6c] ;  /* 0x001c6c0001387983 */ /* 0x004ea80000300800 */
[----:B------:R-:W3:Y:S04]  /*2a9b0*/  LDL.LU R58, [R1+0x1c68] ;  /* 0x001c6800013a7983 */ /* 0x000ee80000300800 */
        /* <DEDUP_REMOVED lines=8> */
[----:B---3--:R0:W-:Y:S04]  /*2aa40*/  STS.U8 [R57+UR4+0x1900], R58 ;  /* 0x0019003a39007988 */ /* 0x0081e80008000004 */
[----:B0-----:R-:W3:Y:S01]  /*2aa50*/  LDL.LU R57, [R1+0x1c64] ;  /* 0x001c640001397983 */ /* 0x001ee20000300800 */
[----:B------:R-:W0:Y:S02]  /*2aa60*/  S2R R58, SR_TID.X ;  /* 0x00000000003a7919 */ /* 0x000e240000002100 */
[----:B0-----:R-:W-:-:S05]  /*2aa70*/  LOP3.LUT R58, R58, 0x1f, RZ, 0xc0, !PT ;  /* 0x0000001f3a3a7812 */ /* 0x001fca00078ec0ff */
[----:B---3--:R-:W-:Y:S04]  /*2aa80*/  STS.U8 [R58+UR4+0x1920], R57 ;  /* 0x001920393a007988 */ /* 0x008fe80008000004 */
[----:B--2---:R-:W-:Y:S04]  /*2aa90*/  STS.U8 [R58+UR4+0x1940], R56 ;  /* 0x001940383a007988 */ /* 0x004fe80008000004 */
[----:B----4-:R-:W-:Y:S04]  /*2aaa0*/  STS.U8 [R58+UR4+0x1960], R55 ;  /* 0x001960373a007988 */ /* 0x010fe80008000004 */
        /* <DEDUP_REMOVED lines=24> */
[----:B0-----:R-:W2:Y:S04]  /*2ac30*/  LDL.LU R22, [R1+0xb10] ;  /* 0x000b100001167983 */ /* 0x001ea80000300800 */
[----:B------:R-:W3:Y:S04]  /*2ac40*/  LDL.LU R23, [R1+0xb0c] ;  /* 0x000b0c0001177983 */ /* 0x000ee80000300800 */
        /* <DEDUP_REMOVED lines=19> */
[----:B------:R-:W-:-:S03]  /*2ad80*/  LOP3.LUT R47, R58, 0x10, RZ, 0x3c, !PT ;  /* 0x000000103a2f7812 */ /* 0x000fc600078e3cff */
[----:B------:R-:W4:Y:S04]  /*2ad90*/  LDL.LU R49, [R1+0xa6c] ;  /* 0x000a6c0001317983 */ /* 0x000f280000300800 */
[----:B------:R-:W4:Y:S04]  /*2ada0*/  LDL.LU R50, [R1+0xa68] ;  /* 0x000a680001327983 */ /* 0x000f280000300800 */
[----:B------:R-:W4:Y:S04]  /*2adb0*/  LDL.LU R55, [R1+0xa64] ;  /* 0x000a640001377983 */ /* 0x000f280000300800 */
[----:B------:R-:W4:Y:S04]  /*2adc0*/  LDL.LU R56, [R1+0xa50] ;  /* 0x000a500001387983 */ /* 0x000f280000300800 */
[----:B------:R-:W4:Y:S04]  /*2add0*/  LDL.LU R57, [R1+0xa4c] ;  /* 0x000a4c0001397983 */ /* 0x000f280000300800 */
[----:B------:R0:W-:Y:S04]  /*2ade0*/  STS.U8 [R47+UR4+0x80], R0 ;  /* 0x000080002f007988 */ /* 0x0001e80008000004 */
[----:B------:R-:W4:Y:S04]  /*2adf0*/  LDL.LU R58, [R1+0xa40] ;  /* 0x000a4000013a7983 */ /* 0x000f280000300800 */
[----:B------:R1:W-:Y:S04]  /*2ae00*/  STS.U8 [R47+UR4+0xa0], R59 ;  /* 0x0000a03b2f007988 */ /* 0x0003e80008000004 */
[----:B------:R1:W-:Y:S04]  /*2ae10*/  STS.U8 [R47+UR4+0xc0], R60 ;  /* 0x0000c03c2f007988 */ /* 0x0003e80008000004 */
[----:B------:R1:W-:Y:S04]  /*2ae20*/  STS.U8 [R47+UR4+0xe0], R61 ;  /* 0x0000e03d2f007988 */ /* 0x0003e80008000004 */
[----:B0-----:R-:W4:Y:S04]  /*2ae30*/  LDL.LU R0, [R1+0xa3c] ;  /* 0x000a3c0001007983 */ /* 0x001f280000300800 */
[----:B-1----:R-:W4:Y:S04]  /*2ae40*/  LDL.LU R59, [R1+0xa18] ;  /* 0x000a1800013b7983 */ /* 0x002f280000300800 */
[----:B------:R-:W4:Y:S04]  /*2ae50*/  LDL.LU R60, [R1+0xa14] ;  /* 0x000a1400013c7983 */ /* 0x000f280000300800 */
[----:B------:R-:W4:Y:S04]  /*2ae60*/  LDL.LU R61, [R1+0xa10] ;  /* 0x000a1000013d7983 */ /* 0x000f280000300800 */
[----:B--2---:R0:W-:Y:S04]  /*2ae70*/  STS.U8 [R47+UR4+0x180], R22 ;  /* 0x000180162f007988 */ /* 0x0041e80008000004 */
[----:B---3--:R1:W-:Y:S04]  /*2ae80*/  STS.U8 [R47+UR4+0x1a0], R23 ;  /* 0x0001a0172f007988 */ /* 0x0083e80008000004 */
[----:B----4-:R2:W-:Y:S04]  /*2ae90*/  STS.U8 [R47+UR4+0x1c0], R24 ;  /* 0x0001c0182f007988 */ /* 0x0105e80008000004 */
[----:B------:R3:W-:Y:S04]  /*2aea0*/  STS.U8 [R47+UR4+0x1e0], R25 ;  /* 0x0001e0192f007988 */ /* 0x0007e80008000004 */
[----:B------:R4:W-:Y:S04]  /*2aeb0*/  STS.U8 [R47+UR4+0x280], R26 ;  /* 0x0002801a2f007988 */ /* 0x0009e80008000004 */
[----:B------:R4:W-:Y:S04]  /*2aec0*/  STS.U8 [R47+UR4+0x2a0], R27 ;  /* 0x0002a01b2f007988 */ /* 0x0009e80008000004 */
[----:B0-----:R-:W4:Y:S04]  /*2aed0*/  LDL.LU R22, [R1+0xa0c] ;  /* 0x000a0c0001167983 */ /* 0x001f280000300800 */
[----:B-1----:R-:W4:Y:S04]  /*2aee0*/  LDL.LU R23, [R1+0x9f8] ;  /* 0x0009f80001177983 */ /* 0x002f280000300800 */
[----:B--2---:R-:W2:Y:S04]  /*2aef0*/  LDL.LU R24, [R1+0x9f4] ;  /* 0x0009f40001187983 */ /* 0x004ea80000300800 */
[----:B---3--:R-:W3:Y:S04]  /*2af00*/  LDL.LU R25, [R1+0x9f0] ;  /* 0x0009f00001197983 */ /* 0x008ee80000300800 */
[----:B----4-:R-:W4:Y:S04]  /*2af10*/  LDL.LU R26, [R1+0x9ec] ;  /* 0x0009ec00011a7983 */ /* 0x010f280000300800 */
        /* <DEDUP_REMOVED lines=50> */
[----:B0-----:R-:W4:Y:S04]  /*2b240*/  LDL.LU R61, [R1+0x144] ;  /* 0x00014400013d7983 */ /* 0x001f280000300800 */
[----:B------:R-:W-:Y:S04]  /*2b250*/  STS.U8 [R47+UR4+0x8e0], R22 ;  /* 0x0008e0162f007988 */ /* 0x000fe80008000004 */
[----:B------:R-:W-:Y:S04]  /*2b260*/  STS.U8 [R47+UR4+0x980], R23 ;  /* 0x000980172f007988 */ /* 0x000fe80008000004 */
[----:B--2---:R-:W-:Y:S04]  /*2b270*/  STS.U8 [R47+UR4+0x9a0], R24 ;  /* 0x0009a0182f007988 */ /* 0x004fe80008000004 */
[----:B---3--:R-:W-:Y:S04]  /*2b280*/  STS.U8 [R47+UR4+0x9c0], R25 ;  /* 0x0009c0192f007988 */ /* 0x008fe80008000004 */
        /* <DEDUP_REMOVED lines=25> */
[----:B------:R1:W-:Y:S04]  /*2b420*/  STS.U8 [R47+UR4+0x1080], R60 ;  /* 0x0010803c2f007988 */ /* 0x0003e80008000004 */
[----:B0-----:R-:W2:Y:S04]  /*2b430*/  LDL.LU R59, [R1+0x140] ;  /* 0x00014000013b7983 */ /* 0x001ea80000300800 */
[----:B------:R0:W-:Y:S04]  /*2b440*/  STS.U8 [R47+UR4+0x10a0], R61 ;  /* 0x0010a03d2f007988 */ /* 0x0001e80008000004 */
[----:B-1----:R-:W3:Y:S04]  /*2b450*/  LDL.LU R60, [R1+0x13c] ;  /* 0x00013c00013c7983 */ /* 0x002ee80000300800 */
[----:B0-----:R-:W4:Y:S04]  /*2b460*/  LDL.LU R61, [R1+0x108] ;  /* 0x00010800013d7983 */ /* 0x001f280000300800 */
        /* <DEDUP_REMOVED lines=27> */
[----:B------:R-:W4:Y:S04]  /*2b620*/  LDL.LU R0, [R1] ;  /* 0x0000000001007983 */ /* 0x000f280000300800 */
[----:B--2---:R0:W-:Y:S04]  /*2b630*/  STS.U8 [R47+UR4+0x10c0], R59 ;  /* 0x0010c03b2f007988 */ /* 0x0041e80008000004 */
[----:B---3--:R1:W-:Y:S04]  /*2b640*/  STS.U8 [R47+UR4+0x10e0], R60 ;  /* 0x0010e03c2f007988 */ /* 0x0083e80008000004 */
[----:B0-----:R-:W2:Y:S04]  /*2b650*/  LDL.LU R59, [R1+0x1c60] ;  /* 0x001c6000013b7983 */ /* 0x001ea80000300800 */
[----:B-1----:R-:W3:Y:S04]  /*2b660*/  LDL.LU R60, [R1+0x1c5c] ;  /* 0x001c5c00013c7983 */ /* 0x002ee80000300800 */
[----:B----4-:R0:W-:Y:S04]  /*2b670*/  STS.U8 [R47+UR4+0x1180], R61 ;  /* 0x0011803d2f007988 */ /* 0x0101e80008000004 */
[----:B------:R-:W-:Y:S04]  /*2b680*/  STS.U8 [R47+UR4+0x11a0], R22 ;  /* 0x0011a0162f007988 */ /* 0x000fe80008000004 */
[----:B0-----:R-:W4:Y:S04]  /*2b690*/  LDL.LU R61, [R1+0x1c58] ;  /* 0x001c5800013d7983 */ /* 0x001f280000300800 */
        /* <DEDUP_REMOVED lines=21> */
[----:B------:R0:W-:Y:S04]  /*2b7f0*/  STS.U8 [R47+UR4+0x16c0], R49 ;  /* 0x0016c0312f007988 */ /* 0x0001e80008000004 */
[----:B------:R1:W-:Y:S04]  /*2b800*/  STS.U8 [R47+UR4+0x16e0], R50 ;  /* 0x0016e0322f007988 */ /* 0x0003e80008000004 */
[----:B------:R1:W-:Y:S04]  /*2b810*/  STS.U8 [R47+UR4+0x1780], R55 ;  /* 0x001780372f007988 */ /* 0x0003e80008000004 */
[----:B------:R1:W-:Y:S04]  /*2b820*/  STS.U8 [R47+UR4+0x17a0], R56 ;  /* 0x0017a0382f007988 */ /* 0x0003e80008000004 */
[----:B------:R1:W-:Y:S04]  /*2b830*/  STS.U8 [R47+UR4+0x17c0], R57 ;  /* 0x0017c0392f007988 */ /* 0x0003e80008000004 */
[----:B------:R1:W-:Y:S04]  /*2b840*/  STS.U8 [R47+UR4+0x17e0], R58 ;  /* 0x0017e03a2f007988 */ /* 0x0003e80008000004 */
[----:B0-----:R-:W2:Y:S04]  /*2b850*/  LDL.LU R49, [R1+0xa2c] ;  /* 0x000a2c0001317983 */ /* 0x001ea80000300800 */
[----:B-1----:R-:W2:Y:S04]  /*2b860*/  LDL.LU R50, [R1+0xa24] ;  /* 0x000a240001327983 */ /* 0x002ea80000300800 */
[----:B------:R-:W2:Y:S04]  /*2b870*/  LDL.LU R55, [R1+0xa38] ;  /* 0x000a380001377983 */ /* 0x000ea80000300800 */
[----:B------:R-:W2:Y:S04]  /*2b880*/  LDL.LU R56, [R1+0xa34] ;  /* 0x000a340001387983 */ /* 0x000ea80000300800 */
[----:B------:R-:W2:Y:S04]  /*2b890*/  LDL.LU R57, [R1+0xa48] ;  /* 0x000a480001397983 */ /* 0x000ea80000300800 */
[----:B------:R0:W-:Y:S04]  /*2b8a0*/  STS.U8 [R47+UR4+0x1880], R0 ;  /* 0x001880002f007988 */ /* 0x0001e80008000004 */
[----:B------:R-:W2:Y:S04]  /*2b8b0*/  LDL.LU R58, [R1+0xa44] ;  /* 0x000a4400013a7983 */ /* 0x000ea80000300800 */
[----:B0-----:R-:W2:Y:S04]  /*2b8c0*/  LDL R0, [R1+0x1e4] ;  /* 0x0001e40001007983 */ /* 0x001ea80000100800 */
[----:B----4-:R-:W-:Y:S04]  /*2b8d0*/  STS.U8 [R47+UR4+0x18a0], R61 ;  /* 0x0018a03d2f007988 */ /* 0x010fe80008000004 */
[----:B---3--:R-:W-:Y:S04]  /*2b8e0*/  STS.U8 [R47+UR4+0x18c0], R60 ;  /* 0x0018c03c2f007988 */ /* 0x008fe80008000004 */
        /* <DEDUP_REMOVED lines=28> */
[----:B------:R-:W-:Y:S01]  /*2bab0*/  STS.U8 [R47+UR4+0x1fe0], R48 ;  /* 0x001fe0302f007988 */ /* 0x000fe20008000004 */
[----:B------:R-:W-:Y:S06]  /*2bac0*/  BAR.SYNC.DEFER_BLOCKING 0x0 ;  /* 0x0000000000007b1d */ /* 0x000fec0000010000 */
[----:B------:R-:W0:Y:S04]  /*2bad0*/  LDSM.16.M88.4 R12, [R0] ;  /* 0x00000000000c783b */ /* 0x000e280000000200 */
[----:B------:R-:W1:Y:S04]  /*2bae0*/  LDSM.16.M88.4 R20, [R0+0x200] ;  /* 0x000200000014783b */ /* 0x000e680000000200 */
[----:B------:R-:W-:Y:S04]  /*2baf0*/  LDSM.16.M88.4 R44, [R0+0xa00] ;  /* 0x000a0000002c783b */ /* 0x000fe80000000200 */
[----:B0-----:R0:W-:Y:S04]  /*2bb00*/  STL.64 [R1+0x40], R12 ;  /* 0x0000400c01007387 */ /* 0x0011e80000100a00 */
[----:B------:R-:W-:Y:S01]  /*2bb10*/  STL.64 [R1+0x48], R14 ;  /* 0x0000480e01007387 */ /* 0x000fe20000100a00 */
[----:B------:R-:W-:-:S02]  /*2bb20*/  IMAD.MOV.U32 R8, RZ, RZ, R12 ;  /* 0x000000ffff087224 */ /* 0x000fc400078e000c */
[----:B------:R-:W-:Y:S01]  /*2bb30*/  IMAD.MOV.U32 R6, RZ, RZ, R13 ;  /* 0x000000ffff067224 */ /* 0x000fe200078e000d */
[----:B-1----:R-:W-:Y:S01]  /*2bb40*/  STL.64 [R1+0x50], R20 ;  /* 0x0000501401007387 */ /* 0x002fe20000100a00 */
[----:B------:R-:W-:Y:S02]  /*2bb50*/  IMAD.MOV.U32 R19, RZ, RZ, R20 ;  /* 0x000000ffff137224 */ /* 0x000fe400078e0014 */
[----:B------:R-:W-:Y:S01]  /*2bb60*/  IMAD.MOV.U32 R18, RZ, RZ, R21 ;  /* 0x000000ffff127224 */ /* 0x000fe200078e0015 */
[----:B------:R-:W-:Y:S01]  /*2bb70*/  STL.64 [R1+0x58], R22 ;  /* 0x0000581601007387 */ /* 0x000fe20000100a00 */
[----:B0-----:R-:W-:Y:S02]  /*2bb80*/  IMAD.MOV.U32 R13, RZ, RZ, R22 ;  /* 0x000000ffff0d7224 */ /* 0x001fe400078e0016 */
[----:B------:R-:W-:Y:S02]  /*2bb90*/  IMAD.MOV.U32 R12, RZ, RZ, R23 ;  /* 0x000000ffff0c7224 */ /* 0x000fe400078e0017 */
[----:B------:R-:W0:Y:S04]  /*2bba0*/  LDSM.16.M88.4 R20, [R0+0x400] ;  /* 0x000400000014783b */ /* 0x000e280000000200 */
[----:B0-----:R-:W-:Y:S01]  /*2bbb0*/  STL.64 [R1+0x60], R20 ;  /* 0x0000601401007387 */ /* 0x001fe20000100a00 */
[----:B------:R-:W-:-:S02]  /*2bbc0*/  IMAD.MOV.U32 R24, RZ, RZ, R20 ;  /* 0x000000ffff187224 */ /* 0x000fc400078e0014 */
[----:B------:R-:W-:Y:S02]  /*2bbd0*/  IMAD.MOV.U32 R25, RZ, RZ, R21 ;  /* 0x000000ffff197224 */ /* 0x000fe400078e0015 */
[----:B------:R-:W-:Y:S01]  /*2bbe0*/  IMAD.MOV.U32 R17, RZ, RZ, R22 ;  /* 0x000000ffff117224 */ /* 0x000fe200078e0016 */
[----:B------:R-:W-:Y:S01]  /*2bbf0*/  STL.64 [R1+0x68], R22 ;  /* 0x0000681601007387 */ /* 0x000fe20000100a00 */
[----:B------:R-:W-:-:S03]  /*2bc00*/  IMAD.MOV.U32 R16, RZ, RZ, R23 ;  /* 0x000000ffff107224 */ /* 0x000fc600078e0017 */
[----:B------:R-:W0:Y:S04]  /*2bc10*/  LDSM.16.M88.4 R20, [R0+0x600] ;  /* 0x000600000014783b */ /* 0x000e280000000200 */
[----:B0-----:R-:W-:Y:S04]  /*2bc20*/  STL.64 [R1+0x70], R20 ;  /* 0x0000701401007387 */ /* 0x001fe80000100a00 */
[----:B------:R-:W-:Y:S04]  /*2bc30*/  STL.64 [R1+0x78], R22 ;  /* 0x0000781601007387 */ /* 0x000fe80000100a00 */
[----:B------:R-:W2:Y:S04]  /*2bc40*/  LDL.LU.64 R28, [R1+0x120] ;  /* 0x00012000011c7983 */ /* 0x000ea80000300a00 */
[----:B------:R-:W2:Y:S01]  /*2bc50*/  LDL.LU.64 R30, [R1+0x128] ;  /* 0x00012800011e7983 */ /* 0x000ea20000300a00 */
[----:B------:R-:W-:-:S02]  /*2bc60*/  IMAD.MOV.U32 R37, RZ, RZ, R20 ;  /* 0x000000ffff257224 */ /* 0x000fc400078e0014 */
[----:B------:R-:W-:Y:S02]  /*2bc70*/  IMAD.MOV.U32 R36, RZ, RZ, R21 ;  /* 0x000000ffff247224 */ /* 0x000fe400078e0015 */
[----:B------:R-:W-:Y:S02]  /*2bc80*/  IMAD.MOV.U32 R11, RZ, RZ, R22 ;  /* 0x000000ffff0b7224 */ /* 0x000fe400078e0016 */
[----:B------:R-:W-:Y:S02]  /*2bc90*/  IMAD.MOV.U32 R10, RZ, RZ, R23 ;  /* 0x000000ffff0a7224 */ /* 0x000fe400078e0017 */
[----:B------:R-:W0:Y:S01]  /*2bca0*/  LDSM.16.M88.4 R20, [R0+0x800] ;  /* 0x000800000014783b */ /* 0x000e220000000200 */
[----:B------:R-:W-:Y:S02]  /*2bcb0*/  IMAD R32, R2, 0x100, R3 ;  /* 0x0000010002207824 */ /* 0x000fe400078e0203 */
[----:B------:R-:W-:Y:S02]  /*2bcc0*/  IMAD R33, R50, 0x100, R49 ;  /* 0x0000010032217824 */ /* 0x000fe400078e0231 */
[----:B------:R-:W-:-:S02]  /*2bcd0*/  IMAD R34, R56, 0x100, R55 ;  /* 0x0000010038227824 */ /* 0x000fc400078e0237 */
[----:B------:R-:W-:Y:S01]  /*2bce0*/  IMAD R35, R58, 0x100, R57 ;  /* 0x000001003a237824 */ /* 0x000fe200078e0239 */
[----:B------:R-:W-:Y:S02]  /*2bcf0*/  F2FP.F16.E4M3.UNPACK_B R32, R32 ;  /* 0x00000020ff20723e */ /* 0x000fe400020006ff */
[----:B------:R-:W-:Y:S02]  /*2bd00*/  F2FP.F16.E4M3.UNPACK_B R33, R33 ;  /* 0x00000021ff21723e */ /* 0x000fe400020006ff */
[----:B------:R-:W-:Y:S02]  /*2bd10*/  F2FP.F16.E4M3.UNPACK_B R34, R34 ;  /* 0x00000022ff22723e */ /* 0x000fe400020006ff */
[----:B------:R-:W-:Y:S01]  /*2bd20*/  F2FP.F16.E4M3.UNPACK_B R35, R35 ;  /* 0x00000023ff23723e */ /* 0x000fe200020006ff */
[----:B0-----:R0:W-:Y:S04]  /*2bd30*/  STL.64 [R1+0x80], R20 ;  /* 0x0000801401007387 */ /* 0x0011e80000100a00 */
[----:B------:R-:W-:Y:S04]  /*2bd40*/  STL.64 [R1+0x88], R22 ;  /* 0x0000881601007387 */ /* 0x000fe80000100a00 */
[----:B------:R-:W3:Y:S04]  /*2bd50*/  LDL.LU.64 R40, [R1+0x160] ;  /* 0x0001600001287983 */ /* 0x000ee80000300a00 */
[----:B------:R-:W3:Y:S01]  /*2bd60*/  LDL.LU.64 R42, [R1+0x168] ;  /* 0x00016800012a7983 */ /* 0x000ee20000300a00 */
[----:B------:R-:W-:-:S02]  /*2bd70*/  IMAD.MOV.U32 R9, RZ, RZ, R20 ;  /* 0x000000ffff097224 */ /* 0x000fc400078e0014 */
[----:B------:R-:W-:Y:S01]  /*2bd80*/  IMAD.MOV.U32 R7, RZ, RZ, R21 ;  /* 0x000000ffff077224 */ /* 0x000fe200078e0015 */
[----:B0-----:R-:W-:Y:S02]  /*2bd90*/  F2FP.F16.E4M3.UNPACK_B R20, R8 ;  /* 0x00000008ff14723e */ /* 0x001fe400020006ff */
[----:B------:R-:W-:Y:S01]  /*2bda0*/  F2FP.F16.E4M3.UNPACK_B R21, R6 ;  /* 0x00000006ff15723e */ /* 0x000fe200020006ff */
[----:B------:R-:W-:Y:S02]  /*2bdb0*/  IMAD.MOV.U32 R5, RZ, RZ, R14 ;  /* 0x000000ffff057224 */ /* 0x000fe400078e000e */
[----:B------:R-:W-:Y:S01]  /*2bdc0*/  IMAD.MOV.U32 R4, RZ, RZ, R15 ;  /* 0x000000ffff047224 */ /* 0x000fe200078e000f */
[----:B------:R-:W-:Y:S02]  /*2bdd0*/  STL [R1+0x20], R20 ;  /* 0x0000201401007387 */ /* 0x000fe40000100800 */
[----:B------:R-:W-:Y:S02]  /*2bde0*/  F2FP.F16.E4M3.UNPACK_B R14, R5 ;  /* 0x00000005ff0e723e */ /* 0x000fe400020006ff */
[----:B------:R-:W-:Y:S01]  /*2bdf0*/  F2FP.F16.E4M3.UNPACK_B R15, R4 ;  /* 0x00000004ff0f723e */ /* 0x000fe200020006ff */
[----:B------:R-:W-:Y:S04]  /*2be00*/  STL.64 [R1+0x90], R44 ;  /* 0x0000902c01007387 */ /* 0x000fe80000100a00 */
[----:B------:R-:W-:Y:S04]  /*2be10*/  STL.64 [R1+0x98], R46 ;  /* 0x0000982e01007387 */ /* 0x000fe80000100a00 */
[----:B------:R-:W-:Y:S04]  /*2be20*/  STL [R1+0x24], R21 ;  /* 0x0000241501007387 */ /* 0x000fe80000100800 */
[----:B------:R-:W-:Y:S01]  /*2be30*/  STL.64 [R1+0x18], R14 ;  /* 0x0000180e01007387 */ /* 0x000fe20000100a00 */
[----:B--2---:R-:W-:-:S15]  /*2be40*/  HMMA.16816.F32 R28, R32, R20, R28 ;  /* 0x00000014201c723c */ /* 0x004fde000000181c */
[----:B------:R-:W-:-:S08]  /*2be50*/  NOP ;  /* 0x0000000000007918 */ /* 0x000fd00000000000 */
[----:B------:R0:W-:Y:S04]  /*2be60*/  STL.64 [R1+0x120], R28 ;  /* 0x0001201c01007387 */ /* 0x0001e80000100a00 */
[----:B------:R1:W-:Y:S04]  /*2be70*/  STL.64 [R1+0x128], R30 ;  /* 0x0001281e01007387 */ /* 0x0003e80000100a00 */
[----:B0-----:R-:W2:Y:S04]  /*2be80*/  LDL.LU.64 R28, [R1+0x190] ;  /* 0x00019000011c7983 */ /* 0x001ea80000300a00 */
[----:B-1----:R-:W2:Y:S01]  /*2be90*/  LDL.LU.64 R30, [R1+0x198] ;  /* 0x00019800011e7983 */ /* 0x002ea20000300a00 */
[----:B------:R-:W-:-:S02]  /*2bea0*/  IMAD.MOV.U32 R49, RZ, RZ, R20 ;  /* 0x000000ffff317224 */ /* 0x000fc400078e0014 */
[----:B------:R-:W-:Y:S02]  /*2beb0*/  IMAD.MOV.U32 R48, RZ, RZ, R21 ;  /* 0x000000ffff307224 */ /* 0x000fe400078e0015 */
[----:B------:R-:W-:Y:S02]  /*2bec0*/  IMAD.MOV.U32 R2, RZ, RZ, R22 ;  /* 0x000000ffff027224 */ /* 0x000fe400078e0016 */
[----:B------:R-:W-:Y:S01]  /*2bed0*/  IMAD.MOV.U32 R3, RZ, RZ, R23 ;  /* 0x000000ffff037224 */ /* 0x000fe200078e0017 */
[----:B------:R-:W4:Y:S04]  /*2bee0*/  LDL.LU.64 R20, [R1+0x1d0] ;  /* 0x0001d00001147983 */ /* 0x000f280000300a00 */
[----:B------:R-:W4:Y:S01]  /*2bef0*/  LDL.LU.64 R22, [R1+0x1d8] ;  /* 0x0001d80001167983 */ /* 0x000f220000300a00 */
[----:B---3--:R-:W-:Y:S01]  /*2bf00*/  HMMA.16816.F32 R40, R32, R14, R40 ;  /* 0x0000000e2028723c */ /* 0x008fe20000001828 */
[----:B------:R-:W-:-:S02]  /*2bf10*/  F2FP.F16.E4M3.UNPACK_B R26, R19 ;  /* 0x00000013ff1a723e */ /* 0x000fc400020006ff */
[----:B------:R-:W-:Y:S04]  /*2bf20*/  STL [R1+0x1c54], R49 ;  /* 0x001c543101007387 */ /* 0x000fe80000100800 */
[----:B------:R-:W-:Y:S04]  /*2bf30*/  STL [R1+0x1c50], R48 ;  /* 0x001c503001007387 */ /* 0x000fe80000100800 */
[----:B------:R-:W-:Y:S01]  /*2bf40*/  STL [R1+0x10], R26 ;  /* 0x0000101a01007387 */ /* 0x000fe20000100800 */
[----:B------:R-:W-:-:S11]  /*2bf50*/  F2FP.F16.E4M3.UNPACK_B R27, R18 ;  /* 0x00000012ff1b723e */ /* 0x000fd600020006ff */
[----:B------:R-:W-:Y:S04]  /*2bf60*/  STL.64 [R1+0x160], R40 ;  /* 0x0001602801007387 */ /* 0x000fe80000100a00 */
[----:B------:R-:W-:Y:S04]  /*2bf70*/  STL.64 [R1+0x168], R42 ;  /* 0x0001682a01007387 */ /* 0x000fe80000100a00 */
[----:B------:R-:W0:Y:S01]  /*2bf80*/  LDSM.16.M88.4 R40, [R0+0xc00] ;  /* 0x000c00000028783b */ /* 0x000e220000000200 */
[----:B------:R-:W-:Y:S02]  /*2bf90*/  F2FP.F16.E4M3.UNPACK_B R18, R13 ;  /* 0x0000000dff12723e */ /* 0x000fe400020006ff */
[----:B------:R-:W-:Y:S01]  /*2bfa0*/  F2FP.F16.E4M3.UNPACK_B R19, R12 ;  /* 0x0000000cff13723e */ /* 0x000fe200020006ff */
[----:B------:R-:W-:Y:S04]  /*2bfb0*/  STL [R1+0x14], R27 ;  /* 0x0000141b01007387 */ /* 0x000fe80000100800 */
[----:B0-----:R0:W-:Y:S04]  /*2bfc0*/  STL.64 [R1+0xa0], R40 ;  /* 0x0000a02801007387 */ /* 0x0011e80000100a00 */
[----:B------:R1:W-:Y:S04]  /*2bfd0*/  STL.64 [R1+0xa8], R42 ;  /* 0x0000a82a01007387 */ /* 0x0003e80000100a00 */
[----:B------:R-:W-:Y:S01]  /*2bfe0*/  STL.64 [R1+0x8], R18 ;  /* 0x0000081201007387 */ /* 0x000fe20000100a00 */
[----:B------:R-:W-:-:S02]  /*2bff0*/  IMAD.MOV.U32 R12, RZ, RZ, R40 ;  /* 0x000000ffff0c7224 */ /* 0x000fc400078e0028 */
[----:B------:R-:W-:Y:S02]  /*2c000*/  IMAD.MOV.U32 R13, RZ, RZ, R41 ;  /* 0x000000ffff0d7224 */ /* 0x000fe400078e0029 */
[----:B------:R-:W-:Y:S02]  /*2c010*/  IMAD.MOV.U32 R14, RZ, RZ, R42 ;  /* 0x000000ffff0e7224 */ /* 0x000fe400078e002a */
[----:B------:R-:W-:Y:S01]  /*2c020*/  IMAD.MOV.U32 R15, RZ, RZ, R43 ;  /* 0x000000ffff0f7224 */ /* 0x000fe200078e002b */
[----:B--2---:R-:W-:-:S15]  /*2c030*/  HMMA.16816.F32 R28, R32, R26, R28 ;  /* 0x0000001a201c723c */ /* 0x004fde000000181c */
[----:B------:R-:W-:-:S08]  /*2c040*/  NOP ;  /* 0x0000000000007918 */ /* 0x000fd00000000000 */
[----:B------:R-:W-:Y:S04]  /*2c050*/  STL.64 [R1+0x190], R28 ;  /* 0x0001901c01007387 */ /* 0x000fe80000100a00 */
[----:B------:R4:W-:Y:S04]  /*2c060*/  STL.64 [R1+0x198], R30 ;  /* 0x0001981e01007387 */ /* 0x0009e80000100a00 */
[----:B0-----:R-:W2:Y:S04]  /*2c070*/  LDL.LU.64 R40, [R1+0x200] ;  /* 0x0002000001287983 */ /* 0x001ea80000300a00 */
[----:B-1----:R-:W2:Y:S01]  /*2c080*/  LDL.LU.64 R42, [R1+0x208] ;  /* 0x00020800012a7983 */ /* 0x002ea20000300a00 */
[----:B----4-:R-:W-:Y:S01]  /*2c090*/  HMMA.16816.F32 R28, R32, R18, R20 ;  /* 0x00000012201c723c */ /* 0x010fe20000001814 */
[----:B------:R-:W-:-:S02]  /*2c0a0*/  F2FP.F16.E4M3.UNPACK_B R24, R24 ;  /* 0x00000018ff18723e */ /* 0x000fc400020006ff */
[----:B------:R-:W3:Y:S04]  /*2c0b0*/  LDL.LU.64 R20, [R1+0x220] ;  /* 0x0002200001147983 */ /* 0x000ee80000300a00 */
[----:B------:R-:W-:-:S15]  /*2c0c0*/  STL [R1], R24 ;  /* 0x0000001801007387 */ /* 0x000fde0000100800 */
[----:B------:R-:W-:-:S01]  /*2c0d0*/  NOP ;  /* 0x0000000000007918 */ /* 0x000fc20000000000 */
[----:B------:R0:W-:Y:S04]  /*2c0e0*/  STL.64 [R1+0x1d0], R28 ;  /* 0x0001d01c01007387 */ /* 0x0001e80000100a00 */
[----:B------:R1:W-:Y:S04]  /*2c0f0*/  STL.64 [R1+0x1d8], R30 ;  /* 0x0001d81e01007387 */ /* 0x0003e80000100a00 */
[----:B------:R-:W3:Y:S01]  /*2c100*/  LDL.LU.64 R22, [R1+0x228] ;  /* 0x0002280001167983 */ /* 0x000ee20000300a00 */
[----:B------:R-:W-:Y:S01]  /*2c110*/  F2FP.F16.E4M3.UNPACK_B R25, R25 ;  /* 0x00000019ff19723e */ /* 0x000fe200020006ff */
[----:B------:R-:W-:-:S02]  /*2c120*/  IMAD.MOV.U32 R8, RZ, RZ, R44 ;  /* 0x000000ffff087224 */ /* 0x000fc400078e002c */
[----:B------:R-:W-:Y:S02]  /*2c130*/  IMAD.MOV.U32 R6, RZ, RZ, R45 ;  /* 0x000000ffff067224 */ /* 0x000fe400078e002d */
[----:B------:R-:W-:Y:S02]  /*2c140*/  IMAD.MOV.U32 R5, RZ, RZ, R46 ;  /* 0x000000ffff057224 */ /* 0x000fe400078e002e */
[----:B------:R-:W-:Y:S01]  /*2c150*/  IMAD.MOV.U32 R4, RZ, RZ, R47 ;  /* 0x000000ffff047224 */ /* 0x000fe200078e002f */
[----:B------:R-:W-:Y:S04]  /*2c160*/  STL [R1+0x4], R25 ;  /* 0x0000041901007387 */ /* 0x000fe80000100800 */
[----:B------:R-:W4:Y:S04]  /*2c170*/  LDSM.16.M88.4 R44, [R0+0xe00] ;  /* 0x000e0000002c783b */ /* 0x000f280000000200 */
[----:B0-----:R-:W3:Y:S04]  /*2c180*/  LDL.LU.64 R28, [R1+0x240] ;  /* 0x00024000011c7983 */ /* 0x001ee80000300a00 */
[----:B-1----:R-:W3:Y:S01]  /*2c190*/  LDL.LU.64 R30, [R1+0x248] ;  /* 0x00024800011e7983 */ /* 0x002ee20000300a00 */
[----:B------:R-:W-:-:S02]  /*2c1a0*/  IMAD.MOV.U32 R52, RZ, RZ, R24 ;  /* 0x000000ffff347224 */ /* 0x000fc400078e0018 */
[----:B------:R-:W-:Y:S02]  /*2c1b0*/  IMAD.MOV.U32 R51, RZ, RZ, R25 ;  /* 0x000000ffff337224 */ /* 0x000fe400078e0019 */
[----:B------:R-:W-:Y:S02]  /*2c1c0*/  IMAD.MOV.U32 R49, RZ, RZ, R26 ;  /* 0x000000ffff317224 */ /* 0x000fe400078e001a */
[----:B------:R-:W-:Y:S01]  /*2c1d0*/  IMAD.MOV.U32 R48, RZ, RZ, R27 ;  /* 0x000000ffff307224 */ /* 0x000fe200078e001b */
[----:B----4-:R-:W-:Y:S04]  /*2c1e0*/  STL.64 [R1+0xb0], R44 ;  /* 0x0000b02c01007387 */ /* 0x010fe80000100a00 */
[----:B------:R-:W-:Y:S01]  /*2c1f0*/  STL.64 [R1+0xb8], R46 ;  /* 0x0000b82e01007387 */ /* 0x000fe20000100a00 */
[----:B--2---:R-:W-:-:S15]  /*2c200*/  HMMA.16816.F32 R40, R32, R24, R40 ;  /* 0x000000182028723c */ /* 0x004fde0000001828 */
[----:B------:R-:W-:-:S08]  /*2c210*/  NOP ;  /* 0x0000000000007918 */ /* 0x000fd00000000000 */
[----:B------:R-:W-:Y:S04]  /*2c220*/  STL.64 [R1+0x200], R40 ;  /* 0x0002002801007387 */ /* 0x000fe80000100a00 */
[----:B------:R-:W-:Y:S04]  /*2c230*/  STL.64 [R1+0x208], R42 ;  /* 0x0002082a01007387 */ /* 0x000fe80000100a00 */
[----:B------:R-:W2:Y:S04]  /*2c240*/  LDL.LU.64 R24, [R1+0x260] ;  /* 0x0002600001187983 */ /* 0x000ea80000300a00 */
[----:B------:R-:W2:Y:S01]  /*2c250*/  LDL.LU.64 R26, [R1+0x268] ;  /* 0x00026800011a7983 */ /* 0x000ea20000300a00 */
[----:B------:R-:W-:-:S02]  /*2c260*/  F2FP.F16.E4M3.UNPACK_B R58, R37 ;  /* 0x00000025ff3a723e */ /* 0x000fc400020006ff */
[----:B------:R-:W-:Y:S02]  /*2c270*/  F2FP.F16.E4M3.UNPACK_B R59, R36 ;  /* 0x00000024ff3b723e */ /* 0x000fe400020006ff */
[----:B------:R-:W0:Y:S01]  /*2c280*/  LDSM.16.M88.4 R36, [R0+0x1000] ;  /* 0x001000000024783b */ /* 0x000e220000000200 */
[----:B------:R-:W-:Y:S02]  /*2c290*/  F2FP.F16.E4M3.UNPACK_B R60, R17 ;  /* 0x00000011ff3c723e */ /* 0x000fe400020006ff */
[----:B------:R-:W-:-:S07]  /*2c2a0*/  F2FP.F16.E4M3.UNPACK_B R61, R16 ;  /* 0x00000010ff3d723e */ /* 0x000fce00020006ff */
[----:B---3--:R-:W-:Y:S01]  /*2c2b0*/  HMMA.16816.F32 R20, R32, R60, R20 ;  /* 0x0000003c2014723c */ /* 0x008fe20000001814 */
[----:B------:R-:W-:Y:S02]  /*2c2c0*/  IMAD.MOV.U32 R16, RZ, RZ, R44 ;  /* 0x000000ffff107224 */ /* 0x000fe400078e002c */
[----:B------:R-:W-:Y:S02]  /*2c2d0*/  IMAD.MOV.U32 R17, RZ, RZ, R45 ;  /* 0x000000ffff117224 */ /* 0x000fe400078e002d */
[----:B------:R-:W-:Y:S02]  /*2c2e0*/  IMAD.MOV.U32 R18, RZ, RZ, R46 ;  /* 0x000000ffff127224 */ /* 0x000fe400078e002e */
[----:B------:R-:W-:-:S15]  /*2c2f0*/  IMAD.MOV.U32 R19, RZ, RZ, R47 ;  /* 0x000000ffff137224 */ /* 0x000fde00078e002f */
[----:B------:R-:W-:-:S01]  /*2c300*/  NOP ;  /* 0x0000000000007918 */ /* 0x000fc20000000000 */
[----:B------:R-:W-:Y:S04]  /*2c310*/  STL.64 [R1+0x220], R20 ;  /* 0x0002201401007387 */ /* 0x000fe80000100a00 */
[----:B------:R-:W-:Y:S04]  /*2c320*/  STL.64 [R1+0x228], R22 ;  /* 0x0002281601007387 */ /* 0x000fe80000100a00 */
[----:B0-----:R-:W-:Y:S04]  /*2c330*/  STL.64 [R1+0xc0], R36 ;  /* 0x0000c02401007387 */ /* 0x001fe80000100a00 */
[----:B------:R-:W-:Y:S04]  /*2c340*/  STL.64 [R1+0xc8], R38 ;  /* 0x0000c82601007387 */ /* 0x000fe80000100a00 */
[----:B------:R-:W3:Y:S04]  /*2c350*/  LDL.LU.64 R44, [R1+0x280] ;  /* 0x00028000012c7983 */ /* 0x000ee80000300a00 */
[----:B------:R-:W3:Y:S01]  /*2c360*/  LDL.LU.64 R46, [R1+0x288] ;  /* 0x00028800012e7983 */ /* 0x000ee20000300a00 */
[----:B------:R-:W-:Y:S01]  /*2c370*/  HMMA.16816.F32 R28, R32, R58, R28 ;  /* 0x0000003a201c723c */ /* 0x000fe2000000181c */
[----:B------:R-:W-:-:S02]  /*2c380*/  F2FP.F16.E4M3.UNPACK_B R56, R11 ;  /* 0x0000000bff38723e */ /* 0x000fc400020006ff */
[----:B------:R-:W-:-:S15]  /*2c390*/  F2FP.F16.E4M3.UNPACK_B R57, R10 ;  /* 0x0000000aff39723e */ /* 0x000fde00020006ff */
[----:B------:R-:W-:-:S05]  /*2c3a0*/  NOP ;  /* 0x0000000000007918 */ /* 0x000fca0000000000 */
[----:B------:R0:W-:Y:S04]  /*2c3b0*/  STL.64 [R1+0x240], R28 ;  /* 0x0002401c01007387 */ /* 0x0001e80000100a00 */
[----:B------:R1:W-:Y:S04]  /*2c3c0*/  STL.64 [R1+0x248], R30 ;  /* 0x0002481e01007387 */ /* 0x0003e80000100a00 */
[----:B0-----:R-:W4:Y:S04]  /*2c3d0*/  LDL.LU.64 R28, [R1+0x2a0] ;  /* 0x0002a000011c7983 */ /* 0x001f280000300a00 */
[----:B-1----:R-:W4:Y:S01]  /*2c3e0*/  LDL.LU.64 R30, [R1+0x2a8] ;  /* 0x0002a800011e7983 */ /* 0x002f220000300a00 */
[----:B------:R-:W-:-:S02]  /*2c3f0*/  IMAD.MOV.U32 R20, RZ, RZ, R36 ;  /* 0x000000ffff147224 */ /* 0x000fc400078e0024 */
[----:B------:R-:W-:Y:S02]  /*2c400*/  IMAD.MOV.U32 R21, RZ, RZ, R37 ;  /* 0x000000ffff157224 */ /* 0x000fe400078e0025 */
[----:B------:R-:W-:Y:S02]  /*2c410*/  IMAD.MOV.U32 R22, RZ, RZ, R38 ;  /* 0x000000ffff167224 */ /* 0x000fe400078e0026 */
[----:B------:R-:W-:Y:S02]  /*2c420*/  IMAD.MOV.U32 R23, RZ, RZ, R39 ;  /* 0x000000ffff177224 */ /* 0x000fe400078e0027 */
[----:B------:R-:W0:Y:S01]  /*2c430*/  LDSM.16.M88.4 R36, [R0+0x1200] ;  /* 0x001200000024783b */ /* 0x000e220000000200 */
[----:B------:R-:W-:Y:S01]  /*2c440*/  F2FP.F16.E4M3.UNPACK_B R55, R7 ;  /* 0x00000007ff37723e */ /* 0x000fe200020006ff */
[----:B0-----:R-:W-:Y:S01]  /*2c450*/  IMAD.MOV.U32 R7, RZ, RZ, R39 ;  /* 0x000000ffff077224 */ /* 0x001fe200078e0027 */
[----:B--2---:R-:W-:-:S15]  /*2c460*/  HMMA.16816.F32 R24, R32, R56, R24 ;  /* 0x000000382018723c */ /* 0x004fde0000001818 */
[----:B------:R-:W-:-:S08]  /*2c470*/  NOP ;  /* 0x0000000000007918 */ /* 0x000fd00000000000 */
[----:B------:R0:W-:Y:S04]  /*2c480*/  STL.64 [R1+0x260], R24 ;  /* 0x0002601801007387 */ /* 0x0001e80000100a00 */
[----:B------:R1:W-:Y:S04]  /*2c490*/  STL.64 [R1+0x268], R26 ;  /* 0x0002681a01007387 */ /* 0x0003e80000100a00 */
[----:B------:R-:W2:Y:S04]  /*2c4a0*/  LDL.LU.64 R40, [R1+0x2c0] ;  /* 0x0002c00001287983 */ /* 0x000ea80000300a00 */
[----:B------:R-:W2:Y:S04]  /*2c4b0*/  LDL.LU.64 R42, [R1+0x2c8] ;  /* 0x0002c800012a7983 */ /* 0x000ea80000300a00 */
[----:B------:R-:W-:Y:S04]  /*2c4c0*/  STL.64 [R1+0x1c10], R58 ;  /* 0x001c103a01007387 */ /* 0x000fe80000100a00 */
[----:B------:R-:W-:Y:S04]  /*2c4d0*/  STL.64 [R1+0x1c08], R56 ;  /* 0x001c083801007387 */ /* 0x000fe80000100a00 */
[----:B------:R1:W-:Y:S04]  /*2c4e0*/  STL.64 [R1+0xd0], R36 ;  /* 0x0000d02401007387 */ /* 0x0003e80000100a00 */
[----:B------:R3:W-:Y:S01]  /*2c4f0*/  STL.64 [R1+0xd8], R38 ;  /* 0x0000d82601007387 */ /* 0x0007e20000100a00 */
[----:B0-----:R-:W-:-:S02]  /*2c500*/  IMAD.MOV.U32 R24, RZ, RZ, R36 ;  /* 0x000000ffff187224 */ /* 0x001fc400078e0024 */
[----:B------:R-:W-:Y:S02]  /*2c510*/  IMAD.MOV.U32 R25, RZ, RZ, R37 ;  /* 0x000000ffff197224 */ /* 0x000fe400078e0025 */
[----:B-1----:R-:W-:Y:S01]  /*2c520*/  IMAD.MOV.U32 R26, RZ, RZ, R38 ;  /* 0x000000ffff1a7224 */ /* 0x002fe200078e0026 */
[----:B------:R-:W2:Y:S04]  /*2c530*/  LDL.LU.64 R36, [R1+0x2e0] ;  /* 0x0002e00001247983 */ /* 0x000ea80000300a00 */
[----:B---3--:R-:W3:Y:S01]  /*2c540*/  LDL.LU.64 R38, [R1+0x2e8] ;  /* 0x0002e80001267983 */ /* 0x008ee20000300a00 */
[----:B------:R-:W-:-:S07]  /*2c550*/  F2FP.F16.E4M3.UNPACK_B R54, R9 ;  /* 0x00000009ff36723e */ /* 0x000fce00020006ff */
[----:B------:R-:W-:Y:S01]  /*2c560*/  HMMA.16816.F32 R44, R32, R54, R44 ;  /* 0x00000036202c723c */ /* 0x000fe2000000182c */
[----:B------:R-:W-:Y:S02]  /*2c570*/  F2FP.F16.E4M3.UNPACK_B R2, R2 ;  /* 0x00000002ff02723e */ /* 0x000fe400020006ff */
[----:B------:R-:W-:-:S15]  /*2c580*/  F2FP.F16.E4M3.UNPACK_B R3, R3 ;  /* 0x00000003ff03723e */ /* 0x000fde00020006ff */
[----:B------:R-:W-:-:S05]  /*2c590*/  NOP ;  /* 0x0000000000007918 */ /* 0x000fca0000000000 */
[----:B------:R-:W-:Y:S04]  /*2c5a0*/  STL.64 [R1+0x280], R44 ;  /* 0x0002802c01007387 */ /* 0x000fe80000100a00 */
[----:B------:R-:W-:Y:S04]  /*2c5b0*/  STL.64 [R1+0x288], R46 ;  /* 0x0002882e01007387 */ /* 0x000fe80000100a00 */
[----:B------:R-:W0:Y:S01]  /*2c5c0*/  LDSM.16.M88.4 R44, [R0+0x1400] ;  /* 0x00140000002c783b */ /* 0x000e220000000200 */
[----:B----4-:R-:W-:Y:S01]  /*2c5d0*/  HMMA.16816.F32 R28, R32, R2, R28 ;  /* 0x00000002201c723c */ /* 0x010fe2000000181c */
[----:B------:R-:W-:-:S02]  /*2c5e0*/  F2FP.F16.E4M3.UNPACK_B R8, R8 ;  /* 0x00000008ff08723e */ /* 0x000fc400020006ff */
[----:B------:R-:W-:-:S15]  /*2c5f0*/  F2FP.F16.E4M3.UNPACK_B R9, R6 ;  /* 0x00000006ff09723e */ /* 0x000fde00020006ff */
[----:B------:R-:W-:-:S05]  /*2c600*/  NOP ;  /* 0x0000000000007918 */ /* 0x000fca0000000000 */
[----:B------:R1:W-:Y:S04]  /*2c610*/  STL.64 [R1+0x2a0], R28 ;  /* 0x0002a01c01007387 */ /* 0x0003e80000100a00 */
[----:B------:R-:W-:Y:S04]  /*2c620*/  STL.64 [R1+0x2a8], R30 ;  /* 0x0002a81e01007387 */ /* 0x000fe80000100a00 */
[----:B0-----:R-:W-:Y:S04]  /*2c630*/  STL.64 [R1+0x100], R44 ;  /* 0x0001002c01007387 */ /* 0x001fe80000100a00 */
[----:B------:R-:W-:Y:S04]  /*2c640*/  STL.64 [R1+0x108], R46 ;  /* 0x0001082e01007387 */ /* 0x000fe80000100a00 */
[----:B------:R-:W4:Y:S04]  /*2c650*/  LDL.LU.64 R56, [R1+0x300] ;  /* 0x0003000001387983 */ /* 0x000f280000300a00 */
[----:B------:R-:W4:Y:S01]  /*2c660*/  LDL.LU.64 R58, [R1+0x308] ;  /* 0x00030800013a7983 */ /* 0x000f220000300a00 */
[----:B------:R-:W-:-:S02]  /*2c670*/  F2FP.F16.E4M3.UNPACK_B R10, R5 ;  /* 0x00000005ff0a723e */ /* 0x000fc400020006ff */
[----:B------:R-:W-:Y:S01]  /*2c680*/  F2FP.F16.E4M3.UNPACK_B R11, R4 ;  /* 0x00000004ff0b723e */ /* 0x000fe200020006ff */
[----:B-1----:R-:W-:Y:S02]  /*2c690*/  IMAD.MOV.U32 R28, RZ, RZ, R44 ;  /* 0x000000ffff1c7224 */ /* 0x002fe400078e002c */
[----:B------:R-:W-:Y:S02]  /*2c6a0*/  IMAD.MOV.U32 R6, RZ, RZ, R45 ;  /* 0x000000ffff067224 */ /* 0x000fe400078e002d */
[----:B------:R-:W-:Y:S02]  /*2c6b0*/  IMAD.MOV.U32 R5, RZ, RZ, R46 ;  /* 0x000000ffff057224 */ /* 0x000fe400078e002e */
[----:B------:R-:W-:Y:S01]  /*2c6c0*/  IMAD.MOV.U32 R4, RZ, RZ, R47 ;  /* 0x000000ffff047224 */ /* 0x000fe200078e002f */
[C---:B--2---:R-:W-:Y:S06]  /*2c6d0*/  HMMA.16816.F32 R40, R32.reuse, R8, R40 ;  /* 0x000000082028723c */ /* 0x044fec0000001828 */
[----:B---3--:R-:W-:-:S15]  /*2c6e0*/  HMMA.16816.F32 R36, R32, R10, R36 ;  /* 0x0000000a2024723c */ /* 0x008fde0000001824 */
[----:B------:R-:W-:-:S02]  /*2c6f0*/  NOP ;  /* 0x0000000000007918 */ /* 0x000fc40000000000 */
[----:B------:R0:W-:Y:S04]  /*2c700*/  STL.64 [R1+0x2c0], R40 ;  /* 0x0002c02801007387 */ /* 0x0001e80000100a00 */
[----:B------:R1:W-:Y:S04]  /*2c710*/  STL.64 [R1+0x2c8], R42 ;  /* 0x0002c82a01007387 */ /* 0x0003e80000100a00 */
[----:B0-----:R-:W2:Y:S04]  /*2c720*/  LDL.LU.64 R40, [R1+0x320] ;  /* 0x0003200001287983 */ /* 0x001ea80000300a00 */
[----:B-1----:R-:W2:Y:S04]  /*2c730*/  LDL.LU.64 R42, [R1+0x328] ;  /* 0x00032800012a7983 */ /* 0x002ea80000300a00 */
[----:B------:R-:W-:Y:S04]  /*2c740*/  STL.64 [R1+0x2e0], R36 ;  /* 0x0002e02401007387 */ /* 0x000fe80000100a00 */
[----:B------:R-:W-:Y:S04]  /*2c750*/  STL.64 [R1+0x2e8], R38 ;  /* 0x0002e82601007387 */ /* 0x000fe80000100a00 */
[----:B------:R-:W-:Y:S04]  /*2c760*/  STL.64 [R1+0x1bf0], R10 ;  /* 0x001bf00a01007387 */ /* 0x000fe80000100a00 */
[----:B------:R-:W-:Y:S04]  /*2c770*/  STL.64 [R1+0x1be8], R8 ;  /* 0x001be80801007387 */ /* 0x000fe80000100a00 */
[----:B------:R-:W3:Y:S04]  /*2c780*/  LDL.LU.64 R44, [R1+0x340] ;  /* 0x00034000012c7983 */ /* 0x000ee80000300a00 */
[----:B------:R-:W3:Y:S04]  /*2c790*/  LDL.LU.64 R46, [R1+0x348] ;  /* 0x00034800012e7983 */ /* 0x000ee80000300a00 */
[----:B------:R-:W0:Y:S04]  /*2c7a0*/  LDSM.16.M88.4 R8, [R0+0x1600] ;  /* 0x001600000008783b */ /* 0x000e280000000200 */
[----:B0-----:R0:W-:Y:S01]  /*2c7b0*/  STL.64 [R1+0x130], R8 ;  /* 0x0001300801007387 */ /* 0x0011e20000100a00 */
[----:B------:R-:W-:-:S02]  /*2c7c0*/  IMAD.MOV.U32 R36, RZ, RZ, R8 ;  /* 0x000000ffff247224 */ /* 0x000fc400078e0008 */
[----:B------:R-:W-:Y:S01]  /*2c7d0*/  IMAD.MOV.U32 R37, RZ, RZ, R9 ;  /* 0x000000ffff257224 */ /* 0x000fe200078e0009 */
[----:B------:R1:W-:Y:S01]  /*2c7e0*/  STL.64 [R1+0x138], R10 ;  /* 0x0001380a01007387 */ /* 0x0003e20000100a00 */
[----:B------:R-:W-:Y:S02]  /*2c7f0*/  IMAD.MOV.U32 R38, RZ, RZ, R10 ;  /* 0x000000ffff267224 */ /* 0x000fe400078e000a */
[----:B------:R-:W-:Y:S01]  /*2c800*/  IMAD.MOV.U32 R39, RZ, RZ, R11 ;  /* 0x000000ffff277224 */ /* 0x000fe200078e000b */
[----:B0-----:R-:W3:Y:S04]  /*2c810*/  LDL.LU.64 R8, [R1+0x360] ;  /* 0x0003600001087983 */ /* 0x001ee80000300a00 */
[----:B-1----:R-:W3:Y:S01]  /*2c820*/  LDL.LU.64 R10, [R1+0x368] ;  /* 0x00036800010a7983 */ /* 0x002ee20000300a00 */
[----:B------:R-:W-:-:S02]  /*2c830*/  F2FP.F16.E4M3.UNPACK_B R12, R12 ;  /* 0x0000000cff0c723e */ /* 0x000fc400020006ff */
[----:B------:R-:W-:-:S07]  /*2c840*/  F2FP.F16.E4M3.UNPACK_B R13, R13 ;  /* 0x0000000dff0d723e */ /* 0x000fce00020006ff */
[----:B----4-:R-:W-:Y:S01]  /*2c850*/  HMMA.16816.F32 R56, R32, R12, R56 ;  /* 0x0000000c2038723c */ /* 0x010fe20000001838 */
[----:B------:R-:W-:Y:S02]  /*2c860*/  F2FP.F16.E4M3.UNPACK_B R14, R14 ;  /* 0x0000000eff0e723e */ /* 0x000fe400020006ff */
[----:B------:R-:W-:-:S15]  /*2c870*/  F2FP.F16.E4M3.UNPACK_B R15, R15 ;  /* 0x0000000fff0f723e */ /* 0x000fde00020006ff */
[----:B------:R-:W-:-:S05]  /*2c880*/  NOP ;  /* 0x0000000000007918 */ /* 0x000fca0000000000 */
[----:B------:R-:W-:Y:S04]  /*2c890*/  STL.64 [R1+0x300], R56 ;  /* 0x0003003801007387 */ /* 0x000fe80000100a00 */
[----:B------:R-:W-:Y:S04]  /*2c8a0*/  STL.64 [R1+0x308], R58 ;  /* 0x0003083a01007387 */ /* 0x000fe80000100a00 */
[----:B------:R-:W0:Y:S01]  /*2c8b0*/  LDSM.16.M88.4 R56, [R0+0x1800] ;  /* 0x001800000038783b */ /* 0x000e220000000200 */
[----:B------:R-:W-:Y:S02]  /*2c8c0*/  F2FP.F16.E4M3.UNPACK_B R16, R16 ;  /* 0x00000010ff10723e */ /* 0x000fe400020006ff */
[----:B------:R-:W-:Y:S01]  /*2c8d0*/  F2FP.F16.E4M3.UNPACK_B R17, R17 ;  /* 0x00000011ff11723e */ /* 0x000fe200020006ff */
[----:B------:R-:W-:Y:S04]  /*2c8e0*/  STL.64 [R1+0x1bd0], R14 ;  /* 0x001bd00e01007387 */ /* 0x000fe80000100a00 */
[----:B------:R3:W-:Y:S01]  /*2c8f0*/  STL.64 [R1+0x1bc8], R12 ;  /* 0x001bc80c01007387 */ /* 0x0007e20000100a00 */
[----:B------:R-:W-:-:S02]  /*2c900*/  F2FP.F16.E4M3.UNPACK_B R18, R18 ;  /* 0x00000012ff12723e */ /* 0x000fc400020006ff */
[----:B------:R-:W-:Y:S01]  /*2c910*/  F2FP.F16.E4M3.UNPACK_B R19, R19 ;  /* 0x00000013ff13723e */ /* 0x000fe200020006ff */
[C---:B--2---:R-:W-:Y:S06]  /*2c920*/  HMMA.16816.F32 R40, R32.reuse, R14, R40 ;  /* 0x0000000e2028723c */ /* 0x044fec0000001828 */
[----:B---3--:R-:W-:-:S15]  /*2c930*/  HMMA.16816.F32 R12, R32, R16, R44 ;  /* 0x00000010200c723c */ /* 0x008fde000000182c */
[----:B------:R-:W-:-:S02]  /*2c940*/  NOP ;  /* 0x0000000000007918 */ /* 0x000fc40000000000 */
[----:B------:R-:W-:Y:S04]  /*2c950*/  STL.64 [R1+0x320], R40 ;  /* 0x0003202801007387 */ /* 0x000fe80000100a00 */
[----:B------:R-:W-:Y:S04]  /*2c960*/  STL.64 [R1+0x328], R42 ;  /* 0x0003282a01007387 */ /* 0x000fe80000100a00 */
[----:B0-----:R-:W-:Y:S04]  /*2c970*/  STL.64 [R1+0x140], R56 ;  /* 0x0001403801007387 */ /* 0x001fe80000100a00 */
[----:B------:R-:W-:Y:S04]  /*2c980*/  STL.64 [R1+0x148], R58 ;  /* 0x0001483a01007387 */ /* 0x000fe80000100a00 */
[----:B------:R-:W2:Y:S04]  /*2c990*/  LDL.LU.64 R44, [R1+0x380] ;  /* 0x00038000012c7983 */ /* 0x000ea80000300a00 */
[----:B------:R-:W2:Y:S04]  /*2c9a0*/  LDL.LU.64 R46, [R1+0x388] ;  /* 0x00038800012e7983 */ /* 0x000ea80000300a00 */
[----:B------:R0:W-:Y:S04]  /*2c9b0*/  STL.64 [R1+0x340], R12 ;  /* 0x0003400c01007387 */ /* 0x0001e80000100a00 */
[----:B------:R1:W-:Y:S04]  /*2c9c0*/  STL.64 [R1+0x348], R14 ;  /* 0x0003480e01007387 */ /* 0x0003e80000100a00 */
[----:B0-----:R-:W3:Y:S04]  /*2c9d0*/  LDL.LU.64 R12, [R1+0x3a0] ;  /* 0x0003a000010c7983 */ /* 0x001ee80000300a00 */
[----:B-1----:R-:W3:Y:S01]  /*2c9e0*/  LDL.LU.64 R14, [R1+0x3a8] ;  /* 0x0003a800010e7983 */ /* 0x002ee20000300a00 */
[----:B------:R-:W-:-:S15]  /*2c9f0*/  HMMA.16816.F32 R8, R32, R18, R8 ;  /* 0x000000122008723c */ /* 0x000fde0000001808 */
[----:B------:R-:W-:-:S08]  /*2ca00*/  NOP ;  /* 0x0000000000007918 */ /* 0x000fd00000000000 */
        /* <DEDUP_REMOVED lines=9> */
[----:B------:R-:W-:Y:S02]  /*2caa0*/  F2FP.F16.E4M3.UNPACK_B R20, R20 ;  /* 0x00000014ff14723e */ /* 0x000fe400020006ff */
[----:B------:R-:W-:Y:S01]  /*2cab0*/  F2FP.F16.E4M3.UNPACK_B R21, R21 ;  /* 0x00000015ff15723e */ /* 0x000fe200020006ff */
[----:B------:R1:W-:Y:S04]  /*2cac0*/  STL.64 [R1+0x1bb0], R18 ;  /* 0x001bb01201007387 */ /* 0x0003e80000100a00 */
[----:B------:R1:W-:Y:S04]  /*2cad0*/  STL.64 [R1+0x1ba8], R16 ;  /* 0x001ba81001007387 */ /* 0x0003e80000100a00 */
[----:B0-----:R-:W-:Y:S01]  /*2cae0*/  STL.64 [R1+0x170], R56 ;  /* 0x0001703801007387 */ /* 0x001fe20000100a00 */
[----:B-1----:R-:W-:-:S02]  /*2caf0*/  IMAD.MOV.U32 R19, RZ, RZ, R56 ;  /* 0x000000ffff137224 */ /* 0x002fc400078e0038 */
[----:B------:R-:W-:Y:S02]  /*2cb00*/  IMAD.MOV.U32 R18, RZ, RZ, R57 ;  /* 0x000000ffff127224 */ /* 0x000fe400078e0039 */
[----:B------:R-:W-:Y:S01]  /*2cb10*/  IMAD.MOV.U32 R17, RZ, RZ, R58 ;  /* 0x000000ffff117224 */ /* 0x000fe200078e003a */
[----:B------:R2:W-:Y:S01]  /*2cb20*/  STL.64 [R1+0x178], R58 ;  /* 0x0001783a01007387 */ /* 0x0005e20000100a00 */
[----:B------:R-:W-:Y:S01]  /*2cb30*/  IMAD.MOV.U32 R16, RZ, RZ, R59 ;  /* 0x000000ffff107224 */ /* 0x000fe200078e003b */
[----:B------:R-:W-:Y:S02]  /*2cb40*/  F2FP.F16.E4M3.UNPACK_B R22, R22 ;  /* 0x00000016ff16723e */ /* 0x000fe400020006ff */
[----:B------:R-:W-:Y:S02]  /*2cb50*/  F2FP.F16.E4M3.UNPACK_B R23, R23 ;  /* 0x00000017ff17723e */ /* 0x000fe400020006ff */
[----:B------:R-:W-:Y:S02]  /*2cb60*/  F2FP.F16.E4M3.UNPACK_B R24, R24 ;  /* 0x00000018ff18723e */ /* 0x000fe400020006ff */
[----:B------:R-:W-:Y:S01]  /*2cb70*/  F2FP.F16.E4M3.UNPACK_B R25, R25 ;  /* 0x00000019ff19723e */ /* 0x000fe200020006ff */
[C---:B--2---:R-:W-:Y:S01]  /*2cb80*/  HMMA.16816.F32 R56, R32.reuse, R20, R44 ;  /* 0x000000142038723c */ /* 0x044fe2000000182c */
[----:B------:R-:W2:Y:S04]  /*2cb90*/  LDL.LU.64 R44, [R1+0x3e0] ;  /* 0x0003e000012c7983 */ /* 0x000ea80000300a00 */
[----:B------:R-:W2:Y:S01]  /*2cba0*/  LDL.LU.64 R46, [R1+0x3e8] ;  /* 0x0003e800012e7983 */ /* 0x000ea20000300a00 */
[----:B---3--:R-:W-:-:S15]  /*2cbb0*/  HMMA.16816.F32 R12, R32, R22, R12 ;  /* 0x00000016200c723c */ /* 0x008fde000000180c */
[----:B------:R-:W-:-:S02]  /*2cbc0*/  NOP ;  /* 0x0000000000007918 */ /* 0x000fc40000000000 */
[----:B------:R-:W-:Y:S04]  /*2cbd0*/  STL.64 [R1+0x380], R56 ;  /* 0x0003803801007387 */ /* 0x000fe80000100a00 */
[----:B------:R-:W-:Y:S04]  /*2cbe0*/  STL.64 [R1+0x388], R58 ;  /* 0x0003883a01007387 */ /* 0x000fe80000100a00 */
[----:B------:R-:W-:Y:S04]  /*2cbf0*/  STL.64 [R1+0x1bc0], R22 ;  /* 0x001bc01601007387 */ /* 0x000fe80000100a00 */
[----:B------:R-:W-:Y:S04]  /*2cc00*/  STL.64 [R1+0x1bb8], R20 ;  /* 0x001bb81401007387 */ /* 0x000fe80000100a00 */
[----:B------:R-:W-:Y:S04]  /*2cc10*/  STL.64 [R1+0x3a0], R12 ;  /* 0x0003a00c01007387 */ /* 0x000fe80000100a00 */
[----:B------:R4:W-:Y:S02]  /*2cc20*/  STL.64 [R1+0x3a8], R14 ;  /* 0x0003a80e01007387 */ /* 0x0009e40000100a00 */
[----:B----4-:R-:W-:Y:S02]  /*2cc30*/  HMMA.16816.F32 R12, R32, R24, R8 ;  /* 0x00000018200c723c */ /* 0x010fe40000001808 */
[----:B------:R-:W3:Y:S04]  /*2cc40*/  LDL.LU.64 R8, [R1+0x400] ;  /* 0x0004000001087983 */ /* 0x000ee80000300a00 */
[----:B------:R-:W3:Y:S01]  /*2cc50*/  LDL.LU.64 R10, [R1+0x408] ;  /* 0x00040800010a7983 */ /* 0x000ee20000300a00 */
[----:B------:R-:W-:-:S02]  /*2cc60*/  F2FP.F16.E4M3.UNPACK_B R26, R26 ;  /* 0x0000001aff1a723e */ /* 0x000fc400020006ff */
[----:B------:R-:W-:-:S14]  /*2cc70*/  F2FP.F16.E4M3.UNPACK_B R27, R7 ;  /* 0x00000007ff1b723e */ /* 0x000fdc00020006ff */
[----:B------:R-:W-:Y:S04]  /*2cc80*/  STL.64 [R1+0x3c0], R12 ;  /* 0x0003c00c01007387 */ /* 0x000fe80000100a00 */
[----:B------:R-:W-:Y:S04]  /*2cc90*/  STL.64 [R1+0x3c8], R14 ;  /* 0x0003c80e01007387 */ /* 0x000fe80000100a00 */
[----:B------:R-:W0:Y:S04]  /*2cca0*/  LDSM.16.M88.4 R12, [R0+0x1c00] ;  /* 0x001c0000000c783b */ /* 0x000e280000000200 */
[----:B0-----:R-:W-:Y:S04]  /*2ccb0*/  STL.64 [R1+0x1a0], R12 ;  /* 0x0001a00c01007387 */ /* 0x001fe80000100a00 */
[----:B------:R-:W-:Y:S04]  /*2ccc0*/  STL.64 [R1+0x1a8], R14 ;  /* 0x0001a80e01007387 */ /* 0x000fe80000100a00 */
[----:B------:R-:W-:Y:S04]  /*2ccd0*/  STL.64 [R1+0x1be0], R26 ;  /* 0x001be01a01007387 */ /* 0x000fe80000100a00 */
[----:B------:R-:W-:Y:S01]  /*2cce0*/  STL.64 [R1+0x1bd8], R24 ;  /* 0x001bd81801007387 */ /* 0x000fe20000100a00 */
[----:B------:R-:W-:-:S02]  /*2ccf0*/  F2FP.F16.E4M3.UNPACK_B R28, R28 ;  /* 0x0000001cff1c723e */ /* 0x000fc400020006ff */
[----:B------:R-:W-:Y:S01]  /*2cd00*/  F2FP.F16.E4M3.UNPACK_B R29, R6 ;  /* 0x00000006ff1d723e */ /* 0x000fe200020006ff */
[----:B------:R-:W-:Y:S02]  /*2cd10*/  IMAD.MOV.U32 R21, RZ, RZ, R12 ;  /* 0x000000ffff157224 */ /* 0x000fe400078e000c */
[----:B------:R-:W-:Y:S02]  /*2cd20*/  IMAD.MOV.U32 R7, RZ, RZ, R13 ;  /* 0x000000ffff077224 */ /* 0x000fe400078e000d */
[----:B------:R-:W-:Y:S01]  /*2cd30*/  IMAD.MOV.U32 R20, RZ, RZ, R14 ;  /* 0x000000ffff147224 */ /* 0x000fe200078e000e */
[----:B--2---:R-:W-:-:S15]  /*2cd40*/  HMMA.16816.F32 R44, R32, R26, R44 ;  /* 0x0000001a202c723c */ /* 0x004fde000000182c */
[----:B------:R-:W-:-:S08]  /*2cd50*/  NOP ;  /* 0x0000000000007918 */ /* 0x000fd00000000000 */
[----:B------:R-:W-:Y:S04]  /*2cd60*/  STL.64 [R1+0x3e0], R44 ;  /* 0x0003e02c01007387 */ /* 0x000fe80000100a00 */
[----:B------:R-:W-:Y:S04]  /*2cd70*/  STL.64 [R1+0x3e8], R46 ;  /* 0x0003e82e01007387 */ /* 0x000fe80000100a00 */
[----:B------:R-:W0:Y:S04]  /*2cd80*/  LDSM.16.M88.4 R44, [R0+0x1e00] ;  /* 0x001e0000002c783b */ /* 0x000e280000000200 */
[----:B0-----:R-:W-:Y:S04]  /*2cd90*/  STL.64 [R1+0x1b0], R44 ;  /* 0x0001b02c01007387 */ /* 0x001fe80000100a00 */
[----:B------:R3:W-:Y:S04]  /*2cda0*/  STL.64 [R1+0x1b8], R46 ;  /* 0x0001b82e01007387 */ /* 0x0007e80000100a00 */
[----:B------:R-:W2:Y:S04]  /*2cdb0*/  LDL.LU.64 R24, [R1+0x420] ;  /* 0x0004200001187983 */ /* 0x000ea80000300a00 */
[----:B------:R-:W2:Y:S01]  /*2cdc0*/  LDL.LU.64 R26, [R1+0x428] ;  /* 0x00042800011a7983 */ /* 0x000ea20000300a00 */
[----:B------:R-:W-:-:S02]  /*2cdd0*/  IMAD.MOV.U32 R14, RZ, RZ, R44 ;  /* 0x000000ffff0e7224 */ /* 0x000fc400078e002c */
[----:B------:R-:W-:Y:S02]  /*2cde0*/  IMAD.MOV.U32 R13, RZ, RZ, R45 ;  /* 0x000000ffff0d7224 */ /* 0x000fe400078e002d */
[----:B------:R-:W-:Y:S02]  /*2cdf0*/  IMAD.MOV.U32 R12, RZ, RZ, R46 ;  /* 0x000000ffff0c7224 */ /* 0x000fe400078e002e */
[----:B------:R-:W-:Y:S02]  /*2ce00*/  IMAD.MOV.U32 R0, RZ, RZ, R47 ;  /* 0x000000ffff007224 */ /* 0x000fe400078e002f */
[----:B---3--:R-:W-:Y:S01]  /*2ce10*/  HMMA.16816.F32 R44, R32, R28, R8 ;  /* 0x0000001c202c723c */ /* 0x008fe20000001808 */
[----:B------:R-:W3:Y:S04]  /*2ce20*/  LDL.LU.64 R8, [R1+0x440] ;  /* 0x0004400001087983 */ /* 0x000ee80000300a00 */
[----:B------:R-:W3:Y:S01]  /*2ce30*/  LDL.LU.64 R10, [R1+0x448] ;  /* 0x00044800010a7983 */ /* 0x000ee20000300a00 */
[----:B------:R-:W-:-:S02]  /*2ce40*/  F2FP.F16.E4M3.UNPACK_B R30, R5 ;  /* 0x00000005ff1e723e */ /* 0x000fc400020006ff */
[----:B------:R-:W-:Y:S02]  /*2ce50*/  F2FP.F16.E4M3.UNPACK_B R31, R4 ;  /* 0x00000004ff1f723e */ /* 0x000fe400020006ff */
[----:B------:R-:W-:Y:S02]  /*2ce60*/  F2FP.F16.E4M3.UNPACK_B R36, R36 ;  /* 0x00000024ff24723e */ /* 0x000fe400020006ff */
[----:B------:R-:W-:-:S11]  /*2ce70*/  F2FP.F16.E4M3.UNPACK_B R37, R37 ;  /* 0x00000025ff25723e */ /* 0x000fd600020006ff */
[----:B------:R0:W-:Y:S04]  /*2ce80*/  STL.64 [R1+0x400], R44 ;  /* 0x0004002c01007387 */ /* 0x0001e80000100a00 */
[----:B------:R1:W-:Y:S04]  /*2ce90*/  STL.64 [R1+0x408], R46 ;  /* 0x0004082e01007387 */ /* 0x0003e80000100a00 */
[----:B------:R-:W4:Y:S04]  /*2cea0*/  LDL.LU R57, [R1+0xb5c] ;  /* 0x000b5c0001397983 */ /* 0x000f280000300800 */
[----:B------:R-:W4:Y:S04]  /*2ceb0*/  LDL.LU R4, [R1+0xb58] ;  /* 0x000b580001047983 */ /* 0x000f280000300800 */
[----:B------:R-:W4:Y:S04]  /*2cec0*/  LDL.LU R58, [R1+0xb64] ;  /* 0x000b6400013a7983 */ /* 0x000f280000300800 */
[----:B------:R-:W4:Y:S04]  /*2ced0*/  LDL.LU R5, [R1+0xb60] ;  /* 0x000b600001057983 */ /* 0x000f280000300800 */
[----:B------:R-:W4:Y:S04]  /*2cee0*/  LDL.LU R59, [R1+0xb6c] ;  /* 0x000b6c00013b7983 */ /* 0x000f280000300800 */
[----:B------:R-:W4:Y:S04]  /*2cef0*/  LDL.LU R6, [R1+0xb68] ;  /* 0x000b680001067983 */ /* 0x000f280000300800 */
[----:B0-----:R-:W4:Y:S04]  /*2cf00*/  LDL.LU.64 R44, [R1+0x480] ;  /* 0x00048000012c7983 */ /* 0x001f280000300a00 */
[----:B-1----:R-:W4:Y:S01]  /*2cf10*/  LDL.LU.64 R46, [R1+0x488] ;  /* 0x00048800012e7983 */ /* 0x002f220000300a00 */
[----:B--2---:R-:W-:-:S15]  /*2cf20*/  HMMA.16816.F32 R24, R32, R30, R24 ;  /* 0x0000001e2018723c */ /* 0x004fde0000001818 */
[----:B------:R-:W-:-:S08]  /*2cf30*/  NOP ;  /* 0x0000000000007918 */ /* 0x000fd00000000000 */
[----:B------:R0:W-:Y:S04]  /*2cf40*/  STL.64 [R1+0x420], R24 ;  /* 0x0004201801007387 */ /* 0x0001e80000100a00 */
[----:B------:R1:W-:Y:S04]  /*2cf50*/  STL.64 [R1+0x428], R26 ;  /* 0x0004281a01007387 */ /* 0x0003e80000100a00 */
[----:B0-----:R-:W2:Y:S04]  /*2cf60*/  LDL.LU.64 R24, [R1+0x4a0] ;  /* 0x0004a00001187983 */ /* 0x001ea80000300a00 */
[----:B-1----:R-:W2:Y:S04]  /*2cf70*/  LDL.LU.64 R26, [R1+0x4a8] ;  /* 0x0004a800011a7983 */ /* 0x002ea80000300a00 */
[----:B------:R-:W-:Y:S04]  /*2cf80*/  STL.64 [R1+0x1c00], R30 ;  /* 0x001c001e01007387 */ /* 0x000fe80000100a00 */
[----:B------:R0:W-:Y:S01]  /*2cf90*/  STL.64 [R1+0x1bf8], R28 ;  /* 0x001bf81c01007387 */ /* 0x0001e20000100a00 */
[----:B---3--:R-:W-:Y:S03]  /*2cfa0*/  HMMA.16816.F32 R8, R32, R36, R8 ;  /* 0x000000242008723c */ /* 0x008fe60000001808 */
[----:B0-----:R-:W3:Y:S04]  /*2cfb0*/  LDL.LU.64 R28, [R1+0x460] ;  /* 0x00046000011c7983 */ /* 0x001ee80000300a00 */
[----:B------:R-:W3:-:S15]  /*2cfc0*/  LDL.LU.64 R30, [R1+0x468] ;  /* 0x00046800011e7983 */ /* 0x000ede0000300a00 */
[----:B------:R-:W-:-:S01]  /*2cfd0*/  NOP ;  /* 0x0000000000007918 */ /* 0x000fc20000000000 */
[----:B------:R0:W-:Y:S04]  /*2cfe0*/  STL.64 [R1+0x440], R8 ;  /* 0x0004400801007387 */ /* 0x0001e80000100a00 */
[----:B------:R1:W-:Y:S04]  /*2cff0*/  STL.64 [R1+0x448], R10 ;  /* 0x0004480a01007387 */ /* 0x0003e80000100a00 */
[----:B0-----:R-:W4:Y:S04]  /*2d000*/  LDL.LU.64 R8, [R1+0x4c0] ;  /* 0x0004c00001087983 */ /* 0x001f280000300a00 */
[----:B-1----:R-:W4:Y:S01]  /*2d010*/  LDL.LU.64 R10, [R1+0x4c8] ;  /* 0x0004c800010a7983 */ /* 0x002f220000300a00 */
[----:B------:R-:W-:-:S02]  /*2d020*/  F2FP.F16.E4M3.UNPACK_B R38, R38 ;  /* 0x00000026ff26723e */ /* 0x000fc400020006ff */
[----:B------:R-:W-:Y:S02]  /*2d030*/  F2FP.F16.E4M3.UNPACK_B R39, R39 ;  /* 0x00000027ff27723e */ /* 0x000fe400020006ff */
[----:B------:R-:W-:Y:S02]  /*2d040*/  F2FP.F16.E4M3.UNPACK_B R40, R40 ;  /* 0x00000028ff28723e */ /* 0x000fe400020006ff */
[----:B------:R-:W-:Y:S02]  /*2d050*/  F2FP.F16.E4M3.UNPACK_B R41, R41 ;  /* 0x00000029ff29723e */ /* 0x000fe400020006ff */
[----:B------:R-:W-:Y:S01]  /*2d060*/  F2FP.F16.E4M3.UNPACK_B R42, R42 ;  /* 0x0000002aff2a723e */ /* 0x000fe200020006ff */
[----:B------:R-:W-:Y:S04]  /*2d070*/  STL.64 [R1+0x1c20], R38 ;  /* 0x001c202601007387 */ /* 0x000fe80000100a00 */
[----:B------:R-:W-:Y:S01]  /*2d080*/  STL.64 [R1+0x1c18], R36 ;  /* 0x001c182401007387 */ /* 0x000fe20000100a00 */
[----:B------:R-:W-:Y:S01]  /*2d090*/  F2FP.F16.E4M3.UNPACK_B R43, R43 ;  /* 0x0000002bff2b723e */ /* 0x000fe200020006ff */
[C---:B---3--:R-:W-:Y:S06]  /*2d0a0*/  HMMA.16816.F32 R28, R32.reuse, R38, R28 ;  /* 0x00000026201c723c */ /* 0x048fec000000181c */
[----:B--2---:R-:W-:-:S15]  /*2d0b0*/  HMMA.16816.F32 R24, R32, R42, R24 ;  /* 0x0000002a2018723c */ /* 0x004fde0000001818 */
[----:B------:R-:W-:-:S02]  /*2d0c0*/  NOP ;  /* 0x0000000000007918 */ /* 0x000fc40000000000 */
[----:B------:R-:W-:Y:S04]  /*2d0d0*/  STL.64 [R1+0x460], R28 ;  /* 0x0004601c01007387 */ /* 0x000fe80000100a00 */
[----:B------:R4:W-:Y:S04]  /*2d0e0*/  STL.64 [R1+0x468], R30 ;  /* 0x0004681e01007387 */ /* 0x0009e80000100a00 */
[----:B------:R-:W2:Y:S04]  /*2d0f0*/  LDL.LU R53, [R1+0xb74] ;  /* 0x000b740001357983 */ /* 0x000ea80000300800 */
[----:B------:R-:W2:Y:S01]  /*2d100*/  LDL.LU R50, [R1+0xb70] ;  /* 0x000b700001327983 */ /* 0x000ea20000300800 */
[----:B----4-:R-:W-:Y:S07]  /*2d110*/  HMMA.16816.F32 R28, R32, R40, R44 ;  /* 0x00000028201c723c */ /* 0x010fee000000182c */
[----:B------:R-:W-:-:S02]  /*2d120*/  F2FP.F16.E4M3.UNPACK_B R44, R19 ;  /* 0x00000013ff2c723e */ /* 0x000fc400020006ff */
[----:B------:R-:W-:-:S07]  /*2d130*/  F2FP.F16.E4M3.UNPACK_B R45, R18 ;  /* 0x00000012ff2d723e */ /* 0x000fce00020006ff */
[----:B------:R-:W-:Y:S07]  /*2d140*/  HMMA.16816.F32 R8, R32, R44, R8 ;  /* 0x0000002c2008723c */ /* 0x000fee0000001808 */
[----:B------:R-:W-:Y:S04]  /*2d150*/  STL.64 [R1+0x480], R28 ;  /* 0x0004801c01007387 */ /* 0x000fe80000100a00 */
[----:B------:R-:W-:Y:S04]  /*2d160*/  STL.64 [R1+0x488], R30 ;  /* 0x0004881e01007387 */ /* 0x000fe80000100a00 */
[----:B------:R-:W-:Y:S04]  /*2d170*/  STL.64 [R1+0x1c30], R42 ;  /* 0x001c302a01007387 */ /* 0x000fe80000100a00 */
[----:B------:R-:W-:Y:S04]  /*2d180*/  STL.64 [R1+0x1c28], R40 ;  /* 0x001c282801007387 */ /* 0x000fe80000100a00 */
[----:B------:R0:W-:Y:S04]  /*2d190*/  STL.64 [R1+0x4a0], R24 ;  /* 0x0004a01801007387 */ /* 0x0001e80000100a00 */
[----:B------:R1:W-:Y:S01]  /*2d1a0*/  STL.64 [R1+0x4a8], R26 ;  /* 0x0004a81a01007387 */ /* 0x0003e20000100a00 */
[----:B------:R-:W-:-:S02]  /*2d1b0*/  F2FP.F16.E4M3.UNPACK_B R46, R17 ;  /* 0x00000011ff2e723e */ /* 0x000fc400020006ff */
[----:B------:R-:W-:Y:S01]  /*2d1c0*/  F2FP.F16.E4M3.UNPACK_B R47, R16 ;  /* 0x00000010ff2f723e */ /* 0x000fe200020006ff */
[----:B0-----:R-:W3:Y:S04]  /*2d1d0*/  LDL.LU.64 R24, [R1+0x4e0] ;  /* 0x0004e00001187983 */ /* 0x001ee80000300a00 */
[----:B------:R0:W-:Y:S04]  /*2d1e0*/  STL.64 [R1+0x4c0], R8 ;  /* 0x0004c00801007387 */ /* 0x0001e80000100a00 */
[----:B------:R4:W-:Y:S04]  /*2d1f0*/  STL.64 [R1+0x4c8], R10 ;  /* 0x0004c80a01007387 */ /* 0x0009e80000100a00 */
[----:B-1----:R-:W3:Y:S04]  /*2d200*/  LDL.LU.64 R26, [R1+0x4e8] ;  /* 0x0004e800011a7983 */ /* 0x002ee80000300a00 */
[----:B------:R-:W2:Y:S04]  /*2d210*/  LDL.LU.64 R16, [R1+0x510] ;  /* 0x0005100001107983 */ /* 0x000ea80000300a00 */
[----:B------:R-:W2:Y:S01]  /*2d220*/  LDL.LU.64 R18, [R1+0x518] ;  /* 0x0005180001127983 */ /* 0x000ea20000300a00 */
[----:B------:R-:W-:-:S02]  /*2d230*/  IMAD.MOV.U32 R30, RZ, RZ, R49 ;  /* 0x000000ffff1e7224 */ /* 0x000fc400078e0031 */
[----:B------:R-:W-:Y:S01]  /*2d240*/  IMAD.MOV.U32 R31, RZ, RZ, R48 ;  /* 0x000000ffff1f7224 */ /* 0x000fe200078e0030 */
[----:B0-----:R-:W3:Y:S04]  /*2d250*/  LDL R8, [R1+0x8] ;  /* 0x0000080001087983 */ /* 0x001ee80000100800 */
[----:B------:R-:W3:Y:S04]  /*2d260*/  LDL R9, [R1+0xc] ;  /* 0x00000c0001097983 */ /* 0x000ee80000100800 */
[----:B------:R-:W2:Y:S04]  /*2d270*/  LDL.LU R49, [R1+0x1c54] ;  /* 0x001c540001317983 */ /* 0x000ea80000300800 */
[----:B------:R-:W3:Y:S01]  /*2d280*/  LDL.LU R48, [R1+0x1c50] ;  /* 0x001c500001307983 */ /* 0x000ee20000300800 */
[----:B----4-:R-:W-:-:S02]  /*2d290*/  IMAD.MOV.U32 R10, RZ, RZ, R52 ;  /* 0x000000ffff0a7224 */ /* 0x010fc400078e0034 */
[----:B------:R-:W-:Y:S02]  /*2d2a0*/  IMAD.MOV.U32 R11, RZ, RZ, R51 ;  /* 0x000000ffff0b7224 */ /* 0x000fe400078e0033 */
[----:B------:R-:W-:Y:S02]  /*2d2b0*/  IMAD R4, R4, 0x100, R57 ;  /* 0x0000010004047824 */ /* 0x000fe400078e0239 */
[----:B------:R-:W-:Y:S02]  /*2d2c0*/  IMAD R5, R5, 0x100, R58 ;  /* 0x0000010005057824 */ /* 0x000fe400078e023a */
[----:B------:R-:W-:Y:S01]  /*2d2d0*/  IMAD R6, R6, 0x100, R59 ;  /* 0x0000010006067824 */ /* 0x000fe200078e023b */
[----:B------:R-:W-:Y:S04]  /*2d2e0*/  STL.64 [R1+0x1c38], R30 ;  /* 0x001c381e01007387 */ /* 0x000fe80000100a00 */
[----:B------:R-:W4:Y:S04]  /*2d2f0*/  LDL R58, [R1+0x18] ;  /* 0x00001800013a7983 */ /* 0x000f280000100800 */
[----:B------:R-:W4:Y:S04]  /*2d300*/  LDL R59, [R1+0x1c] ;  /* 0x00001c00013b7983 */ /* 0x000f280000100800 */
[----:B------:R-:W-:Y:S01]  /*2d310*/  STL.64 [R1+0x1c48], R10 ;  /* 0x001c480a01007387 */ /* 0x000fe20000100a00 */
[----:B--2---:R-:W-:-:S02]  /*2d320*/  IMAD.MOV.U32 R56, RZ, RZ, R49 ;  /* 0x000000ffff387224 */ /* 0x004fc400078e0031 */
[----:B---3--:R-:W-:Y:S01]  /*2d330*/  IMAD.MOV.U32 R57, RZ, RZ, R48 ;  /* 0x000000ffff397224 */ /* 0x008fe200078e0030 */
[----:B------:R-:W-:Y:S02]  /*2d340*/  F2FP.F16.E4M3.UNPACK_B R48, R21 ;  /* 0x00000015ff30723e */ /* 0x000fe400020006ff */
[----:B------:R-:W-:Y:S01]  /*2d350*/  F2FP.F16.E4M3.UNPACK_B R49, R7 ;  /* 0x00000007ff31723e */ /* 0x000fe200020006ff */
[----:B------:R0:W-:Y:S06]  /*2d360*/  STL.64 [R1+0x1c40], R8 ;  /* 0x001c400801007387 */ /* 0x0001ec0000100a00 */
[C---:B------:R-:W-:Y:S06]  /*2d370*/  HMMA.16816.F32 R16, R32.reuse, R48, R16 ;  /* 0x000000302010723c */ /* 0x040fec0000001810 */
[----:B0-----:R-:W-:-:S15]  /*2d380*/  HMMA.16816.F32 R8, R32, R46, R24 ;  /* 0x0000002e2008723c */ /* 0x001fde0000001818 */
[----:B------:R-:W-:-:S08]  /*2d390*/  NOP ;  /* 0x0000000000007918 */ /* 0x000fd00000000000 */
[----:B------:R0:W-:Y:S04]  /*2d3a0*/  STL.64 [R1+0x4e0], R8 ;  /* 0x0004e00801007387 */ /* 0x0001e80000100a00 */
[----:B------:R1:W-:Y:S04]  /*2d3b0*/  STL.64 [R1+0x4e8], R10 ;  /* 0x0004e80a01007387 */ /* 0x0003e80000100a00 */
[----:B0-----:R-:W2:Y:S04]  /*2d3c0*/  LDL.LU.64 R8, [R1+0x940] ;  /* 0x0009400001087983 */ /* 0x001ea80000300a00 */
[----:B-1----:R-:W2:Y:S04]  /*2d3d0*/  LDL.LU.64 R10, [R1+0x948] ;  /* 0x00094800010a7983 */ /* 0x002ea80000300a00 */
[----:B------:R0:W-:Y:S04]  /*2d3e0*/  STL.64 [R1+0x510], R16 ;  /* 0x0005101001007387 */ /* 0x0001e80000100a00 */
[----:B------:R-:W-:Y:S04]  /*2d3f0*/  STL.64 [R1+0x518], R18 ;  /* 0x0005181201007387 */ /* 0x000fe80000100a00 */
[----:B------:R-:W3:Y:S04]  /*2d400*/  LDL.LU.64 R28, [R1+0x930] ;  /* 0x00093000011c7983 */ /* 0x000ee80000300a00 */
[----:B------:R-:W3:Y:S01]  /*2d410*/  LDL.LU.64 R30, [R1+0x938] ;  /* 0x00093800011e7983 */ /* 0x000ee20000300a00 */
[----:B------:R-:W-:Y:S01]  /*2d420*/  IMAD R7, R50, 0x100, R53 ;  /* 0x0000010032077824 */ /* 0x000fe200078e0235 */
[----:B------:R-:W-:-:S02]  /*2d430*/  F2FP.F16.E4M3.UNPACK_B R50, R20 ;  /* 0x00000014ff32723e */ /* 0x000fc400020006ff */
[----:B------:R-:W4:Y:S04]  /*2d440*/  LDL.LU.64 R20, [R1+0x8e0] ;  /* 0x0008e00001147983 */ /* 0x000f280000300a00 */
[----:B------:R-:W4:Y:S01]  /*2d450*/  LDL.LU.64 R22, [R1+0x8e8] ;  /* 0x0008e80001167983 */ /* 0x000f220000300a00 */
[----:B------:R-:W-:Y:S02]  /*2d460*/  F2FP.F16.E4M3.UNPACK_B R51, R15 ;  /* 0x0000000fff33723e */ /* 0x000fe400020006ff */
[----:B------:R-:W-:Y:S02]  /*2d470*/  F2FP.F16.E4M3.UNPACK_B R52, R14 ;  /* 0x0000000eff34723e */ /* 0x000fe400020006ff */
[----:B------:R-:W-:Y:S01]  /*2d480*/  F2FP.F16.E4M3.UNPACK_B R53, R13 ;  /* 0x0000000dff35723e */ /* 0x000fe200020006ff */
[----:B------:R-:W4:Y:S04]  /*2d490*/  LDL.LU.64 R40, [R1+0x8d0] ;  /* 0x0008d00001287983 */ /* 0x000f280000300a00 */
[----:B------:R-:W4:Y:S04]  /*2d4a0*/  LDL.LU.64 R42, [R1+0x8d8] ;  /* 0x0008d800012a7983 */ /* 0x000f280000300a00 */
[----:B------:R-:W4:Y:S04]  /*2d4b0*/  LDL.LU.64 R36, [R1+0x8c0] ;  /* 0x0008c00001247983 */ /* 0x000f280000300a00 */
[----:B------:R-:W4:Y:S01]  /*2d4c0*/  LDL.LU.64 R38, [R1+0x8c8] ;  /* 0x0008c80001267983 */ /* 0x000f220000300a00 */
[----:B0-----:R-:W-:-:S03]  /*2d4d0*/  F2FP.F16.E4M3.UNPACK_B R16, R12 ;  /* 0x0000000cff10723e */ /* 0x001fc600020006ff */
[----:B------:R-:W4:Y:S04]  /*2d4e0*/  LDL.LU.64 R24, [R1+0x8a0] ;  /* 0x0008a00001187983 */ /* 0x000f280000300a00 */
[----:B------:R-:W4:Y:S04]  /*2d4f0*/  LDL.LU.64 R26, [R1+0x8a8] ;  /* 0x0008a800011a7983 */ /* 0x000f280000300a00 */
[----:B------:R-:W4:Y:S04]  /*2d500*/  LDL.LU.64 R12, [R1+0x890] ;  /* 0x00089000010c7983 */ /* 0x000f280000300a00 */
[----:B------:R-:W4:Y:S01]  /*2d510*/  LDL.LU.64 R14, [R1+0x898] ;  /* 0x00089800010e7983 */ /* 0x000f220000300a00 */
[----:B------:R-:W-:-:S03]  /*2d520*/  F2FP.F16.E4M3.UNPACK_B R17, R0 ;  /* 0x00000000ff11723e */ /* 0x000fc600020006ff */
[----:B------:R-:W-:Y:S01]  /*2d530*/  STL [R1+0x28], R16 ;  /* 0x0000281001007387 */ /* 0x000fe20000100800 */
[C---:B--2---:R-:W-:Y:S06]  /*2d540*/  HMMA.16816.F32 R8, R32.reuse, R50, R8 ;  /* 0x000000322008723c */ /* 0x044fec0000001808 */
[----:B---3--:R-:W-:-:S15]  /*2d550*/  HMMA.16816.F32 R28, R32, R52, R28 ;  /* 0x00000034201c723c */ /* 0x008fde000000181c */
[----:B------:R-:W-:-:S02]  /*2d560*/  NOP ;  /* 0x0000000000007918 */ /* 0x000fc40000000000 */
[----:B------:R-:W-:Y:S04]  /*2d570*/  STL.64 [R1+0x940], R8 ;  /* 0x0009400801007387 */ /* 0x000fe80000100a00 */
[----:B------:R0:W-:Y:S04]  /*2d580*/  STL.64 [R1+0x948], R10 ;  /* 0x0009480a01007387 */ /* 0x0001e80000100a00 */
[----:B0-----:R-:W2:Y:S04]  /*2d590*/  LDL.LU.64 R10, [R1+0x1c48] ;  /* 0x001c4800010a7983 */ /* 0x001ea80000300a00 */
[----:B------:R-:W3:Y:S04]  /*2d5a0*/  LDL.LU.64 R8, [R1+0x1c40] ;  /* 0x001c400001087983 */ /* 0x000ee80000300a00 */
[----:B------:R4:W-:Y:S04]  /*2d5b0*/  STL [R1+0x2c], R17 ;  /* 0x00002c1101007387 */ /* 0x0009e80000100800 */
[----:B------:R-:W-:Y:S04]  /*2d5c0*/  STL.64 [R1+0x930], R28 ;  /* 0x0009301c01007387 */ /* 0x000fe80000100a00 */
[----:B------:R0:W-:Y:S01]  /*2d5d0*/  STL.64 [R1+0x938], R30 ;  /* 0x0009381e01007387 */ /* 0x0001e20000100a00 */
[----:B----4-:R-:W-:Y:S03]  /*2d5e0*/  HMMA.16816.F32 R16, R32, R16, R20 ;  /* 0x000000102010723c */ /* 0x010fe60000001814 */
[----:B0-----:R-:W4:Y:S04]  /*2d5f0*/  LDL.LU.64 R30, [R1+0x1c38] ;  /* 0x001c3800011e7983 */ /* 0x001f280000300a00 */
[----:B------:R-:W4:Y:S04]  /*2d600*/  LDL.LU.64 R32, [R1+0x8b0] ;  /* 0x0008b00001207983 */ /* 0x000f280000300a00 */
[----:B------:R-:W4:Y:S01]  /*2d610*/  LDL.LU.64 R34, [R1+0x8b8] ;  /* 0x0008b80001227983 */ /* 0x000f220000300a00 */
[----:B------:R-:W-:-:S02]  /*2d620*/  F2FP.F16.E4M3.UNPACK_B R4, R4 ;  /* 0x00000004ff04723e */ /* 0x000fc400020006ff */
[----:B------:R-:W-:Y:S02]  /*2d630*/  F2FP.F16.E4M3.UNPACK_B R5, R5 ;  /* 0x00000005ff05723e */ /* 0x000fe400020006ff */
[----:B------:R-:W-:Y:S02]  /*2d640*/  F2FP.F16.E4M3.UNPACK_B R6, R6 ;  /* 0x00000006ff06723e */ /* 0x000fe400020006ff */
[----:B------:R-:W-:-:S07]  /*2d650*/  F2FP.F16.E4M3.UNPACK_B R7, R7 ;  /* 0x00000007ff07723e */ /* 0x000fce00020006ff */
[C---:B------:R-:W-:Y:S06]  /*2d660*/  HMMA.16816.F32 R40, R4.reuse, R56, R40 ;  /* 0x000000380428723c */ /* 0x040fec0000001828 */
[C---:B------:R-:W-:Y:S01]  /*2d670*/  HMMA.16816.F32 R56, R4.reuse, R58, R36 ;  /* 0x0000003a0438723c */ /* 0x040fe20000001824 */
[----:B------:R0:W-:Y:S04]  /*2d680*/  STL.64 [R1+0x8e0], R16 ;  /* 0x0008e01001007387 */ /* 0x0001e80000100a00 */
[----:B------:R1:W-:Y:S04]  /*2d690*/  STL.64 [R1+0x8e8], R18 ;  /* 0x0008e81201007387 */ /* 0x0003e80000100a00 */
[----:B------:R-:W2:Y:S04]  /*2d6a0*/  LDL.LU.64 R20, [R1+0x880] ;  /* 0x0008800001147983 */ /* 0x000ea80000300a00 */
[----:B------:R-:W2:Y:S04]  /*2d6b0*/  LDL.LU.64 R22, [R1+0x888] ;  /* 0x0008880001167983 */ /* 0x000ea80000300a00 */
[----:B0-----:R-:W2:Y:S04]  /*2d6c0*/  LDL.LU.64 R16, [R1+0x870] ;  /* 0x0008700001107983 */ /* 0x001ea80000300a00 */
[----:B-1----:R-:W2:Y:S04]  /*2d6d0*/  LDL.LU.64 R18, [R1+0x878] ;  /* 0x0008780001127983 */ /* 0x002ea80000300a00 */
[----:B------:R-:W-:Y:S04]  /*2d6e0*/  STL.64 [R1+0x8d0], R40 ;  /* 0x0008d02801007387 */ /* 0x000fe80000100a00 */
[----:B------:R0:W-:Y:S04]  /*2d6f0*/  STL.64 [R1+0x8d8], R42 ;  /* 0x0008d82a01007387 */ /* 0x0001e80000100a00 */
[----:B0-----:R-:W2:Y:S04]  /*2d700*/  LDL.LU.64 R42, [R1+0x1c30] ;  /* 0x001c3000012a7983 */ /* 0x001ea80000300a00 */
[----:B------:R-:W2:Y:S04]  /*2d710*/  LDL.LU.64 R40, [R1+0x1c28] ;  /* 0x001c280001287983 */ /* 0x000ea80000300a00 */
[----:B------:R-:W2:Y:S04]  /*2d720*/  LDL.LU.64 R38, [R1+0x1c20] ;  /* 0x001c200001267983 */ /* 0x000ea80000300a00 */
[----:B------:R-:W2:Y:S04]  /*2d730*/  LDL.LU.64 R36, [R1+0x1c18] ;  /* 0x001c180001247983 */ /* 0x000ea80000300a00 */
[----:B------:R-:W-:Y:S04]  /*2d740*/  STL.64 [R1+0x8c0], R56 ;  /* 0x0008c03801007387 */ /* 0x000fe80000100a00 */
[----:B------:R0:W-:Y:S04]  /*2d750*/  STL.64 [R1+0x8c8], R58 ;  /* 0x0008c83a01007387 */ /* 0x0001e80000100a00 */
[----:B0-----:R-:W2:Y:S04]  /*2d760*/  LDL.LU.64 R58, [R1+0x1c10] ;  /* 0x001c1000013a7983 */ /* 0x001ea80000300a00 */
[----:B------:R-:W2:Y:S04]  /*2d770*/  LDL.LU.64 R56, [R1+0x1c08] ;  /* 0x001c080001387983 */ /* 0x000ea80000300a00 */
[----:B------:R-:W2:Y:S01]  /*2d780*/  LDL.LU.64 R28, [R1+0x860] ;  /* 0x00086000011c7983 */ /* 0x000ea20000300a00 */
[C---:B---3--:R-:W-:Y:S06]  /*2d790*/  HMMA.16816.F32 R24, R4.reuse, R8, R24 ;  /* 0x000000080418723c */ /* 0x048fec0000001818 */
[C---:B----4-:R-:W-:Y:S01]  /*2d7a0*/  HMMA.16816.F32 R32, R4.reuse, R30, R32 ;  /* 0x0000001e0420723c */ /* 0x050fe20000001820 */
[----:B------:R-:W3:Y:S05]  /*2d7b0*/  LDL.LU.64 R30, [R1+0x868] ;  /* 0x00086800011e7983 */ /* 0x000eea0000300a00 */
[----:B--2---:R-:W-:-:S15]  /*2d7c0*/  HMMA.16816.F32 R12, R4, R10, R12 ;  /* 0x0000000a040c723c */ /* 0x004fde000000180c */
[----:B------:R-:W-:-:S02]  /*2d7d0*/  NOP ;  /* 0x0000000000007918 */ /* 0x000fc40000000000 */
[----:B------:R0:W-:Y:S04]  /*2d7e0*/  STL.64 [R1+0x8b0], R32 ;  /* 0x0008b02001007387 */ /* 0x0001e80000100a00 */
[----:B------:R1:W-:Y:S04]  /*2d7f0*/  STL.64 [R1+0x8b8], R34 ;  /* 0x0008b82201007387 */ /* 0x0003e80000100a00 */
[----:B0-----:R-:W2:Y:S04]  /*2d800*/  LDL.LU.64 R32, [R1+0x850] ;  /* 0x0008500001207983 */ /* 0x001ea80000300a00 */
[----:B-1----:R-:W2:Y:S04]  /*2d810*/  LDL.LU.64 R34, [R1+0x858] ;  /* 0x0008580001227983 */ /* 0x002ea80000300a00 */
[----:B------:R0:W-:Y:S04]  /*2d820*/  STL.64 [R1+0x8a0], R24 ;  /* 0x0008a01801007387 */ /* 0x0001e80000100a00 */
[----:B------:R1:W-:Y:S04]  /*2d830*/  STL.64 [R1+0x8a8], R26 ;  /* 0x0008a81a01007387 */ /* 0x0003e80000100a00 */
[----:B------:R-:W4:Y:S04]  /*2d840*/  LDL.LU.64 R8, [R1+0x840] ;  /* 0x0008400001087983 */ /* 0x000f280000300a00 */
[----:B------:R-:W4:Y:S01]  /*2d850*/  LDL.LU.64 R10, [R1+0x848] ;  /* 0x00084800010a7983 */ /* 0x000f220000300a00 */
[C---:B------:R-:W-:Y:S03]  /*2d860*/  HMMA.16816.F32 R20, R4.reuse, R60, R20 ;  /* 0x0000003c0414723c */ /* 0x040fe60000001814 */
[----:B------:R1:W-:Y:S04]  /*2d870*/  STL.64 [R1+0x890], R12 ;  /* 0x0008900c01007387 */ /* 0x0003e80000100a00 */
[----:B------:R1:W-:Y:S04]  /*2d880*/  STL.64 [R1+0x898], R14 ;  /* 0x0008980e01007387 */ /* 0x0003e80000100a00 */
[----:B0-----:R-:W4:Y:S04]  /*2d890*/  LDL.LU.64 R24, [R1+0x830] ;  /* 0x0008300001187983 */ /* 0x001f280000300a00 */
[----:B-1----:R-:W4:Y:S04]  /*2d8a0*/  LDL.LU.64 R26, [R1+0x838] ;  /* 0x00083800011a7983 */ /* 0x002f280000300a00 */
[----:B------:R-:W4:Y:S04]  /*2d8b0*/  LDL.LU.64 R12, [R1+0x820] ;  /* 0x00082000010c7983 */ /* 0x000f280000300a00 */
[----:B------:R-:W4:Y:S01]  /*2d8c0*/  LDL.LU.64 R14, [R1+0x828] ;  /* 0x00082800010e7983 */ /* 0x000f220000300a00 */
[C---:B------:R-:W-:Y:S03]  /*2d8d0*/  HMMA.16816.F32 R16, R4.reuse, R58, R16 ;  /* 0x0000003a0410723c */ /* 0x040fe60000001810 */
[----:B------:R0:W-:Y:S04]  /*2d8e0*/  STL.64 [R1+0x880], R20 ;  /* 0x0008801401007387 */ /* 0x0001e80000100a00 */
[----:B------:R1:W-:Y:S04]  /*2d8f0*/  STL.64 [R1+0x888], R22 ;  /* 0x0008881601007387 */ /* 0x0003e80000100a00 */
[----:B0-----:R-:W4:Y:S04]  /*2d900*/  LDL.LU.64 R20, [R1+0x810] ;  /* 0x0008100001147983 */ /* 0x001f280000300a00 */
[----:B-1----:R-:W4:Y:S08]  /*2d910*/  LDL.LU.64 R22, [R1+0x818] ;  /* 0x0008180001167983 */ /* 0x002f300000300a00 */
[----:B------:R0:W-:Y:S04]  /*2d920*/  STL.64 [R1+0x870], R16 ;  /* 0x0008701001007387 */ /* 0x0001e80000100a00 */
[----:B------:R1:W-:Y:S04]  /*2d930*/  STL.64 [R1+0x878], R18 ;  /* 0x0008781201007387 */ /* 0x0003e80000100a00 */
[----:B0-----:R-:W4:Y:S04]  /*2d940*/  LDL.LU.64 R16, [R1+0x800] ;  /* 0x0008000001107983 */ /* 0x001f280000300a00 */
[----:B-1----:R-:W4:Y:S01]  /*2d950*/  LDL.LU.64 R18, [R1+0x808] ;  /* 0x0008080001127983 */ /* 0x002f220000300a00 */
[C---:B---3--:R-:W-:Y:S06]  /*2d960*/  HMMA.16816.F32 R28, R4.reuse, R56, R28 ;  /* 0x00000038041c723c */ /* 0x048fec000000181c */
[C---:B--2---:R-:W-:Y:S06]  /*2d970*/  HMMA.16816.F32 R32, R4.reuse, R54, R32 ;  /* 0x000000360420723c */ /* 0x044fec0000001820 */
[C---:B----4-:R-:W-:Y:S11]  /*2d980*/  HMMA.16816.F32 R8, R4.reuse, R2, R8 ;  /* 0x000000020408723c */ /* 0x050ff60000001808 */
[----:B------:R-:W-:Y:S04]  /*2d990*/  STL.64 [R1+0x860], R28 ;  /* 0x0008601c01007387 */ /* 0x000fe80000100a00 */
[----:B------:R0:W-:Y:S04]  /*2d9a0*/  STL.64 [R1+0x868], R30 ;  /* 0x0008681e01007387 */ /* 0x0001e80000100a00 */
[----:B0-----:R-:W2:Y:S04]  /*2d9b0*/  LDL.LU.64 R30, [R1+0x1c00] ;  /* 0x001c0000011e7983 */ /* 0x001ea80000300a00 */
[----:B------:R-:W3:Y:S04]  /*2d9c0*/  LDL.LU.64 R28, [R1+0x1bf8] ;  /* 0x001bf800011c7983 */ /* 0x000ee80000300a00 */
[----:B------:R-:W-:Y:S04]  /*2d9d0*/  STL.64 [R1+0x1b70], R58 ;  /* 0x001b703a01007387 */ /* 0x000fe80000100a00 */
[----:B------:R0:W-:Y:S04]  /*2d9e0*/  STL.64 [R1+0x1b68], R56 ;  /* 0x001b683801007387 */ /* 0x0001e80000100a00 */
[----:B0-----:R-:W4:Y:S04]  /*2d9f0*/  LDL.LU.64 R56, [R1+0x7d0] ;  /* 0x0007d00001387983 */ /* 0x001f280000300a00 */
[----:B------:R-:W4:Y:S04]  /*2da00*/  LDL.LU.64 R58, [R1+0x7d8] ;  /* 0x0007d800013a7983 */ /* 0x000f280000300a00 */
[----:B------:R0:W-:Y:S04]  /*2da10*/  STL.64 [R1+0x850], R32 ;  /* 0x0008502001007387 */ /* 0x0001e80000100a00 */
[----:B------:R1:W-:Y:S04]  /*2da20*/  STL.64 [R1+0x858], R34 ;  /* 0x0008582201007387 */ /* 0x0003e80000100a00 */
[----:B0-----:R-:W2:Y:S04]  /*2da30*/  LDL.LU.64 R32, [R1+0x7c0] ;  /* 0x0007c00001207983 */ /* 0x001ea80000300a00 */
[----:B-1----:R-:W2:Y:S04]  /*2da40*/  LDL.LU.64 R34, [R1+0x7c8] ;  /* 0x0007c80001227983 */ /* 0x002ea80000300a00 */
[----:B------:R-:W-:Y:S04]  /*2da50*/  STL.64 [R1+0x840], R8 ;  /* 0x0008400801007387 */ /* 0x000fe80000100a00 */
[----:B------:R0:W-:Y:S04]  /*2da60*/  STL.64 [R1+0x848], R10 ;  /* 0x0008480a01007387 */ /* 0x0001e80000100a00 */
[----:B0-----:R-:W3:Y:S04]  /*2da70*/  LDL.LU.64 R10, [R1+0x1bf0] ;  /* 0x001bf000010a7983 */ /* 0x001ee80000300a00 */
[----:B------:R-:W4:Y:S02]  /*2da80*/  LDL.LU.64 R8, [R1+0x1be8] ;  /* 0x001be80001087983 */ /* 0x000f240000300a00 */
[C---:B----4-:R-:W-:Y:S06]  /*2da90*/  HMMA.16816.F32 R24, R4.reuse, R8, R24 ;  /* 0x000000080418723c */ /* 0x050fec0000001818 */
[----:B---3--:R-:W-:-:S15]  /*2daa0*/  HMMA.16816.F32 R12, R4, R10, R12 ;  /* 0x0000000a040c723c */ /* 0x008fde000000180c */
[----:B------:R-:W-:-:S02]  /*2dab0*/  NOP ;  /* 0x0000000000007918 */ /* 0x000fc40000000000 */
[----:B------:R-:W-:Y:S04]  /*2dac0*/  STL.64 [R1+0x830], R24 ;  /* 0x0008301801007387 */ /* 0x000fe80000100a00 */
[----:B------:R0:W-:Y:S04]  /*2dad0*/  STL.64 [R1+0x838], R26 ;  /* 0x0008381a01007387 */ /* 0x0001e80000100a00 */
[----:B0-----:R-:W3:Y:S04]  /*2dae0*/  LDL.LU.64 R26, [R1+0x1be0] ;  /* 0x001be000011a7983 */ /* 0x001ee80000300a00 */
[----:B------:R-:W4:Y:S04]  /*2daf0*/  LDL.LU.64 R24, [R1+0x1bd8] ;  /* 0x001bd80001187983 */ /* 0x000f280000300a00 */
[----:B------:R-:W-:Y:S04]  /*2db00*/  STL.64 [R1+0x820], R12 ;  /* 0x0008200c01007387 */ /* 0x000fe80000100a00 */
[----:B------:R0:W-:Y:S04]  /*2db10*/  STL.64 [R1+0x828], R14 ;  /* 0x0008280e01007387 */ /* 0x0001e80000100a00 */
[----:B0-----:R-:W2:Y:S04]  /*2db20*/  LDL.LU.64 R14, [R1+0x1bd0] ;  /* 0x001bd000010e7983 */ /* 0x001ea80000300a00 */
[----:B------:R-:W3:Y:S04]  /*2db30*/  LDL.LU.64 R12, [R1+0x1bc8] ;  /* 0x001bc800010c7983 */ /* 0x000ee80000300a00 */
[----:B------:R-:W-:Y:S04]  /*2db40*/  STL.64 [R1+0x1b50], R10 ;  /* 0x001b500a01007387 */ /* 0x000fe80000100a00 */
[----:B------:R0:W-:Y:S04]  /*2db50*/  STL.64 [R1+0x1b48], R8 ;  /* 0x001b480801007387 */ /* 0x0001e80000100a00 */
[----:B0-----:R-:W4:Y:S04]  /*2db60*/  LDL.LU.64 R8, [R1+0x7e0] ;  /* 0x0007e00001087983 */ /* 0x001f280000300a00 */
[----:B------:R-:W4:Y:S01]  /*2db70*/  LDL.LU.64 R10, [R1+0x7e8] ;  /* 0x0007e800010a7983 */ /* 0x000f220000300a00 */
[C---:B---3--:R-:W-:Y:S06]  /*2db80*/  HMMA.16816.F32 R20, R4.reuse, R12, R20 ;  /* 0x0000000c0414723c */ /* 0x048fec0000001814 */
[----:B--2---:R-:W-:-:S15]  /*2db90*/  HMMA.16816.F32 R16, R4, R14, R16 ;  /* 0x0000000e0410723c */ /* 0x004fde0000001810 */
[----:B------:R-:W-:-:S02]  /*2dba0*/  NOP ;  /* 0x0000000000007918 */ /* 0x000fc40000000000 */
[----:B------:R-:W-:Y:S04]  /*2dbb0*/  STL.64 [R1+0x810], R20 ;  /* 0x0008101401007387 */ /* 0x000fe80000100a00 */
[----:B------:R0:W-:Y:S04]  /*2dbc0*/  STL.64 [R1+0x818], R22 ;  /* 0x0008181601007387 */ /* 0x0001e80000100a00 */
[----:B0-----:R-:W2:Y:S04]  /*2dbd0*/  LDL.LU.64 R22, [R1+0x1bc0] ;  /* 0x001bc00001167983 */ /* 0x001ea80000300a00 */
[----:B------:R-:W3:Y:S04]  /*2dbe0*/  LDL.LU.64 R20, [R1+0x1bb8] ;  /* 0x001bb80001147983 */ /* 0x000ee80000300a00 */
[----:B------:R-:W-:Y:S04]  /*2dbf0*/  STL.64 [R1+0x800], R16 ;  /* 0x0008001001007387 */ /* 0x000fe80000100a00 */
[----:B------:R0:W-:Y:S04]  /*2dc00*/  STL.64 [R1+0x808], R18 ;  /* 0x0008081201007387 */ /* 0x0001e80000100a00 */
[----:B0-----:R-:W4:Y:S04]  /*2dc10*/  LDL.LU.64 R18, [R1+0x1bb0] ;  /* 0x001bb00001127983 */ /* 0x001f280000300a00 */
[----:B------:R-:W2:Y:S04]  /*2dc20*/  LDL.LU.64 R16, [R1+0x1ba8] ;  /* 0x001ba80001107983 */ /* 0x000ea80000300a00 */
[----:B------:R-:W-:Y:S04]  /*2dc30*/  STL.64 [R1+0x1b60], R14 ;  /* 0x001b600e01007387 */ /* 0x000fe80000100a00 */
[----:B------:R0:W-:Y:S04]  /*2dc40*/  STL.64 [R1+0x1b58], R12 ;  /* 0x001b580c01007387 */ /* 0x0001e80000100a00 */
[----:B0-----:R-:W2:Y:S04]  /*2dc50*/  LDL.LU.64 R12, [R1+0x7f0] ;  /* 0x0007f000010c7983 */ /* 0x001ea80000300a00 */
[----:B------:R-:W2:Y:S01]  /*2dc60*/  LDL.LU.64 R14, [R1+0x7f8] ;  /* 0x0007f800010e7983 */ /* 0x000ea20000300a00 */
[C---:B----4-:R-:W-:Y:S06]  /*2dc70*/  HMMA.16816.F32 R8, R4.reuse, R18, R8 ;  /* 0x000000120408723c */ /* 0x050fec0000001808 */
[----:B--2---:R-:W-:-:S15]  /*2dc80*/  HMMA.16816.F32 R12, R4, R16, R12 ;  /* 0x00000010040c723c */ /* 0x004fde000000180c */
[----:B------:R-:W-:-:S08]  /*2dc90*/  NOP ;  /* 0x0000000000007918 */ /* 0x000fd00000000000 */
[----:B------:R0:W-:Y:S04]  /*2dca0*/  STL.64 [R1+0x7f0], R12 ;  /* 0x0007f00c01007387 */ /* 0x0001e80000100a00 */
[----:B------:R1:W-:Y:S04]  /*2dcb0*/  STL.64 [R1+0x7f8], R14 ;  /* 0x0007f80e01007387 */ /* 0x0003e80000100a00 */
[----:B0-----:R-:W2:Y:S04]  /*2dcc0*/  LDL.LU.64 R12, [R1+0x7a0] ;  /* 0x0007a000010c7983 */ /* 0x001ea80000300a00 */
[----:B-1----:R-:W2:Y:S04]  /*2dcd0*/  LDL.LU.64 R14, [R1+0x7a8] ;  /* 0x0007a800010e7983 */ /* 0x002ea80000300a00 */
[----:B------:R-:W-:Y:S04]  /*2dce0*/  STL.64 [R1+0x1b80], R18 ;  /* 0x001b801201007387 */ /* 0x000fe80000100a00 */
[----:B------:R3:W-:Y:S04]  /*2dcf0*/  STL.64 [R1+0x1b78], R16 ;  /* 0x001b781001007387 */ /* 0x0007e80000100a00 */
[----:B------:R-:W-:Y:S04]  /*2dd00*/  STL.64 [R1+0x7e0], R8 ;  /* 0x0007e00801007387 */ /* 0x000fe80000100a00 */
[----:B------:R0:W-:Y:S01]  /*2dd10*/  STL.64 [R1+0x7e8], R10 ;  /* 0x0007e80a01007387 */ /* 0x0001e20000100a00 */
[C---:B---3--:R-:W-:Y:S06]  /*2dd20*/  HMMA.16816.F32 R16, R4.reuse, R20, R56 ;  /* 0x000000140410723c */ /* 0x048fec0000001838 */
[----:B0-----:R-:W-:Y:S01]  /*2dd30*/  HMMA.16816.F32 R8, R4, R22, R32 ;  /* 0x000000160408723c */ /* 0x001fe20000001820 */
[----:B------:R-:W3:-:S15]  /*2dd40*/  LDL.LU.64 R56, [R1+0x790] ;  /* 0x0007900001387983 */ /* 0x000ede0000300a00 */
[----:B------:R-:W-:-:S01]  /*2dd50*/  NOP ;  /* 0x0000000000007918 */ /* 0x000fc20000000000 */
[----:B------:R0:W-:Y:S04]  /*2dd60*/  STL.64 [R1+0x7d0], R16 ;  /* 0x0007d01001007387 */ /* 0x0001e80000100a00 */
[----:B------:R1:W-:Y:S04]  /*2dd70*/  STL.64 [R1+0x7d8], R18 ;  /* 0x0007d81201007387 */ /* 0x0003e80000100a00 */
[----:B------:R-:W3:Y:S04]  /*2dd80*/  LDL.LU.64 R58, [R1+0x798] ;  /* 0x00079800013a7983 */ /* 0x000ee80000300a00 */
[----:B------:R4:W-:Y:S04]  /*2dd90*/  STL.64 [R1+0x7c0], R8 ;  /* 0x0007c00801007387 */ /* 0x0009e80000100a00 */
[----:B------:R4:W-:Y:S04]  /*2dda0*/  STL.64 [R1+0x7c8], R10 ;  /* 0x0007c80a01007387 */ /* 0x0009e80000100a00 */
[----:B0-----:R-:W3:Y:S04]  /*2ddb0*/  LDL.LU.64 R16, [R1+0x780] ;  /* 0x0007800001107983 */ /* 0x001ee80000300a00 */
[----:B-1----:R-:W3:Y:S04]  /*2ddc0*/  LDL.LU.64 R18, [R1+0x788] ;  /* 0x0007880001127983 */ /* 0x002ee80000300a00 */
[----:B----4-:R-:W4:Y:S04]  /*2ddd0*/  LDL.LU R9, [R1+0xb80] ;  /* 0x000b800001097983 */ /* 0x010f280000300800 */
[----:B------:R-:W4:Y:S04]  /*2dde0*/  LDL.LU R32, [R1+0xb7c] ;  /* 0x000b7c0001207983 */ /* 0x000f280000300800 */
[----:B------:R-:W4:Y:S04]  /*2ddf0*/  LDL.LU R10, [R1+0xb88] ;  /* 0x000b8800010a7983 */ /* 0x000f280000300800 */
[----:B------:R-:W4:Y:S04]  /*2de00*/  LDL.LU R33, [R1+0xb84] ;  /* 0x000b840001217983 */ /* 0x000f280000300800 */
[----:B------:R-:W-:Y:S04]  /*2de10*/  STL.64 [R1+0x1b40], R22 ;  /* 0x001b401601007387 */ /* 0x000fe80000100a00 */
[----:B------:R0:W-:Y:S04]  /*2de20*/  STL.64 [R1+0x1b38], R20 ;  /* 0x001b381401007387 */ /* 0x0001e80000100a00 */
[----:B0-----:R-:W2:Y:S04]  /*2de30*/  LDL.LU.64 R20, [R1+0x7b0] ;  /* 0x0007b00001147983 */ /* 0x001ea80000300a00 */
[----:B------:R-:W2:Y:S02]  /*2de40*/  LDL.LU.64 R22, [R1+0x7b8] ;  /* 0x0007b80001167983 */ /* 0x000ea40000300a00 */
[----:B--2---:R-:W-:-:S15]  /*2de50*/  HMMA.16816.F32 R20, R4, R24, R20 ;  /* 0x000000180414723c */ /* 0x004fde0000001814 */
[----:B------:R-:W-:-:S08]  /*2de60*/  NOP ;  /* 0x0000000000007918 */ /* 0x000fd00000000000 */
[----:B------:R-:W-:Y:S04]  /*2de70*/  STL.64 [R1+0x7b0], R20 ;  /* 0x0007b01401007387 */ /* 0x000fe80000100a00 */
[----:B------:R0:W-:Y:S02]  /*2de80*/  STL.64 [R1+0x7b8], R22 ;  /* 0x0007b81601007387 */ /* 0x0001e40000100a00 */
[C---:B0-----:R-:W-:Y:S02]  /*2de90*/  HMMA.16816.F32 R20, R4.reuse, R26, R12 ;  /* 0x0000001a0414723c */ /* 0x041fe4000000180c */
[----:B------:R-:W2:Y:S04]  /*2dea0*/  LDL.LU.64 R12, [R1+0x770] ;  /* 0x00077000010c7983 */ /* 0x000ea80000300a00 */
[----:B------:R-:W2:Y:S01]  /*2deb0*/  LDL.LU.64 R14, [R1+0x778] ;  /* 0x00077800010e7983 */ /* 0x000ea20000300a00 */
[----:B---3--:R-:W-:-:S15]  /*2dec0*/  HMMA.16816.F32 R16, R4, R30, R16 ;  /* 0x0000001e0410723c */ /* 0x008fde0000001810 */
[----:B------:R-:W-:-:S01]  /*2ded0*/  NOP ;  /* 0x0000000000007918 */ /* 0x000fc20000000000 */
[----:B------:R-:W-:Y:S04]  /*2dee0*/  STL.64 [R1+0x7a0], R20 ;  /* 0x0007a01401007387 */ /* 0x000fe80000100a00 */
[----:B------:R0:W-:Y:S04]  /*2def0*/  STL.64 [R1+0x7a8], R22 ;  /* 0x0007a81601007387 */ /* 0x0001e80000100a00 */
[----:B------:R-:W3:Y:S04]  /*2df00*/  LDL.LU R11, [R1+0xb90] ;  /* 0x000b9000010b7983 */ /* 0x000ee80000300800 */
[----:B------:R-:W3:Y:S01]  /*2df10*/  LDL.LU R34, [R1+0xb8c] ;  /* 0x000b8c0001227983 */ /* 0x000ee20000300800 */
[C---:B0-----:R-:W-:Y:S03]  /*2df20*/  HMMA.16816.F32 R20, R4.reuse, R28, R56 ;  /* 0x0000001c0414723c */ /* 0x041fe60000001838 */
[----:B------:R-:W-:Y:S04]  /*2df30*/  STL.64 [R1+0x1b30], R26 ;  /* 0x001b301a01007387 */ /* 0x000fe80000100a00 */
[----:B------:R-:W-:Y:S04]  /*2df40*/  STL.64 [R1+0x1b28], R24 ;  /* 0x001b281801007387 */ /* 0x000fe80000100a00 */
[----:B------:R-:W4:Y:S04]  /*2df50*/  LDL.LU.64 R56, [R1+0x750] ;  /* 0x0007500001387983 */ /* 0x000f280000300a00 */
[----:B------:R-:W4:Y:S08]  /*2df60*/  LDL.LU.64 R58, [R1+0x758] ;  /* 0x00075800013a7983 */ /* 0x000f300000300a00 */
[----:B------:R0:W-:Y:S04]  /*2df70*/  STL.64 [R1+0x790], R20 ;  /* 0x0007901401007387 */ /* 0x0001e80000100a00 */
[----:B------:R1:W-:Y:S04]  /*2df80*/  STL.64 [R1+0x798], R22 ;  /* 0x0007981601007387 */ /* 0x0003e80000100a00 */
[----:B0-----:R-:W3:Y:S04]  /*2df90*/  LDL.LU.64 R20, [R1+0x740] ;  /* 0x0007400001147983 */ /* 0x001ee80000300a00 */
[----:B-1----:R-:W3:Y:S04]  /*2dfa0*/  LDL.LU.64 R22, [R1+0x748] ;  /* 0x0007480001167983 */ /* 0x002ee80000300a00 */
[----:B------:R-:W4:Y:S04]  /*2dfb0*/  LDL.LU.64 R24, [R1+0x730] ;  /* 0x0007300001187983 */ /* 0x000f280000300a00 */
[----:B------:R-:W4:Y:S04]  /*2dfc0*/  LDL.LU.64 R26, [R1+0x738] ;  /* 0x00073800011a7983 */ /* 0x000f280000300a00 */
[----:B------:R0:W-:Y:S04]  /*2dfd0*/  STL.64 [R1+0x780], R16 ;  /* 0x0007801001007387 */ /* 0x0001e80000100a00 */
[----:B------:R1:W-:Y:S04]  /*2dfe0*/  STL.64 [R1+0x788], R18 ;  /* 0x0007881201007387 */ /* 0x0003e80000100a00 */
[----:B0-----:R-:W3:Y:S04]  /*2dff0*/  LDL.LU.64 R16, [R1+0x720] ;  /* 0x0007200001107983 */ /* 0x001ee80000300a00 */
[----:B-1----:R-:W3:Y:S04]  /*2e000*/  LDL.LU.64 R18, [R1+0x728] ;  /* 0x0007280001127983 */ /* 0x002ee80000300a00 */
[----:B------:R-:W3:Y:S04]  /*2e010*/  LDL.LU R35, [R1+0xb98] ;  /* 0x000b980001237983 */ /* 0x000ee80000300800 */
[----:B------:R-:W3:Y:S04]  /*2e020*/  LDL.LU R0, [R1+0xb94] ;  /* 0x000b940001007983 */ /* 0x000ee80000300800 */
[----:B------:R-:W-:Y:S04]  /*2e030*/  STL.64 [R1+0x1b90], R30 ;  /* 0x001b901e01007387 */ /* 0x000fe80000100a00 */
[----:B------:R0:W-:Y:S04]  /*2e040*/  STL.64 [R1+0x1b88], R28 ;  /* 0x001b881c01007387 */ /* 0x0001e80000100a00 */
[----:B0-----:R-:W3:Y:S04]  /*2e050*/  LDL.LU.64 R28, [R1+0x760] ;  /* 0x00076000011c7983 */ /* 0x001ee80000300a00 */
[----:B------:R-:W3:Y:S01]  /*2e060*/  LDL.LU.64 R30, [R1+0x768] ;  /* 0x00076800011e7983 */ /* 0x000ee20000300a00 */
        /* <DEDUP_REMOVED lines=8> */
[C---:B----4-:R-:W-:Y:S06]  /*2e0f0*/  HMMA.16816.F32 R24, R4.reuse, R44, R24 ;  /* 0x0000002c0418723c */ /* 0x050fec0000001818 */
[C---:B---3--:R-:W-:Y:S06]  /*2e100*/  HMMA.16816.F32 R28, R4.reuse, R38, R28 ;  /* 0x00000026041c723c */ /* 0x048fec000000181c */
[C---:B0-----:R-:W-:Y:S06]  /*2e110*/  HMMA.16816.F32 R36, R4.reuse, R40, R56 ;  /* 0x000000280424723c */ /* 0x041fec0000001838 */
[C---:B------:R-:W-:Y:S11]  /*2e120*/  HMMA.16816.F32 R16, R4.reuse, R46, R16 ;  /* 0x0000002e0410723c */ /* 0x040ff60000001810 */
[----:B------:R-:W-:Y:S04]  /*2e130*/  STL.64 [R1+0x760], R28 ;  /* 0x0007601c01007387 */ /* 0x000fe80000100a00 */
[----:B------:R0:W-:Y:S02]  /*2e140*/  STL.64 [R1+0x768], R30 ;  /* 0x0007681e01007387 */ /* 0x0001e40000100a00 */
[----:B0-----:R-:W-:Y:S02]  /*2e150*/  HMMA.16816.F32 R28, R4, R42, R20 ;  /* 0x0000002a041c723c */ /* 0x001fe40000001814 */
[----:B------:R-:W3:Y:S04]  /*2e160*/  LDL.64 R20, [R1+0x28] ;  /* 0x0000280001147983 */ /* 0x000ee80000100a00 */
[----:B------:R0:W-:Y:S04]  /*2e170*/  STL.64 [R1+0x750], R36 ;  /* 0x0007502401007387 */ /* 0x0001e80000100a00 */
[----:B------:R1:W-:Y:S04]  /*2e180*/  STL.64 [R1+0x758], R38 ;  /* 0x0007582601007387 */ /* 0x0003e80000100a00 */
[----:B------:R-:W-:Y:S09]  /*2e190*/  STL [R1+0x1b24], R42 ;  /* 0x001b242a01007387 */ /* 0x000ff20000100800 */
[----:B------:R4:W-:Y:S04]  /*2e1a0*/  STL.64 [R1+0x740], R28 ;  /* 0x0007401c01007387 */ /* 0x0009e80000100a00 */
[----:B------:R4:W-:Y:S04]  /*2e1b0*/  STL.64 [R1+0x748], R30 ;  /* 0x0007481e01007387 */ /* 0x0009e80000100a00 */
[----:B------:R-:W-:Y:S04]  /*2e1c0*/  STL [R1+0x1b20], R43 ;  /* 0x001b202b01007387 */ /* 0x000fe80000100800 */
[----:B------:R-:W3:Y:S04]  /*2e1d0*/  LDL.64 R56, [R1+0x20] ;  /* 0x0000200001387983 */ /* 0x000ee80000100a00 */
[----:B------:R-:W3:Y:S04]  /*2e1e0*/  LDL.LU.64 R58, [R1+0x18] ;  /* 0x00001800013a7983 */ /* 0x000ee80000300a00 */
[----:B------:R4:W-:Y:S04]  /*2e1f0*/  STL.64 [R1+0x730], R24 ;  /* 0x0007301801007387 */ /* 0x0009e80000100a00 */
[----:B------:R4:W-:Y:S04]  /*2e200*/  STL.64 [R1+0x738], R26 ;  /* 0x0007381a01007387 */ /* 0x0009e80000100a00 */
[----:B------:R-:W-:Y:S04]  /*2e210*/  STL [R1+0x1b1c], R44 ;  /* 0x001b1c2c01007387 */ /* 0x000fe80000100800 */
[----:B------:R-:W-:Y:S04]  /*2e220*/  STL [R1+0x1b18], R45 ;  /* 0x001b182d01007387 */ /* 0x000fe80000100800 */
[----:B------:R4:W-:Y:S04]  /*2e230*/  STL.64 [R1+0x720], R16 ;  /* 0x0007201001007387 */ /* 0x0009e80000100a00 */
[----:B------:R4:W-:Y:S04]  /*2e240*/  STL.64 [R1+0x728], R18 ;  /* 0x0007281201007387 */ /* 0x0009e80000100a00 */
[----:B0-----:R-:W3:Y:S04]  /*2e250*/  LDL.LU.64 R36, [R1+0x920] ;  /* 0x0009200001247983 */ /* 0x001ee80000300a00 */
[----:B-1----:R-:W3:Y:S01]  /*2e260*/  LDL.LU.64 R38, [R1+0x928] ;  /* 0x0009280001267983 */ /* 0x002ee20000300a00 */
[----:B------:R-:W-:-:S02]  /*2e270*/  IMAD R32, R32, 0x100, R9 ;  /* 0x0000010020207824 */ /* 0x000fc400078e0209 */
[----:B------:R-:W-:Y:S02]  /*2e280*/  IMAD R33, R33, 0x100, R10 ;  /* 0x0000010021217824 */ /* 0x000fe400078e020a */
[----:B------:R-:W-:Y:S01]  /*2e290*/  IMAD R34, R34, 0x100, R11 ;  /* 0x0000010022227824 */ /* 0x000fe200078e020b */
[----:B--2---:R-:W-:-:S15]  /*2e2a0*/  HMMA.16816.F32 R12, R4, R48, R12 ;  /* 0x00000030040c723c */ /* 0x004fde000000180c */
[----:B------:R-:W-:-:S08]  /*2e2b0*/  NOP ;  /* 0x0000000000007918 */ /* 0x000fd00000000000 */
[----:B------:R0:W-:Y:S04]  /*2e2c0*/  STL.64 [R1+0x710], R12 ;  /* 0x0007100c01007387 */ /* 0x0001e80000100a00 */
[----:B------:R1:W-:Y:S04]  /*2e2d0*/  STL.64 [R1+0x718], R14 ;  /* 0x0007180e01007387 */ /* 0x0003e80000100a00 */
[----:B------:R-:W-:Y:S04]  /*2e2e0*/  STL [R1+0x1b10], R48 ;  /* 0x001b103001007387 */ /* 0x000fe80000100800 */
[----:B------:R-:W-:Y:S04]  /*2e2f0*/  STL [R1+0x1b0c], R49 ;  /* 0x001b0c3101007387 */ /* 0x000fe80000100800 */
[----:B----4-:R-:W2:Y:S04]  /*2e300*/  LDL.LU.64 R28, [R1+0x910] ;  /* 0x00091000011c7983 */ /* 0x010ea80000300a00 */
[----:B------:R-:W2:Y:S04]  /*2e310*/  LDL.LU.64 R30, [R1+0x918] ;  /* 0x00091800011e7983 */ /* 0x000ea80000300a00 */
[----:B------:R-:W4:Y:S04]  /*2e320*/  LDL.LU.64 R24, [R1+0x700] ;  /* 0x0007000001187983 */ /* 0x000f280000300a00 */
[----:B------:R-:W4:Y:S04]  /*2e330*/  LDL.LU.64 R26, [R1+0x708] ;  /* 0x00070800011a7983 */ /* 0x000f280000300a00 */
[----:B------:R-:W4:Y:S04]  /*2e340*/  LDL.LU.64 R8, [R1+0x10] ;  /* 0x0000100001087983 */ /* 0x000f280000300a00 */
[----:B------:R-:W4:Y:S04]  /*2e350*/  LDL.LU.64 R10, [R1+0x8] ;  /* 0x00000800010a7983 */ /* 0x000f280000300a00 */
[----:B------:R-:W4:Y:S04]  /*2e360*/  LDL.LU.64 R16, [R1+0x6f0] ;  /* 0x0006f00001107983 */ /* 0x000f280000300a00 */
[----:B------:R-:W4:Y:S04]  /*2e370*/  LDL.LU.64 R18, [R1+0x6f8] ;  /* 0x0006f80001127983 */ /* 0x000f280000300a00 */
[----:B0-----:R-:W4:Y:S04]  /*2e380*/  LDL.LU.64 R12, [R1+0x6e0] ;  /* 0x0006e000010c7983 */ /* 0x001f280000300a00 */
[----:B-1----:R-:W4:Y:S01]  /*2e390*/  LDL.LU.64 R14, [R1+0x6e8] ;  /* 0x0006e800010e7983 */ /* 0x002f220000300a00 */
[----:B------:R-:W-:-:S03]  /*2e3a0*/  IMAD R35, R0, 0x100, R35 ;  /* 0x0000010000237824 */ /* 0x000fc600078e0223 */
[----:B------:R-:W4:Y:S04]  /*2e3b0*/  LDL.LU.64 R22, [R1] ;  /* 0x0000000001167983 */ /* 0x000f280000300a00 */
[----:B------:R-:W-:Y:S01]  /*2e3c0*/  STL [R1+0x1b08], R50 ;  /* 0x001b083201007387 */ /* 0x000fe20000100800 */
[----:B------:R-:W-:Y:S02]  /*2e3d0*/  F2FP.F16.E4M3.UNPACK_B R32, R32 ;  /* 0x00000020ff20723e */ /* 0x000fe400020006ff */
[----:B------:R-:W-:Y:S02]  /*2e3e0*/  F2FP.F16.E4M3.UNPACK_B R33, R33 ;  /* 0x00000021ff21723e */ /* 0x000fe400020006ff */
[----:B------:R-:W-:Y:S01]  /*2e3f0*/  F2FP.F16.E4M3.UNPACK_B R34, R34 ;  /* 0x00000022ff22723e */ /* 0x000fe200020006ff */
[----:B------:R0:W-:Y:S01]  /*2e400*/  STL [R1+0x1b04], R51 ;  /* 0x001b043301007387 */ /* 0x0001e20000100800 */
[----:B------:R-:W-:Y:S01]  /*2e410*/  F2FP.F16.E4M3.UNPACK_B R35, R35 ;  /* 0x00000023ff23723e */ /* 0x000fe200020006ff */
[----:B---3--:R-:W-:-:S15]  /*2e420*/  HMMA.16816.F32 R36, R4, R50, R36 ;  /* 0x000000320424723c */ /* 0x008fde0000001824 */
[----:B------:R-:W-:-:S08]  /*2e430*/  NOP ;  /* 0x0000000000007918 */ /* 0x000fd00000000000 */
[----:B------:R1:W-:Y:S04]  /*2e440*/  STL.64 [R1+0x920], R36 ;  /* 0x0009202401007387 */ /* 0x0003e80000100a00 */
[----:B------:R3:W-:Y:S01]  /*2e450*/  STL.64 [R1+0x928], R38 ;  /* 0x0009282601007387 */ /* 0x0007e20000100a00 */
[----:B0-----:R-:W-:Y:S02]  /*2e460*/  IMAD.MOV.U32 R51, RZ, RZ, R20 ;  /* 0x000000ffff337224 */ /* 0x001fe400078e0014 */
[----:B------:R-:W-:Y:S02]  /*2e470*/  IMAD.MOV.U32 R50, RZ, RZ, R57 ;  /* 0x000000ffff327224 */ /* 0x000fe400078e0039 */
[----:B------:R-:W-:Y:S01]  /*2e480*/  IMAD.MOV.U32 R49, RZ, RZ, R58 ;  /* 0x000000ffff317224 */ /* 0x000fe200078e003a */
[C---:B--2---:R-:W-:Y:S06]  /*2e490*/  HMMA.16816.F32 R28, R4.reuse, R52, R28 ;  /* 0x00000034041c723c */ /* 0x044fec000000181c */
[----:B----4-:R-:W-:Y:S06]  /*2e4a0*/  HMMA.16816.F32 R4, R4, R20, R24 ;  /* 0x000000140404723c */ /* 0x010fec0000001818 */
[C---:B------:R-:W-:Y:S11]  /*2e4b0*/  HMMA.16816.F32 R12, R32.reuse, R58, R12 ;  /* 0x0000003a200c723c */ /* 0x040ff6000000180c */
[----:B------:R0:W-:Y:S04]  /*2e4c0*/  STL.64 [R1+0x910], R28 ;  /* 0x0009101c01007387 */ /* 0x0001e80000100a00 */
[----:B------:R2:W-:Y:S04]  /*2e4d0*/  STL.64 [R1+0x918], R30 ;  /* 0x0009181e01007387 */ /* 0x0005e80000100a00 */
[----:B------:R-:W-:Y:S04]  /*2e4e0*/  STL.64 [R1+0x700], R4 ;  /* 0x0007000401007387 */ /* 0x000fe80000100a00 */
[----:B------:R4:W-:Y:S04]  /*2e4f0*/  STL.64 [R1+0x708], R6 ;  /* 0x0007080601007387 */ /* 0x0009e80000100a00 */
[----:B-1----:R-:W4:Y:S04]  /*2e500*/  LDL.LU.64 R36, [R1+0x6d0] ;  /* 0x0006d00001247983 */ /* 0x002f280000300a00 */
[----:B---3--:R-:W3:Y:S04]  /*2e510*/  LDL.LU.64 R38, [R1+0x6d8] ;  /* 0x0006d80001267983 */ /* 0x008ee80000300a00 */
[----:B0-----:R-:W3:Y:S04]  /*2e520*/  LDL.LU.64 R28, [R1+0x6c0] ;  /* 0x0006c000011c7983 */ /* 0x001ee80000300a00 */
[----:B--2---:R-:W2:Y:S01]  /*2e530*/  LDL.LU.64 R30, [R1+0x6c8] ;  /* 0x0006c800011e7983 */ /* 0x004ea20000300a00 */
[----:B----4-:R-:W-:Y:S03]  /*2e540*/  HMMA.16816.F32 R4, R32, R56, R16 ;  /* 0x000000382004723c */ /* 0x010fe60000001810 */
[----:B------:R-:W-:-:S15]  /*2e550*/  STL [R1+0x1b14], R51 ;  /* 0x001b143301007387 */ /* 0x000fde0000100800 */
[----:B------:R-:W-:-:S05]  /*2e560*/  NOP ;  /* 0x0000000000007918 */ /* 0x000fca0000000000 */
[----:B------:R-:W-:Y:S04]  /*2e570*/  STL.64 [R1+0x6f0], R4 ;  /* 0x0006f00401007387 */ /* 0x000fe80000100a00 */
[----:B------:R0:W-:Y:S04]  /*2e580*/  STL.64 [R1+0x6f8], R6 ;  /* 0x0006f80601007387 */ /* 0x0001e80000100a00 */
[----:B------:R1:W-:Y:S04]  /*2e590*/  STL.64 [R1+0x6e0], R12 ;  /* 0x0006e00c01007387 */ /* 0x0003e80000100a00 */
[----:B------:R4:W-:Y:S04]  /*2e5a0*/  STL.64 [R1+0x6e8], R14 ;  /* 0x0006e80e01007387 */ /* 0x0009e80000100a00 */
[----:B------:R-:W2:Y:S04]  /*2e5b0*/  LDL.LU.64 R16, [R1+0x6b0] ;  /* 0x0006b00001107983 */ /* 0x000ea80000300a00 */
[----:B------:R-:W2:Y:S04]  /*2e5c0*/  LDL.LU.64 R18, [R1+0x6b8] ;  /* 0x0006b80001127983 */ /* 0x000ea80000300a00 */
[----:B------:R-:W2:Y:S01]  /*2e5d0*/  LDL.LU.64 R56, [R1+0x6a0] ;  /* 0x0006a00001387983 */ /* 0x000ea20000300a00 */
[----:B0-----:R-:W-:-:S03]  /*2e5e0*/  IMAD.MOV.U32 R7, RZ, RZ, R59 ;  /* 0x000000ffff077224 */ /* 0x001fc600078e003b */
[----:B------:R-:W2:Y:S04]  /*2e5f0*/  LDL.LU.64 R58, [R1+0x6a8] ;  /* 0x0006a800013a7983 */ /* 0x000ea80000300a00 */
[----:B-1----:R-:W2:Y:S04]  /*2e600*/  LDL.LU.64 R12, [R1+0x690] ;  /* 0x00069000010c7983 */ /* 0x002ea80000300a00 */
[----:B----4-:R-:W4:Y:S04]  /*2e610*/  LDL.LU.64 R14, [R1+0x698] ;  /* 0x00069800010e7983 */ /* 0x010f280000300a00 */
[----:B------:R-:W4:Y:S04]  /*2e620*/  LDL.LU.64 R24, [R1+0x680] ;  /* 0x0006800001187983 */ /* 0x000f280000300a00 */
[----:B------:R-:W4:Y:S01]  /*2e630*/  LDL.LU.64 R26, [R1+0x688] ;  /* 0x00068800011a7983 */ /* 0x000f220000300a00 */
[----:B------:R-:W-:-:S02]  /*2e640*/  IMAD.MOV.U32 R51, RZ, RZ, R8 ;  /* 0x000000ffff337224 */ /* 0x000fc400078e0008 */
[----:B------:R-:W-:Y:S02]  /*2e650*/  IMAD.MOV.U32 R48, RZ, RZ, R9 ;  /* 0x000000ffff307224 */ /* 0x000fe400078e0009 */
[----:B------:R-:W-:Y:S02]  /*2e660*/  IMAD.MOV.U32 R44, RZ, RZ, R10 ;  /* 0x000000ffff2c7224 */ /* 0x000fe400078e000a */
[----:B------:R-:W-:Y:S02]  /*2e670*/  IMAD.MOV.U32 R45, RZ, RZ, R11 ;  /* 0x000000ffff2d7224 */ /* 0x000fe400078e000b */
[----:B------:R-:W-:Y:S02]  /*2e680*/  IMAD.MOV.U32 R0, RZ, RZ, R21 ;  /* 0x000000ffff007224 */ /* 0x000fe400078e0015 */
[----:B------:R-:W-:Y:S02]  /*2e690*/  IMAD.MOV.U32 R42, RZ, RZ, R22 ;  /* 0x000000ffff2a7224 */ /* 0x000fe400078e0016 */
[----:B------:R-:W-:Y:S01]  /*2e6a0*/  IMAD.MOV.U32 R43, RZ, RZ, R23 ;  /* 0x000000ffff2b7224 */ /* 0x000fe200078e0017 */
[C---:B---3--:R-:W-:Y:S06]  /*2e6b0*/  HMMA.16816.F32 R36, R32.reuse, R8, R36 ;  /* 0x000000082024723c */ /* 0x048fec0000001824 */
[----:B--2---:R-:W-:-:S15]  /*2e6c0*/  HMMA.16816.F32 R28, R32, R10, R28 ;  /* 0x0000000a201c723c */ /* 0x004fde000000181c */
[----:B------:R-:W-:-:S02]  /*2e6d0*/  NOP ;  /* 0x0000000000007918 */ /* 0x000fc40000000000 */
[----:B------:R-:W-:Y:S04]  /*2e6e0*/  STL.64 [R1+0x6d0], R36 ;  /* 0x0006d02401007387 */ /* 0x000fe80000100a00 */
[----:B------:R0:W-:Y:S04]  /*2e6f0*/  STL.64 [R1+0x6d8], R38 ;  /* 0x0006d82601007387 */ /* 0x0001e80000100a00 */
[----:B0-----:R-:W2:Y:S04]  /*2e700*/  LDL.LU.64 R38, [R1+0x1ba0] ;  /* 0x001ba00001267983 */ /* 0x001ea80000300a00 */
[----:B------:R-:W3:Y:S01]  /*2e710*/  LDL.LU.64 R36, [R1+0x1b98] ;  /* 0x001b980001247983 */ /* 0x000ee20000300a00 */
[C---:B------:R-:W-:Y:S06]  /*2e720*/  HMMA.16816.F32 R16, R32.reuse, R22, R16 ;  /* 0x000000162010723c */ /* 0x040fec0000001810 */
[C---:B------:R-:W-:Y:S01]  /*2e730*/  HMMA.16816.F32 R56, R32.reuse, R60, R56 ;  /* 0x0000003c2038723c */ /* 0x040fe20000001838 */
[----:B------:R-:W-:Y:S04]  /*2e740*/  STL.64 [R1+0x6c0], R28 ;  /* 0x0006c01c01007387 */ /* 0x000fe80000100a00 */
[----:B------:R0:W-:Y:S04]  /*2e750*/  STL.64 [R1+0x6c8], R30 ;  /* 0x0006c81e01007387 */ /* 0x0001e80000100a00 */
[----:B0-----:R-:W2:Y:S04]  /*2e760*/  LDL.LU.64 R30, [R1+0x1b90] ;  /* 0x001b9000011e7983 */ /* 0x001ea80000300a00 */
[----:B------:R-:W3:Y:S04]  /*2e770*/  LDL.LU.64 R28, [R1+0x1b88] ;  /* 0x001b8800011c7983 */ /* 0x000ee80000300a00 */
[----:B------:R-:W4:Y:S04]  /*2e780*/  LDL.LU.64 R8, [R1+0x670] ;  /* 0x0006700001087983 */ /* 0x000f280000300a00 */
[----:B------:R-:W4:Y:S04]  /*2e790*/  LDL.LU.64 R10, [R1+0x678] ;  /* 0x00067800010a7983 */ /* 0x000f280000300a00 */
[----:B------:R-:W-:Y:S04]  /*2e7a0*/  STL.64 [R1+0x6b0], R16 ;  /* 0x0006b01001007387 */ /* 0x000fe80000100a00 */
[----:B------:R0:W-:Y:S04]  /*2e7b0*/  STL.64 [R1+0x6b8], R18 ;  /* 0x0006b81201007387 */ /* 0x0001e80000100a00 */
[----:B0-----:R-:W2:Y:S04]  /*2e7c0*/  LDL.LU.64 R18, [R1+0x1b80] ;  /* 0x001b800001127983 */ /* 0x001ea80000300a00 */
[----:B------:R-:W3:Y:S04]  /*2e7d0*/  LDL.LU.64 R16, [R1+0x1b78] ;  /* 0x001b780001107983 */ /* 0x000ee80000300a00 */
[----:B------:R-:W2:Y:S04]  /*2e7e0*/  LDL.LU.64 R20, [R1+0x640] ;  /* 0x0006400001147983 */ /* 0x000ea80000300a00 */
[----:B------:R-:W2:Y:S04]  /*2e7f0*/  LDL.LU.64 R22, [R1+0x648] ;  /* 0x0006480001167983 */ /* 0x000ea80000300a00 */
[----:B------:R-:W-:Y:S04]  /*2e800*/  STL.64 [R1+0x6a0], R56 ;  /* 0x0006a03801007387 */ /* 0x000fe80000100a00 */
[----:B------:R0:W-:Y:S04]  /*2e810*/  STL.64 [R1+0x6a8], R58 ;  /* 0x0006a83a01007387 */ /* 0x0001e80000100a00 */
[----:B0-----:R-:W3:Y:S04]  /*2e820*/  LDL.LU.64 R58, [R1+0x1b70] ;  /* 0x001b7000013a7983 */ /* 0x001ee80000300a00 */
[----:B------:R-:W2:Y:S01]  /*2e830*/  LDL.LU.64 R56, [R1+0x1b68] ;  /* 0x001b680001387983 */ /* 0x000ea20000300a00 */
[C---:B----4-:R-:W-:Y:S06]  /*2e840*/  HMMA.16816.F32 R8, R32.reuse, R54, R8 ;  /* 0x000000362008723c */ /* 0x050fec0000001808 */
[C---:B---3--:R-:W-:Y:S06]  /*2e850*/  HMMA.16816.F32 R12, R32.reuse, R58, R12 ;  /* 0x0000003a200c723c */ /* 0x048fec000000180c */
[----:B--2---:R-:W-:-:S15]  /*2e860*/  HMMA.16816.F32 R24, R32, R56, R24 ;  /* 0x000000382018723c */ /* 0x004fde0000001818 */
[----:B------:R-:W-:-:S02]  /*2e870*/  NOP ;  /* 0x0000000000007918 */ /* 0x000fc40000000000 */
[----:B------:R-:W-:Y:S04]  /*2e880*/  STL.64 [R1+0x690], R12 ;  /* 0x0006900c01007387 */ /* 0x000fe80000100a00 */
[----:B------:R0:W-:Y:S04]  /*2e890*/  STL.64 [R1+0x698], R14 ;  /* 0x0006980e01007387 */ /* 0x0001e80000100a00 */
[----:B0-----:R-:W2:Y:S04]  /*2e8a0*/  LDL.LU.64 R14, [R1+0x1b60] ;  /* 0x001b6000010e7983 */ /* 0x001ea80000300a00 */
[----:B------:R-:W3:Y:S04]  /*2e8b0*/  LDL.LU.64 R12, [R1+0x1b58] ;  /* 0x001b5800010c7983 */ /* 0x000ee80000300a00 */
[----:B------:R0:W-:Y:S04]  /*2e8c0*/  STL.64 [R1+0x680], R24 ;  /* 0x0006801801007387 */ /* 0x0001e80000100a00 */
[----:B------:R1:W-:Y:S04]  /*2e8d0*/  STL.64 [R1+0x688], R26 ;  /* 0x0006881a01007387 */ /* 0x0003e80000100a00 */
[----:B0-----:R-:W3:Y:S04]  /*2e8e0*/  LDL.LU.64 R24, [R1+0x630] ;  /* 0x0006300001187983 */ /* 0x001ee80000300a00 */
[----:B-1----:R-:W3:Y:S04]  /*2e8f0*/  LDL.LU.64 R26, [R1+0x638] ;  /* 0x00063800011a7983 */ /* 0x002ee80000300a00 */
[----:B------:R-:W-:Y:S04]  /*2e900*/  STL.64 [R1+0x1ad8], R58 ;  /* 0x001ad83a01007387 */ /* 0x000fe80000100a00 */
[----:B------:R0:W-:Y:S04]  /*2e910*/  STL.64 [R1+0x1ad0], R56 ;  /* 0x001ad03801007387 */ /* 0x0001e80000100a00 */
[----:B0-----:R-:W4:Y:S04]  /*2e920*/  LDL.LU.64 R56, [R1+0x650] ;  /* 0x0006500001387983 */ /* 0x001f280000300a00 */
[----:B------:R-:W4:Y:S04]  /*2e930*/  LDL.LU.64 R58, [R1+0x658] ;  /* 0x00065800013a7983 */ /* 0x000f280000300a00 */
[----:B------:R-:W-:Y:S04]  /*2e940*/  STL.64 [R1+0x670], R8 ;  /* 0x0006700801007387 */ /* 0x000fe80000100a00 */
[----:B------:R0:W-:Y:S04]  /*2e950*/  STL.64 [R1+0x678], R10 ;  /* 0x0006780a01007387 */ /* 0x0001e80000100a00 */
[----:B0-----:R-:W2:Y:S04]  /*2e960*/  LDL.LU.64 R10, [R1+0x1b50] ;  /* 0x001b5000010a7983 */ /* 0x001ea80000300a00 */
[----:B------:R-:W4:Y:S04]  /*2e970*/  LDL.LU.64 R8, [R1+0x1b48] ;  /* 0x001b480001087983 */ /* 0x000f280000300a00 */
[----:B------:R-:W-:Y:S04]  /*2e980*/  STL.64 [R1+0x1af8], R54 ;  /* 0x001af83601007387 */ /* 0x000fe80000100a00 */
[----:B------:R0:W-:Y:S04]  /*2e990*/  STL.64 [R1+0x1af0], R52 ;  /* 0x001af03401007387 */ /* 0x0001e80000100a00 */
[----:B0-----:R-:W3:Y:S04]  /*2e9a0*/  LDL.LU.64 R52, [R1+0x660] ;  /* 0x0006600001347983 */ /* 0x001ee80000300a00 */
[----:B------:R-:W3:Y:S01]  /*2e9b0*/  LDL.LU.64 R54, [R1+0x668] ;  /* 0x0006680001367983 */ /* 0x000ee20000300a00 */
[C---:B----4-:R-:W-:Y:S06]  /*2e9c0*/  HMMA.16816.F32 R56, R32.reuse, R8, R56 ;  /* 0x000000082038723c */ /* 0x050fec0000001838 */
[----:B---3--:R-:W-:-:S15]  /*2e9d0*/  HMMA.16816.F32 R52, R32, R2, R52 ;  /* 0x000000022034723c */ /* 0x008fde0000001834 */
[----:B------:R-:W-:-:S08]  /*2e9e0*/  NOP ;  /* 0x0000000000007918 */ /* 0x000fd00000000000 */
[----:B------:R0:W-:Y:S04]  /*2e9f0*/  STL.64 [R1+0x660], R52 ;  /* 0x0006603401007387 */ /* 0x0001e80000100a00 */
[----:B------:R1:W-:Y:S04]  /*2ea00*/  STL.64 [R1+0x668], R54 ;  /* 0x0006683601007387 */ /* 0x0003e80000100a00 */
[----:B0-----:R-:W3:Y:S04]  /*2ea10*/  LDL.LU.64 R52, [R1+0x610] ;  /* 0x0006100001347983 */ /* 0x001ee80000300a00 */
[----:B-1----:R-:W3:Y:S04]  /*2ea20*/  LDL.LU.64 R54, [R1+0x618] ;  /* 0x0006180001367983 */ /* 0x002ee80000300a00 */
[----:B------:R-:W-:Y:S04]  /*2ea30*/  STL.64 [R1+0x650], R56 ;  /* 0x0006503801007387 */ /* 0x000fe80000100a00 */
[----:B------:R2:W-:Y:S02]  /*2ea40*/  STL.64 [R1+0x658], R58 ;  /* 0x0006583a01007387 */ /* 0x0005e40000100a00 */
[----:B--2---:R-:W-:Y:S02]  /*2ea50*/  HMMA.16816.F32 R56, R32, R10, R20 ;  /* 0x0000000a2038723c */ /* 0x004fe40000001814 */
[----:B------:R-:W2:Y:S04]  /*2ea60*/  LDL.LU.64 R20, [R1+0x600] ;  /* 0x0006000001147983 */ /* 0x000ea80000300a00 */
[----:B------:R-:W2:-:S15]  /*2ea70*/  LDL.LU.64 R22, [R1+0x608] ;  /* 0x0006080001167983 */ /* 0x000e9e0000300a00 */
[----:B------:R-:W-:-:S02]  /*2ea80*/  NOP ;  /* 0x0000000000007918 */ /* 0x000fc40000000000 */
[----:B------:R-:W-:Y:S04]  /*2ea90*/  STL.64 [R1+0x640], R56 ;  /* 0x0006403801007387 */ /* 0x000fe80000100a00 */
[----:B------:R-:W-:Y:S04]  /*2eaa0*/  STL.64 [R1+0x648], R58 ;  /* 0x0006483a01007387 */ /* 0x000fe80000100a00 */
[----:B------:R-:W-:Y:S04]  /*2eab0*/  STL.64 [R1+0x1aa8], R10 ;  /* 0x001aa80a01007387 */ /* 0x000fe80000100a00 */
[----:B------:R0:W-:Y:S04]  /*2eac0*/  STL.64 [R1+0x1aa0], R8 ;  /* 0x001aa00801007387 */ /* 0x0001e80000100a00 */
[----:B0-----:R-:W4:Y:S04]  /*2ead0*/  LDL.LU.64 R8, [R1+0x620] ;  /* 0x0006200001087983 */ /* 0x001f280000300a00 */
[----:B------:R-:W4:Y:S01]  /*2eae0*/  LDL.LU.64 R10, [R1+0x628] ;  /* 0x00062800010a7983 */ /* 0x000f220000300a00 */
[----:B------:R-:W-:Y:S03]  /*2eaf0*/  HMMA.16816.F32 R56, R32, R12, R24 ;  /* 0x0000000c2038723c */ /* 0x000fe60000001818 */
[----:B------:R-:W3:Y:S04]  /*2eb00*/  LDL.LU.64 R24, [R1+0x5f0] ;  /* 0x0005f00001187983 */ /* 0x000ee80000300a00 */
[----:B------:R-:W3:-:S15]  /*2eb10*/  LDL.LU.64 R26, [R1+0x5f8] ;  /* 0x0005f800011a7983 */ /* 0x000ede0000300a00 */
[----:B------:R-:W-:-:S01]  /*2eb20*/  NOP ;  /* 0x0000000000007918 */ /* 0x000fc20000000000 */
[----:B------:R0:W-:Y:S04]  /*2eb30*/  STL.64 [R1+0x630], R56 ;  /* 0x0006303801007387 */ /* 0x0001e80000100a00 */
[----:B------:R1:W-:Y:S04]  /*2eb40*/  STL.64 [R1+0x638], R58 ;  /* 0x0006383a01007387 */ /* 0x0003e80000100a00 */
[----:B0-----:R-:W3:Y:S04]  /*2eb50*/  LDL.LU.64 R56, [R1+0x5c0] ;  /* 0x0005c00001387983 */ /* 0x001ee80000300a00 */
[----:B-1----:R-:W3:Y:S04]  /*2eb60*/  LDL.LU.64 R58, [R1+0x5c8] ;  /* 0x0005c800013a7983 */ /* 0x002ee80000300a00 */
[----:B------:R-:W-:Y:S04]  /*2eb70*/  STL.64 [R1+0x1a98], R14 ;  /* 0x001a980e01007387 */ /* 0x000fe80000100a00 */
[----:B------:R0:W-:Y:S01]  /*2eb80*/  STL.64 [R1+0x1a90], R12 ;  /* 0x001a900c01007387 */ /* 0x0001e20000100a00 */
[C---:B--2---:R-:W-:Y:S06]  /*2eb90*/  HMMA.16816.F32 R20, R32.reuse, R18, R20 ;  /* 0x000000122014723c */ /* 0x044fec0000001814 */
[----:B----4-:R-:W-:-:S15]  /*2eba0*/  HMMA.16816.F32 R8, R32, R14, R8 ;  /* 0x0000000e2008723c */ /* 0x010fde0000001808 */
[----:B------:R-:W-:-:S08]  /*2ebb0*/  NOP ;  /* 0x0000000000007918 */ /* 0x000fd00000000000 */
[----:B------:R-:W-:Y:S04]  /*2ebc0*/  STL.64 [R1+0x620], R8 ;  /* 0x0006200801007387 */ /* 0x000fe80000100a00 */
[----:B------:R3:W-:Y:S04]  /*2ebd0*/  STL.64 [R1+0x628], R10 ;  /* 0x0006280a01007387 */ /* 0x0007e80000100a00 */
[----:B0-----:R-:W2:Y:S04]  /*2ebe0*/  LDL.LU.64 R12, [R1+0x5d0] ;  /* 0x0005d000010c7983 */ /* 0x001ea80000300a00 */
[----:B------:R-:W2:Y:S01]  /*2ebf0*/  LDL.LU.64 R14, [R1+0x5d8] ;  /* 0x0005d800010e7983 */ /* 0x000ea20000300a00 */
[----:B---3--:R-:W-:Y:S03]  /*2ec00*/  HMMA.16816.F32 R8, R32, R16, R52 ;  /* 0x000000102008723c */ /* 0x008fe60000001834 */
[----:B------:R-:W3:Y:S04]  /*2ec10*/  LDL.LU.64 R52, [R1+0x5b0] ;  /* 0x0005b00001347983 */ /* 0x000ee80000300a00 */
[----:B------:R-:W3:-:S15]  /*2ec20*/  LDL.LU.64 R54, [R1+0x5b8] ;  /* 0x0005b80001367983 */ /* 0x000ede0000300a00 */
[----:B------:R-:W-:-:S01]  /*2ec30*/  NOP ;  /* 0x0000000000007918 */ /* 0x000fc20000000000 */
[----:B------:R0:W-:Y:S04]  /*2ec40*/  STL.64 [R1+0x610], R8 ;  /* 0x0006100801007387 */ /* 0x0001e80000100a00 */
[----:B------:R1:W-:Y:S04]  /*2ec50*/  STL.64 [R1+0x618], R10 ;  /* 0x0006180a01007387 */ /* 0x0003e80000100a00 */
[----:B0-----:R-:W4:Y:S04]  /*2ec60*/  LDL.LU.64 R8, [R1+0x5a0] ;  /* 0x0005a00001087983 */ /* 0x001f280000300a00 */
[----:B-1----:R-:W4:Y:S04]  /*2ec70*/  LDL.LU.64 R10, [R1+0x5a8] ;  /* 0x0005a800010a7983 */ /* 0x002f280000300a00 */
[----:B------:R-:W-:Y:S04]  /*2ec80*/  STL.64 [R1+0x600], R20 ;  /* 0x0006001401007387 */ /* 0x000fe80000100a00 */
[----:B------:R0:W-:Y:S04]  /*2ec90*/  STL.64 [R1+0x608], R22 ;  /* 0x0006081601007387 */ /* 0x0001e80000100a00 */
[----:B0-----:R-:W2:Y:S04]  /*2eca0*/  LDL.LU.64 R22, [R1+0x1b40] ;  /* 0x001b400001167983 */ /* 0x001ea80000300a00 */
[----:B------:R-:W3:Y:S04]  /*2ecb0*/  LDL.LU.64 R20, [R1+0x1b38] ;  /* 0x001b380001147983 */ /* 0x000ee80000300a00 */
[----:B------:R-:W-:Y:S04]  /*2ecc0*/  STL.64 [R1+0x1ab8], R18 ;  /* 0x001ab81201007387 */ /* 0x000fe80000100a00 */
[----:B------:R0:W-:Y:S04]  /*2ecd0*/  STL.64 [R1+0x1ab0], R16 ;  /* 0x001ab01001007387 */ /* 0x0001e80000100a00 */
[----:B0-----:R-:W2:Y:S04]  /*2ece0*/  LDL.LU.64 R16, [R1+0x5e0] ;  /* 0x0005e00001107983 */ /* 0x001ea80000300a00 */
[----:B------:R-:W2:Y:S01]  /*2ecf0*/  LDL.LU.64 R18, [R1+0x5e8] ;  /* 0x0005e80001127983 */ /* 0x000ea20000300a00 */
[----:B---3--:R-:W-:-:S15]  /*2ed00*/  HMMA.16816.F32 R24, R32, R20, R24 ;  /* 0x000000142018723c */ /* 0x008fde0000001818 */
[----:B------:R-:W-:-:S08]  /*2ed10*/  NOP ;  /* 0x0000000000007918 */ /* 0x000fd00000000000 */
[----:B------:R-:W-:Y:S04]  /*2ed20*/  STL.64 [R1+0x5f0], R24 ;  /* 0x0005f01801007387 */ /* 0x000fe80000100a00 */
[----:B------:R0:W-:Y:S04]  /*2ed30*/  STL.64 [R1+0x5f8], R26 ;  /* 0x0005f81a01007387 */ /* 0x0001e80000100a00 */
[----:B0-----:R-:W3:Y:S04]  /*2ed40*/  LDL.LU.64 R26, [R1+0x1b30] ;  /* 0x001b3000011a7983 */ /* 0x001ee80000300a00 */
[----:B------:R-:W4:Y:S01]  /*2ed50*/  LDL.LU.64 R24, [R1+0x1b28] ;  /* 0x001b280001187983 */ /* 0x000f220000300a00 */
[----:B--2---:R-:W-:Y:S06]  /*2ed60*/  HMMA.16816.F32 R16, R32, R22, R16 ;  /* 0x000000162010723c */ /* 0x004fec0000001810 */
[----:B------:R-:W-:Y:S04]  /*2ed70*/  STL.64 [R1+0x1ac8], R22 ;  /* 0x001ac81601007387 */ /* 0x000fe80000100a00 */
[----:B------:R-:W-:-:S13]  /*2ed80*/  STL.64 [R1+0x1ac0], R20 ;  /* 0x001ac01401007387 */ /* 0x000fda0000100a00 */
[----:B------:R0:W-:Y:S04]  /*2ed90*/  STL.64 [R1+0x5e0], R16 ;  /* 0x0005e01001007387 */ /* 0x0001e80000100a00 */
[----:B------:R1:W-:Y:S04]  /*2eda0*/  STL.64 [R1+0x5e8], R18 ;  /* 0x0005e81201007387 */ /* 0x0003e80000100a00 */
[----:B0-----:R-:W2:Y:S01]  /*2edb0*/  LDL.LU.64 R16, [R1+0x590] ;  /* 0x0005900001107983 */ /* 0x001ea20000300a00 */
[C---:B----4-:R-:W-:Y:S06]  /*2edc0*/  HMMA.16816.F32 R20, R32.reuse, R24, R12 ;  /* 0x000000182014723c */ /* 0x050fec000000180c */
[----:B---3--:R-:W-:-:S15]  /*2edd0*/  HMMA.16816.F32 R12, R32, R26, R56 ;  /* 0x0000001a200c723c */ /* 0x008fde0000001838 */
[----:B------:R-:W-:-:S02]  /*2ede0*/  NOP ;  /* 0x0000000000007918 */ /* 0x000fc40000000000 */
[----:B------:R-:W-:Y:S04]  /*2edf0*/  STL.64 [R1+0x5d0], R20 ;  /* 0x0005d01401007387 */ /* 0x000fe80000100a00 */
[----:B------:R-:W-:Y:S04]  /*2ee00*/  STL.64 [R1+0x5d8], R22 ;  /* 0x0005d81601007387 */ /* 0x000fe80000100a00 */
[----:B-1----:R-:W2:Y:S04]  /*2ee10*/  LDL.LU.64 R18, [R1+0x598] ;  /* 0x0005980001127983 */ /* 0x002ea80000300a00 */
[----:B------:R0:W-:Y:S04]  /*2ee20*/  STL.64 [R1+0x5c0], R12 ;  /* 0x0005c00c01007387 */ /* 0x0001e80000100a00 */
[----:B------:R1:W-:Y:S04]  /*2ee30*/  STL.64 [R1+0x5c8], R14 ;  /* 0x0005c80e01007387 */ /* 0x0003e80000100a00 */
[----:B0-----:R-:W3:Y:S04]  /*2ee40*/  LDL.LU.64 R12, [R1+0x580] ;  /* 0x00058000010c7983 */ /* 0x001ee80000300a00 */
[----:B-1----:R-:W3:Y:S01]  /*2ee50*/  LDL.LU.64 R14, [R1+0x588] ;  /* 0x00058800010e7983 */ /* 0x002ee20000300a00 */
[C---:B------:R-:W-:Y:S06]  /*2ee60*/  HMMA.16816.F32 R20, R32.reuse, R28, R52 ;  /* 0x0000001c2014723c */ /* 0x040fec0000001834 */
[C---:B------:R-:W-:Y:S01]  /*2ee70*/  HMMA.16816.F32 R8, R32.reuse, R30, R8 ;  /* 0x0000001e2008723c */ /* 0x040fe20000001808 */
[----:B------:R-:W-:Y:S04]  /*2ee80*/  STL.64 [R1+0x1a88], R26 ;  /* 0x001a881a01007387 */ /* 0x000fe80000100a00 */
[----:B------:R0:W-:Y:S04]  /*2ee90*/  STL.64 [R1+0x1a80], R24 ;  /* 0x001a801801007387 */ /* 0x0001e80000100a00 */
[----:B0-----:R-:W4:Y:S08]  /*2eea0*/  LDL.LU.64 R24, [R1+0x570] ;  /* 0x0005700001187983 */ /* 0x001f300000300a00 */
[----:B------:R-:W-:Y:S04]  /*2eeb0*/  STL.64 [R1+0x5b0], R20 ;  /* 0x0005b01401007387 */ /* 0x000fe80000100a00 */
[----:B------:R-:W-:Y:S04]  /*2eec0*/  STL.64 [R1+0x5b8], R22 ;  /* 0x0005b81601007387 */ /* 0x000fe80000100a00 */
[----:B------:R-:W4:Y:S04]  /*2eed0*/  LDL.LU.64 R26, [R1+0x578] ;  /* 0x00057800011a7983 */ /* 0x000f280000300a00 */
[----:B------:R0:W-:Y:S04]  /*2eee0*/  STL.64 [R1+0x5a0], R8 ;  /* 0x0005a00801007387 */ /* 0x0001e80000100a00 */
[----:B------:R1:W-:Y:S04]  /*2eef0*/  STL.64 [R1+0x5a8], R10 ;  /* 0x0005a80a01007387 */ /* 0x0003e80000100a00 */
[----:B0-----:R-:W4:Y:S04]  /*2ef00*/  LDL.LU.64 R8, [R1+0x560] ;  /* 0x0005600001087983 */ /* 0x001f280000300a00 */
[----:B-1----:R-:W4:Y:S04]  /*2ef10*/  LDL.LU.64 R10, [R1+0x568] ;  /* 0x00056800010a7983 */ /* 0x002f280000300a00 */
[----:B------:R-:W4:Y:S04]  /*2ef20*/  LDL.LU R57, [R1+0x1590] ;  /* 0x0015900001397983 */ /* 0x000f280000300800 */
[----:B------:R-:W4:Y:S04]  /*2ef30*/  LDL.LU R4, [R1+0x158c] ;  /* 0x00158c0001047983 */ /* 0x000f280000300800 */
[----:B------:R-:W4:Y:S04]  /*2ef40*/  LDL.LU R58, [R1+0x1598] ;  /* 0x00159800013a7983 */ /* 0x000f280000300800 */
[----:B------:R-:W4:Y:S04]  /*2ef50*/  LDL.LU R5, [R1+0x1594] ;  /* 0x0015940001057983 */ /* 0x000f280000300800 */
[----:B------:R-:W4:Y:S04]  /*2ef60*/  LDL.LU R59, [R1+0x15a0] ;  /* 0x0015a000013b7983 */ /* 0x000f280000300800 */
[----:B------:R-:W4:Y:S04]  /*2ef70*/  LDL.LU R6, [R1+0x159c] ;  /* 0x00159c0001067983 */ /* 0x000f280000300800 */
[----:B------:R-:W-:Y:S04]  /*2ef80*/  STL.64 [R1+0x1a78], R30 ;  /* 0x001a781e01007387 */ /* 0x000fe80000100a00 */
[----:B------:R-:W-:Y:S01]  /*2ef90*/  STL.64 [R1+0x1a70], R28 ;  /* 0x001a701c01007387 */ /* 0x000fe20000100a00 */
[C---:B--2---:R-:W-:Y:S06]  /*2efa0*/  HMMA.16816.F32 R20, R32.reuse, R36, R16 ;  /* 0x000000242014723c */ /* 0x044fec0000001810 */
[----:B---3--:R-:W-:Y:S01]  /*2efb0*/  HMMA.16816.F32 R12, R32, R38, R12 ;  /* 0x00000026200c723c */ /* 0x008fe2000000180c */
[----:B------:R-:W-:-:S02]  /*2efc0*/  IMAD.MOV.U32 R18, RZ, RZ, R42 ;  /* 0x000000ffff127224 */ /* 0x000fc400078e002a */
[----:B------:R-:W-:-:S14]  /*2efd0*/  IMAD.MOV.U32 R19, RZ, RZ, R43 ;  /* 0x000000ffff137224 */ /* 0x000fdc00078e002b */
[----:B------:R0:W-:Y:S04]  /*2efe0*/  STL.64 [R1+0x590], R20 ;  /* 0x0005901401007387 */ /* 0x0001e80000100a00 */
[----:B------:R1:W-:Y:S04]  /*2eff0*/  STL.64 [R1+0x598], R22 ;  /* 0x0005981601007387 */ /* 0x0003e80000100a00 */
[----:B------:R-:W2:Y:S04]  /*2f000*/  LDL.LU R42, [R1+0x1b24] ;  /* 0x001b2400012a7983 */ /* 0x000ea80000300800 */
[----:B------:R3:W-:Y:S04]  /*2f010*/  STL.64 [R1+0x580], R12 ;  /* 0x0005800c01007387 */ /* 0x0007e80000100a00 */
[----:B------:R3:W-:Y:S04]  /*2f020*/  STL.64 [R1+0x588], R14 ;  /* 0x0005880e01007387 */ /* 0x0007e80000100a00 */
[----:B------:R-:W2:Y:S01]  /*2f030*/  LDL.LU R43, [R1+0x1b20] ;  /* 0x001b2000012b7983 */ /* 0x000ea20000300800 */
[----:B----4-:R-:W-:Y:S03]  /*2f040*/  HMMA.16816.F32 R24, R32, R40, R24 ;  /* 0x000000282018723c */ /* 0x010fe60000001818 */
[----:B0-----:R-:W4:Y:S04]  /*2f050*/  LDL.LU.64 R20, [R1+0x550] ;  /* 0x0005500001147983 */ /* 0x001f280000300a00 */
[----:B-1----:R-:W4:Y:S01]  /*2f060*/  LDL.LU.64 R22, [R1+0x558] ;  /* 0x0005580001167983 */ /* 0x002f220000300a00 */
[----:B------:R-:W-:-:S02]  /*2f070*/  IMAD.MOV.U32 R16, RZ, RZ, R44 ;  /* 0x000000ffff107224 */ /* 0x000fc400078e002c */
[----:B------:R-:W-:Y:S01]  /*2f080*/  IMAD.MOV.U32 R17, RZ, RZ, R45 ;  /* 0x000000ffff117224 */ /* 0x000fe200078e002d */
[----:B---3--:R-:W3:Y:S04]  /*2f090*/  LDL.LU.64 R12, [R1+0x540] ;  /* 0x00054000010c7983 */ /* 0x008ee80000300a00 */
[----:B------:R-:W3:Y:S04]  /*2f0a0*/  LDL.LU.64 R14, [R1+0x548] ;  /* 0x00054800010e7983 */ /* 0x000ee80000300a00 */
[----:B------:R-:W-:Y:S04]  /*2f0b0*/  STL.64 [R1+0x1a58], R38 ;  /* 0x001a582601007387 */ /* 0x000fe80000100a00 */
[----:B------:R-:W-:Y:S04]  /*2f0c0*/  STL.64 [R1+0x1a50], R36 ;  /* 0x001a502401007387 */ /* 0x000fe80000100a00 */
[----:B------:R-:W4:Y:S04]  /*2f0d0*/  LDL.LU R44, [R1+0x1b1c] ;  /* 0x001b1c00012c7983 */ /* 0x000f280000300800 */
[----:B------:R-:W-:Y:S04]  /*2f0e0*/  STL.64 [R1+0x570], R24 ;  /* 0x0005701801007387 */ /* 0x000fe80000100a00 */
[----:B------:R-:W-:Y:S04]  /*2f0f0*/  STL.64 [R1+0x578], R26 ;  /* 0x0005781a01007387 */ /* 0x000fe80000100a00 */
[----:B------:R-:W4:Y:S04]  /*2f100*/  LDL.LU R45, [R1+0x1b18] ;  /* 0x001b1800012d7983 */ /* 0x000f280000300800 */
[----:B------:R-:W-:Y:S04]  /*2f110*/  STL.64 [R1+0x1ae8], R18 ;  /* 0x001ae81201007387 */ /* 0x000fe80000100a00 */
[----:B------:R2:W-:Y:S01]  /*2f120*/  STL.64 [R1+0x1ae0], R16 ;  /* 0x001ae01001007387 */ /* 0x0005e20000100a00 */
[----:B------:R-:W-:-:S02]  /*2f130*/  IMAD.MOV.U32 R30, RZ, RZ, R51 ;  /* 0x000000ffff1e7224 */ /* 0x000fc400078e0033 */
[----:B------:R-:W-:Y:S02]  /*2f140*/  IMAD.MOV.U32 R31, RZ, RZ, R48 ;  /* 0x000000ffff1f7224 */ /* 0x000fe400078e0030 */
[----:B------:R-:W-:Y:S01]  /*2f150*/  IMAD.MOV.U32 R28, RZ, RZ, R49 ;  /* 0x000000ffff1c7224 */ /* 0x000fe200078e0031 */
[----:B--2---:R-:W-:Y:S01]  /*2f160*/  HMMA.16816.F32 R16, R32, R42, R8 ;  /* 0x0000002a2010723c */ /* 0x004fe20000001808 */
[----:B------:R-:W2:Y:S04]  /*2f170*/  LDL.LU.64 R8, [R1+0x530] ;  /* 0x0005300001087983 */ /* 0x000ea80000300a00 */
[----:B------:R-:W2:-:S15]  /*2f180*/  LDL.LU.64 R10, [R1+0x538] ;  /* 0x00053800010a7983 */ /* 0x000e9e0000300a00 */
[----:B------:R-:W-:-:S03]  /*2f190*/  NOP ;  /* 0x0000000000007918 */ /* 0x000fc60000000000 */
[----:B------:R-:W-:Y:S04]  /*2f1a0*/  STL.64 [R1+0x560], R16 ;  /* 0x0005601001007387 */ /* 0x000fe80000100a00 */
[----:B------:R4:W-:Y:S04]  /*2f1b0*/  STL.64 [R1+0x568], R18 ;  /* 0x0005681201007387 */ /* 0x0009e80000100a00 */
[----:B------:R-:W2:Y:S04]  /*2f1c0*/  LDL.LU R51, [R1+0x1b14] ;  /* 0x001b140001337983 */ /* 0x000ea80000300800 */
[----:B------:R-:W2:Y:S04]  /*2f1d0*/  LDL.LU R48, [R1+0x1b10] ;  /* 0x001b100001307983 */ /* 0x000ea80000300800 */
[----:B------:R-:W2:Y:S01]  /*2f1e0*/  LDL.LU R49, [R1+0x1b0c] ;  /* 0x001b0c0001317983 */ /* 0x000ea20000300800 */
[C---:B---3--:R-:W-:Y:S06]  /*2f1f0*/  HMMA.16816.F32 R12, R32.reuse, R46, R12 ;  /* 0x0000002e200c723c */ /* 0x048fec000000180c */
[----:B----4-:R-:W-:Y:S01]  /*2f200*/  HMMA.16816.F32 R16, R32, R44, R20 ;  /* 0x0000002c2010723c */ /* 0x010fe20000001814 */
[----:B------:R-:W-:-:S02]  /*2f210*/  IMAD.MOV.U32 R29, RZ, RZ, R7 ;  /* 0x000000ffff1d7224 */ /* 0x000fc400078e0007 */
[----:B------:R-:W3:Y:S04]  /*2f220*/  LDL.LU R7, [R1+0x15a8] ;  /* 0x0015a80001077983 */ /* 0x000ee80000300800 */
[----:B------:R-:W-:Y:S04]  /*2f230*/  STL.64 [R1+0x1a38], R42 ;  /* 0x001a382a01007387 */ /* 0x000fe80000100a00 */
[----:B------:R-:W-:Y:S04]  /*2f240*/  STL.64 [R1+0x1a30], R40 ;  /* 0x001a302801007387 */ /* 0x000fe80000100a00 */
[----:B------:R0:W-:Y:S02]  /*2f250*/  STL.64 [R1+0x1a48], R46 ;  /* 0x001a482e01007387 */ /* 0x0001e40000100a00 */
[----:B0-----:R-:W-:-:S06]  /*2f260*/  IMAD.MOV.U32 R47, RZ, RZ, R50 ;  /* 0x000000ffff2f7224 */ /* 0x001fcc00078e0032 */
[----:B------:R-:W-:Y:S04]  /*2f270*/  STL.64 [R1+0x550], R16 ;  /* 0x0005501001007387 */ /* 0x000fe80000100a00 */
[----:B------:R-:W-:Y:S04]  /*2f280*/  STL.64 [R1+0x558], R18 ;  /* 0x0005581201007387 */ /* 0x000fe80000100a00 */
[----:B------:R-:W4:Y:S04]  /*2f290*/  LDL.LU R46, [R1+0x20] ;  /* 0x00002000012e7983 */ /* 0x000f280000300800 */
[----:B------:R-:W-:Y:S04]  /*2f2a0*/  STL.64 [R1+0x540], R12 ;  /* 0x0005400c01007387 */ /* 0x000fe80000100a00 */
[----:B------:R-:W-:Y:S04]  /*2f2b0*/  STL.64 [R1+0x548], R14 ;  /* 0x0005480e01007387 */ /* 0x000fe80000100a00 */
[----:B------:R-:W3:Y:S04]  /*2f2c0*/  LDL.LU R50, [R1+0x1b08] ;  /* 0x001b080001327983 */ /* 0x000ee80000300800 */
[----:B------:R0:W-:Y:S02]  /*2f2d0*/  STL.64 [R1+0x1a40], R44 ;  /* 0x001a402c01007387 */ /* 0x0001e40000100a00 */
[----:B0-----:R-:W-:Y:S01]  /*2f2e0*/  IMAD.MOV.U32 R45, RZ, RZ, R0 ;  /* 0x000000ffff2d7224 */ /* 0x001fe200078e0000 */
[----:B--2---:R-:W-:Y:S01]  /*2f2f0*/  HMMA.16816.F32 R8, R32, R48, R8 ;  /* 0x000000302008723c */ /* 0x004fe20000001808 */
[----:B------:R-:W-:-:S02]  /*2f300*/  IMAD.MOV.U32 R44, RZ, RZ, R51 ;  /* 0x000000ffff2c7224 */ /* 0x000fc400078e0033 */
[----:B------:R-:W3:Y:S04]  /*2f310*/  LDL.LU R51, [R1+0x1b04] ;  /* 0x001b040001337983 */ /* 0x000ee80000300800 */
[----:B------:R-:W2:Y:S04]  /*2f320*/  LDL.LU R0, [R1+0x1b00] ;  /* 0x001b000001007983 */ /* 0x000ea80000300800 */
[----:B------:R-:W3:-:S12]  /*2f330*/  LDL.LU.64 R52, [R1+0x900] ;  /* 0x0009000001347983 */ /* 0x000ed80000300a00 */
[----:B------:R0:W-:Y:S04]  /*2f340*/  STL.64 [R1+0x530], R8 ;  /* 0x0005300801007387 */ /* 0x0001e80000100a00 */
[----:B------:R1:W-:Y:S04]  /*2f350*/  STL.64 [R1+0x538], R10 ;  /* 0x0005380a01007387 */ /* 0x0003e80000100a00 */
[----:B------:R-:W3:Y:S04]  /*2f360*/  LDL.LU.64 R54, [R1+0x908] ;  /* 0x0009080001367983 */ /* 0x000ee80000300a00 */
[----:B------:R-:W4:Y:S01]  /*2f370*/  LDL.LU.64 R16, [R1+0x8f0] ;  /* 0x0008f00001107983 */ /* 0x000f220000300a00 */
[----:B------:R-:W-:-:S03]  /*2f380*/  IMAD R4, R4, 0x100, R57 ;  /* 0x0000010004047824 */ /* 0x000fc600078e0239 */
[----:B------:R-:W4:Y:S01]  /*2f390*/  LDL.LU.64 R18, [R1+0x8f8] ;  /* 0x0008f80001127983 */ /* 0x000f220000300a00 */
[----:B------:R-:W-:Y:S02]  /*2f3a0*/  IMAD R5, R5, 0x100, R58 ;  /* 0x0000010005057824 */ /* 0x000fe400078e023a */
[----:B------:R-:W-:Y:S01]  /*2f3b0*/  IMAD R6, R6, 0x100, R59 ;  /* 0x0000010006067824 */ /* 0x000fe200078e023b */
[----:B------:R-:W2:Y:S04]  /*2f3c0*/  LDL.LU.64 R56, [R1+0x520] ;  /* 0x0005200001387983 */ /* 0x000ea80000300a00 */
        /* <DEDUP_REMOVED lines=11> */
[----:B0-----:R-:W2:Y:S04]  /*2f480*/  LDL.LU.64 R8, [R1+0x450] ;  /* 0x0004500001087983 */ /* 0x001ea80000300a00 */
[----:B-1----:R-:W2:Y:S01]  /*2f490*/  LDL.LU.64 R10, [R1+0x458] ;  /* 0x00045800010a7983 */ /* 0x002ea20000300a00 */
[----:B---3--:R-:W-:-:S15]  /*2f4a0*/  HMMA.16816.F32 R52, R32, R50, R52 ;  /* 0x000000322034723c */ /* 0x008fde0000001834 */
[----:B------:R-:W-:-:S08]  /*2f4b0*/  NOP ;  /* 0x0000000000007918 */ /* 0x000fd00000000000 */
[----:B------:R-:W-:Y:S04]  /*2f4c0*/  STL.64 [R1+0x900], R52 ;  /* 0x0009003401007387 */ /* 0x000fe80000100a00 */
[----:B------:R0:W-:Y:S04]  /*2f4d0*/  STL.64 [R1+0x908], R54 ;  /* 0x0009083601007387 */ /* 0x0001e80000100a00 */
[----:B0-----:R-:W3:Y:S04]  /*2f4e0*/  LDL.LU.64 R54, [R1+0x1af8] ;  /* 0x001af80001367983 */ /* 0x001ee80000300a00 */
[----:B------:R-:W4:Y:S04]  /*2f4f0*/  LDL.LU.64 R52, [R1+0x1af0] ;  /* 0x001af00001347983 */ /* 0x000f280000300a00 */
[----:B------:R-:W-:Y:S04]  /*2f500*/  STL.64 [R1+0x1a68], R50 ;  /* 0x001a683201007387 */ /* 0x000fe80000100a00 */
[----:B------:R0:W-:Y:S04]  /*2f510*/  STL.64 [R1+0x1a60], R48 ;  /* 0x001a603001007387 */ /* 0x0001e80000100a00 */
[----:B0-----:R-:W3:Y:S04]  /*2f520*/  LDL.LU.64 R48, [R1+0x500] ;  /* 0x0005000001307983 */ /* 0x001ee80000300a00 */
[----:B------:R-:W3:Y:S01]  /*2f530*/  LDL.LU.64 R50, [R1+0x508] ;  /* 0x0005080001327983 */ /* 0x000ee20000300a00 */
[C---:B----4-:R-:W-:Y:S06]  /*2f540*/  HMMA.16816.F32 R16, R32.reuse, R52, R16 ;  /* 0x000000342010723c */ /* 0x050fec0000001810 */
[----:B--2---:R-:W-:-:S15]  /*2f550*/  HMMA.16816.F32 R32, R32, R44, R56 ;  /* 0x0000002c2020723c */ /* 0x004fde0000001838 */
[----:B------:R-:W-:-:S02]  /*2f560*/  NOP ;  /* 0x0000000000007918 */ /* 0x000fc40000000000 */
[----:B------:R-:W-:Y:S04]  /*2f570*/  STL.64 [R1+0x8f0], R16 ;  /* 0x0008f01001007387 */ /* 0x000fe80000100a00 */
[----:B------:R0:W-:Y:S04]  /*2f580*/  STL.64 [R1+0x8f8], R18 ;  /* 0x0008f81201007387 */ /* 0x0001e80000100a00 */
[----:B0-----:R-:W2:Y:S04]  /*2f590*/  LDL.LU.64 R18, [R1+0x1ae8] ;  /* 0x001ae80001127983 */ /* 0x001ea80000300a00 */
[----:B------:R-:W4:Y:S04]  /*2f5a0*/  LDL.LU.64 R16, [R1+0x1ae0] ;  /* 0x001ae00001107983 */ /* 0x000f280000300a00 */
[----:B------:R-:W2:Y:S01]  /*2f5b0*/  LDL.LU.64 R58, [R1+0x1ad8] ;  /* 0x001ad800013a7983 */ /* 0x000ea20000300a00 */
[----:B------:R-:W-:Y:S01]  /*2f5c0*/  IMAD R7, R0, 0x100, R7 ;  /* 0x0000010000077824 */ /* 0x000fe200078e0207 */
[----:B------:R-:W-:-:S02]  /*2f5d0*/  F2FP.F16.E4M3.UNPACK_B R4, R4 ;  /* 0x00000004ff04723e */ /* 0x000fc400020006ff */
[----:B------:R-:W-:Y:S02]  /*2f5e0*/  F2FP.F16.E4M3.UNPACK_B R5, R5 ;  /* 0x00000005ff05723e */ /* 0x000fe400020006ff */
[----:B------:R-:W-:Y:S01]  /*2f5f0*/  F2FP.F16.E4M3.UNPACK_B R6, R6 ;  /* 0x00000006ff06723e */ /* 0x000fe200020006ff */
[----:B------:R-:W2:Y:S01]  /*2f600*/  LDL.LU.64 R56, [R1+0x1ad0] ;  /* 0x001ad00001387983 */ /* 0x000ea20000300a00 */
[----:B------:R-:W-:-:S03]  /*2f610*/  F2FP.F16.E4M3.UNPACK_B R7, R7 ;  /* 0x00000007ff07723e */ /* 0x000fc600020006ff */
[----:B------:R-:W-:Y:S04]  /*2f620*/  STL.64 [R1+0x520], R32 ;  /* 0x0005202001007387 */ /* 0x000fe80000100a00 */
[----:B------:R0:W-:Y:S01]  /*2f630*/  STL.64 [R1+0x528], R34 ;  /* 0x0005282201007387 */ /* 0x0001e20000100a00 */
[C---:B---3--:R-:W-:Y:S06]  /*2f640*/  HMMA.16816.F32 R44, R4.reuse, R46, R48 ;  /* 0x0000002e042c723c */ /* 0x048fec0000001830 */
[C---:B0-----:R-:W-:Y:S06]  /*2f650*/  HMMA.16816.F32 R32, R4.reuse, R28, R40 ;  /* 0x0000001c0420723c */ /* 0x041fec0000001828 */
[C---:B------:R-:W-:Y:S06]  /*2f660*/  HMMA.16816.F32 R28, R4.reuse, R30, R36 ;  /* 0x0000001e041c723c */ /* 0x040fec0000001824 */
[C---:B------:R-:W-:Y:S05]  /*2f670*/  HMMA.16816.F32 R12, R4.reuse, R60, R12 ;  /* 0x0000003c040c723c */ /* 0x040fea000000180c */
[----:B------:R-:W-:Y:S04]  /*2f680*/  STL.64 [R1+0x500], R44 ;  /* 0x0005002c01007387 */ /* 0x000fe80000100a00 */
[----:B------:R-:W-:Y:S04]  /*2f690*/  STL.64 [R1+0x508], R46 ;  /* 0x0005082e01007387 */ /* 0x000fe80000100a00 */
[----:B------:R-:W-:Y:S04]  /*2f6a0*/  STL.64 [R1+0x4f0], R32 ;  /* 0x0004f02001007387 */ /* 0x000fe80000100a00 */
[----:B------:R-:W-:Y:S04]  /*2f6b0*/  STL.64 [R1+0x4f8], R34 ;  /* 0x0004f82201007387 */ /* 0x000fe80000100a00 */
[----:B------:R-:W-:Y:S04]  /*2f6c0*/  STL.64 [R1+0x4d0], R28 ;  /* 0x0004d01c01007387 */ /* 0x000fe80000100a00 */
[----:B------:R-:W-:Y:S01]  /*2f6d0*/  STL.64 [R1+0x4d8], R30 ;  /* 0x0004d81e01007387 */ /* 0x000fe20000100a00 */
[C---:B----4-:R-:W-:Y:S06]  /*2f6e0*/  HMMA.16816.F32 R24, R4.reuse, R16, R24 ;  /* 0x000000100418723c */ /* 0x050fec0000001818 */
[C---:B--2---:R-:W-:Y:S06]  /*2f6f0*/  HMMA.16816.F32 R16, R4.reuse, R18, R20 ;  /* 0x000000120410723c */ /* 0x044fec0000001814 */
[C---:B------:R-:W-:Y:S11]  /*2f700*/  HMMA.16816.F32 R8, R4.reuse, R58, R8 ;  /* 0x0000003a0408723c */ /* 0x040ff60000001808 */
[----:B------:R-:W-:Y:S04]  /*2f710*/  STL.64 [R1+0x4b0], R24 ;  /* 0x0004b01801007387 */ /* 0x000fe80000100a00 */
[----:B------:R-:W-:Y:S04]  /*2f720*/  STL.64 [R1+0x4b8], R26 ;  /* 0x0004b81a01007387 */ /* 0x000fe80000100a00 */
[----:B------:R0:W-:Y:S04]  /*2f730*/  STL.64 [R1+0x490], R16 ;  /* 0x0004901001007387 */ /* 0x0001e80000100a00 */
[----:B------:R1:W-:Y:S04]  /*2f740*/  STL.64 [R1+0x498], R18 ;  /* 0x0004981201007387 */ /* 0x0003e80000100a00 */
[----:B------:R-:W2:Y:S04]  /*2f750*/  LDL.LU.64 R20, [R1+0x430] ;  /* 0x0004300001147983 */ /* 0x000ea80000300a00 */
[----:B------:R-:W-:Y:S04]  /*2f760*/  STL.64 [R1+0x470], R12 ;  /* 0x0004700c01007387 */ /* 0x000fe80000100a00 */
[----:B------:R-:W-:Y:S04]  /*2f770*/  STL.64 [R1+0x478], R14 ;  /* 0x0004780e01007387 */ /* 0x000fe80000100a00 */
[----:B------:R-:W2:Y:S04]  /*2f780*/  LDL.LU.64 R22, [R1+0x438] ;  /* 0x0004380001167983 */ /* 0x000ea80000300a00 */
[----:B------:R3:W-:Y:S04]  /*2f790*/  STL.64 [R1+0x450], R8 ;  /* 0x0004500801007387 */ /* 0x0007e80000100a00 */
[----:B------:R4:W-:Y:S04]  /*2f7a0*/  STL.64 [R1+0x458], R10 ;  /* 0x0004580a01007387 */ /* 0x0009e80000100a00 */
[----:B0-----:R-:W2:Y:S04]  /*2f7b0*/  LDL.LU.64 R16, [R1+0x410] ;  /* 0x0004100001107983 */ /* 0x001ea80000300a00 */
[----:B-1----:R-:W2:Y:S04]  /*2f7c0*/  LDL.LU.64 R18, [R1+0x418] ;  /* 0x0004180001127983 */ /* 0x002ea80000300a00 */
[----:B---3--:R-:W3:Y:S04]  /*2f7d0*/  LDL.LU.64 R8, [R1+0x3f0] ;  /* 0x0003f00001087983 */ /* 0x008ee80000300a00 */
[----:B----4-:R-:W3:Y:S04]  /*2f7e0*/  LDL.LU.64 R10, [R1+0x3f8] ;  /* 0x0003f800010a7983 */ /* 0x010ee80000300a00 */
[----:B------:R-:W4:Y:S04]  /*2f7f0*/  LDL.LU.64 R12, [R1+0x3d0] ;  /* 0x0003d000010c7983 */ /* 0x000f280000300a00 */
        /* <DEDUP_REMOVED lines=21> */
[C---:B--2---:R-:W-:Y:S06]  /*2f950*/  HMMA.16816.F32 R20, R4.reuse, R56, R20 ;  /* 0x000000380414723c */ /* 0x044fec0000001814 */
[C---:B------:R-:W-:Y:S06]  /*2f960*/  HMMA.16816.F32 R16, R4.reuse, R54, R16 ;  /* 0x000000360410723c */ /* 0x040fec0000001810 */
[C---:B---3--:R-:W-:Y:S11]  /*2f970*/  HMMA.16816.F32 R8, R4.reuse, R2, R8 ;  /* 0x000000020408723c */ /* 0x048ff60000001808 */
[----:B------:R-:W-:Y:S04]  /*2f980*/  STL.64 [R1+0x430], R20 ;  /* 0x0004301401007387 */ /* 0x000fe80000100a00 */
[----:B------:R0:W-:Y:S04]  /*2f990*/  STL.64 [R1+0x438], R22 ;  /* 0x0004381601007387 */ /* 0x0001e80000100a00 */
[----:B0-----:R-:W2:Y:S04]  /*2f9a0*/  LDL.LU.64 R22, [R1+0x1ac8] ;  /* 0x001ac80001167983 */ /* 0x001ea80000300a00 */
[----:B------:R-:W3:Y:S04]  /*2f9b0*/  LDL.LU.64 R20, [R1+0x1ac0] ;  /* 0x001ac00001147983 */ /* 0x000ee80000300a00 */
[----:B------:R-:W-:Y:S04]  /*2f9c0*/  STL.64 [R1+0x410], R16 ;  /* 0x0004101001007387 */ /* 0x000fe80000100a00 */
[----:B------:R0:W-:Y:S04]  /*2f9d0*/  STL.64 [R1+0x418], R18 ;  /* 0x0004181201007387 */ /* 0x0001e80000100a00 */
[----:B0-----:R-:W2:Y:S04]  /*2f9e0*/  LDL.LU.64 R18, [R1+0x1ab8] ;  /* 0x001ab80001127983 */ /* 0x001ea80000300a00 */
[----:B------:R-:W3:Y:S04]  /*2f9f0*/  LDL.LU.64 R16, [R1+0x1ab0] ;  /* 0x001ab00001107983 */ /* 0x000ee80000300a00 */
[----:B------:R-:W-:Y:S04]  /*2fa00*/  STL.64 [R1+0x3f0], R8 ;  /* 0x0003f00801007387 */ /* 0x000fe80000100a00 */
[----:B------:R0:W-:Y:S04]  /*2fa10*/  STL.64 [R1+0x3f8], R10 ;  /* 0x0003f80a01007387 */ /* 0x0001e80000100a00 */
[----:B0-----:R-:W2:Y:S04]  /*2fa20*/  LDL.LU.64 R10, [R1+0x1aa8] ;  /* 0x001aa800010a7983 */ /* 0x001ea80000300a00 */
[----:B------:R-:W4:Y:S02]  /*2fa30*/  LDL.LU.64 R8, [R1+0x1aa0] ;  /* 0x001aa00001087983 */ /* 0x000f240000300a00 */
[----:B----4-:R-:W-:-:S15]  /*2fa40*/  HMMA.16816.F32 R12, R4, R8, R12 ;  /* 0x00000008040c723c */ /* 0x010fde000000180c */
[----:B------:R-:W-:-:S08]  /*2fa50*/  NOP ;  /* 0x0000000000007918 */ /* 0x000fd00000000000 */
[----:B------:R-:W-:Y:S04]  /*2fa60*/  STL.64 [R1+0x3d0], R12 ;  /* 0x0003d00c01007387 */ /* 0x000fe80000100a00 */
[----:B------:R0:W-:Y:S04]  /*2fa70*/  STL.64 [R1+0x3d8], R14 ;  /* 0x0003d80e01007387 */ /* 0x0001e80000100a00 */
[----:B0-----:R-:W4:Y:S04]  /*2fa80*/  LDL.LU.64 R14, [R1+0x1a98] ;  /* 0x001a9800010e7983 */ /* 0x001f280000300a00 */
[----:B------:R-:W4:Y:S01]  /*2fa90*/  LDL.LU.64 R12, [R1+0x1a90] ;  /* 0x001a9000010c7983 */ /* 0x000f220000300a00 */
[C---:B--2---:R-:W-:Y:S06]  /*2faa0*/  HMMA.16816.F32 R48, R4.reuse, R10, R48 ;  /* 0x0000000a0430723c */ /* 0x044fec0000001830 */
[----:B---3--:R-:W-:-:S15]  /*2fab0*/  HMMA.16816.F32 R36, R4, R16, R36 ;  /* 0x000000100424723c */ /* 0x008fde0000001824 */
[----:B------:R-:W-:-:S02]  /*2fac0*/  NOP ;  /* 0x0000000000007918 */ /* 0x000fc40000000000 */
[----:B------:R-:W-:Y:S04]  /*2fad0*/  STL.64 [R1+0x3b0], R48 ;  /* 0x0003b03001007387 */ /* 0x000fe80000100a00 */
[----:B------:R-:W-:Y:S01]  /*2fae0*/  STL.64 [R1+0x3b8], R50 ;  /* 0x0003b83201007387 */ /* 0x000fe20000100a00 */
[C---:B----4-:R-:W-:Y:S06]  /*2faf0*/  HMMA.16816.F32 R44, R4.reuse, R12, R44 ;  /* 0x0000000c042c723c */ /* 0x050fec000000182c */
[C---:B------:R-:W-:Y:S06]  /*2fb00*/  HMMA.16816.F32 R8, R4.reuse, R14, R40 ;  /* 0x0000000e0408723c */ /* 0x040fec0000001828 */
[C---:B------:R-:W-:Y:S11]  /*2fb10*/  HMMA.16816.F32 R12, R4.reuse, R18, R28 ;  /* 0x00000012040c723c */ /* 0x040ff6000000181c */
[----:B------:R-:W-:Y:S04]  /*2fb20*/  STL.64 [R1+0x390], R44 ;  /* 0x0003902c01007387 */ /* 0x000fe80000100a00 */
[----:B------:R-:W-:Y:S04]  /*2fb30*/  STL.64 [R1+0x398], R46 ;  /* 0x0003982e01007387 */ /* 0x000fe80000100a00 */
[----:B------:R-:W-:Y:S04]  /*2fb40*/  STL.64 [R1+0x370], R8 ;  /* 0x0003700801007387 */ /* 0x000fe80000100a00 */
[----:B------:R0:W-:Y:S04]  /*2fb50*/  STL.64 [R1+0x378], R10 ;  /* 0x0003780a01007387 */ /* 0x0001e80000100a00 */
[----:B------:R-:W-:Y:S04]  /*2fb60*/  STL.64 [R1+0x350], R36 ;  /* 0x0003502401007387 */ /* 0x000fe80000100a00 */
[----:B------:R-:W-:Y:S01]  /*2fb70*/  STL.64 [R1+0x358], R38 ;  /* 0x0003582601007387 */ /* 0x000fe20000100a00 */
[C---:B0-----:R-:W-:Y:S03]  /*2fb80*/  HMMA.16816.F32 R8, R4.reuse, R20, R24 ;  /* 0x000000140408723c */ /* 0x041fe60000001818 */
[----:B------:R-:W2:Y:S04]  /*2fb90*/  LDL.LU.64 R24, [R1+0x2f0] ;  /* 0x0002f00001187983 */ /* 0x000ea80000300a00 */
[----:B------:R-:W-:Y:S04]  /*2fba0*/  STL.64 [R1+0x330], R12 ;  /* 0x0003300c01007387 */ /* 0x000fe80000100a00 */
[----:B------:R-:W-:Y:S04]  /*2fbb0*/  STL.64 [R1+0x338], R14 ;  /* 0x0003380e01007387 */ /* 0x000fe80000100a00 */
[----:B------:R-:W2:Y:S08]  /*2fbc0*/  LDL.LU.64 R26, [R1+0x2f8] ;  /* 0x0002f800011a7983 */ /* 0x000eb00000300a00 */
[----:B------:R0:W-:Y:S04]  /*2fbd0*/  STL.64 [R1+0x310], R8 ;  /* 0x0003100801007387 */ /* 0x0001e80000100a00 */
[----:B------:R1:W-:Y:S04]  /*2fbe0*/  STL.64 [R1+0x318], R10 ;  /* 0x0003180a01007387 */ /* 0x0003e80000100a00 */
[----:B------:R-:W3:Y:S04]  /*2fbf0*/  LDL.LU.64 R28, [R1+0x2d0] ;  /* 0x0002d000011c7983 */ /* 0x000ee80000300a00 */
[----:B------:R-:W3:Y:S04]  /*2fc00*/  LDL.LU.64 R30, [R1+0x2d8] ;  /* 0x0002d800011e7983 */ /* 0x000ee80000300a00 */
[----:B0-----:R-:W4:Y:S04]  /*2fc10*/  LDL.LU.64 R8, [R1+0x2b0] ;  /* 0x0002b00001087983 */ /* 0x001f280000300a00 */
[----:B-1----:R-:W4:Y:S04]  /*2fc20*/  LDL.LU.64 R10, [R1+0x2b8] ;  /* 0x0002b800010a7983 */ /* 0x002f280000300a00 */
        /* <DEDUP_REMOVED lines=11> */
[----:B------:R-:W4:Y:S01]  /*2fce0*/  LDL.LU.64 R14, [R1+0x118] ;  /* 0x00011800010e7983 */ /* 0x000f220000300a00 */
[----:B--2---:R-:W-:Y:S03]  /*2fcf0*/  HMMA.16816.F32 R20, R4, R22, R24 ;  /* 0x000000160414723c */ /* 0x004fe60000001818 */
[----:B------:R-:W4:Y:S04]  /*2fd00*/  LDL.LU.64 R26, [R1+0x1a88] ;  /* 0x001a8800011a7983 */ /* 0x000f280000300a00 */
[----:B------:R-:W3:-:S15]  /*2fd10*/  LDL.LU.64 R24, [R1+0x1a80] ;  /* 0x001a800001187983 */ /* 0x000ede0000300a00 */
[----:B------:R-:W-:-:S01]  /*2fd20*/  NOP ;  /* 0x0000000000007918 */ /* 0x000fc20000000000 */
[----:B------:R0:W-:Y:S04]  /*2fd30*/  STL.64 [R1+0x2f0], R20 ;  /* 0x0002f01401007387 */ /* 0x0001e80000100a00 */
[----:B------:R1:W-:Y:S04]  /*2fd40*/  STL.64 [R1+0x2f8], R22 ;  /* 0x0002f81601007387 */ /* 0x0003e80000100a00 */
[----:B0-----:R-:W2:Y:S04]  /*2fd50*/  LDL.LU.64 R20, [R1+0x180] ;  /* 0x0001800001147983 */ /* 0x001ea80000300a00 */
[----:B-1----:R-:W2:Y:S01]  /*2fd60*/  LDL.LU.64 R22, [R1+0x188] ;  /* 0x0001880001167983 */ /* 0x002ea20000300a00 */
[----:B---3--:R-:W-:-:S15]  /*2fd70*/  HMMA.16816.F32 R28, R4, R24, R28 ;  /* 0x00000018041c723c */ /* 0x008fde000000181c */
[----:B------:R-:W-:-:S08]  /*2fd80*/  NOP ;  /* 0x0000000000007918 */ /* 0x000fd00000000000 */
[----:B------:R-:W-:Y:S04]  /*2fd90*/  STL.64 [R1+0x2d0], R28 ;  /* 0x0002d01c01007387 */ /* 0x000fe80000100a00 */
[----:B------:R0:W-:Y:S04]  /*2fda0*/  STL.64 [R1+0x2d8], R30 ;  /* 0x0002d81e01007387 */ /* 0x0001e80000100a00 */
[----:B0-----:R-:W3:Y:S04]  /*2fdb0*/  LDL.LU.64 R30, [R1+0x1a78] ;  /* 0x001a7800011e7983 */ /* 0x001ee80000300a00 */
[----:B------:R-:W2:Y:S01]  /*2fdc0*/  LDL.LU.64 R28, [R1+0x1a70] ;  /* 0x001a7000011c7983 */ /* 0x000ea20000300a00 */
[----:B----4-:R-:W-:Y:S03]  /*2fdd0*/  HMMA.16816.F32 R8, R4, R26, R8 ;  /* 0x0000001a0408723c */ /* 0x010fe60000001808 */
[----:B------:R-:W4:Y:S04]  /*2fde0*/  LDL.LU.64 R24, [R1+0x1c0] ;  /* 0x0001c00001187983 */ /* 0x000f280000300a00 */
[----:B------:R-:W4:-:S15]  /*2fdf0*/  LDL.LU.64 R26, [R1+0x1c8] ;  /* 0x0001c800011a7983 */ /* 0x000f1e0000300a00 */
[----:B------:R-:W-:-:S01]  /*2fe00*/  NOP ;  /* 0x0000000000007918 */ /* 0x000fc20000000000 */
[----:B------:R0:W-:Y:S04]  /*2fe10*/  STL.64 [R1+0x2b0], R8 ;  /* 0x0002b00801007387 */ /* 0x0001e80000100a00 */
[----:B------:R1:W-:Y:S04]  /*2fe20*/  STL.64 [R1+0x2b8], R10 ;  /* 0x0002b80a01007387 */ /* 0x0003e80000100a00 */
[----:B0-----:R-:W4:Y:S04]  /*2fe30*/  LDL.LU.64 R8, [R1+0xf0] ;  /* 0x0000f00001087983 */ /* 0x001f280000300a00 */
[----:B-1----:R-:W4:Y:S01]  /*2fe40*/  LDL.LU.64 R10, [R1+0xf8] ;  /* 0x0000f800010a7983 */ /* 0x002f220000300a00 */
[C---:B--2---:R-:W-:Y:S06]  /*2fe50*/  HMMA.16816.F32 R48, R4.reuse, R28, R48 ;  /* 0x0000001c0430723c */ /* 0x044fec0000001830 */
[----:B---3--:R-:W-:-:S15]  /*2fe60*/  HMMA.16816.F32 R28, R4, R30, R36 ;  /* 0x0000001e041c723c */ /* 0x008fde0000001824 */
[----:B------:R-:W-:-:S02]  /*2fe70*/  NOP ;  /* 0x0000000000007918 */ /* 0x000fc40000000000 */
[----:B------:R-:W-:Y:S04]  /*2fe80*/  STL.64 [R1+0x290], R48 ;  /* 0x0002903001007387 */ /* 0x000fe80000100a00 */
[----:B------:R0:W-:Y:S04]  /*2fe90*/  STL.64 [R1+0x298], R50 ;  /* 0x0002983201007387 */ /* 0x0001e80000100a00 */
[----:B0-----:R-:W2:Y:S04]  /*2fea0*/  LDL.LU.64 R50, [R1+0x1a68] ;  /* 0x001a680001327983 */ /* 0x001ea80000300a00 */
[----:B------:R-:W3:Y:S04]  /*2feb0*/  LDL.LU.64 R48, [R1+0x1a60] ;  /* 0x001a600001307983 */ /* 0x000ee80000300a00 */
[----:B------:R-:W4:Y:S04]  /*2fec0*/  LDL.LU.64 R38, [R1+0x1a58] ;  /* 0x001a580001267983 */ /* 0x000f280000300a00 */
[----:B------:R-:W2:Y:S04]  /*2fed0*/  LDL.LU.64 R36, [R1+0x1a50] ;  /* 0x001a500001247983 */ /* 0x000ea80000300a00 */
[----:B------:R0:W-:Y:S04]  /*2fee0*/  STL.64 [R1+0x270], R28 ;  /* 0x0002701c01007387 */ /* 0x0001e80000100a00 */
[----:B------:R1:W-:Y:S04]  /*2fef0*/  STL.64 [R1+0x278], R30 ;  /* 0x0002781e01007387 */ /* 0x0003e80000100a00 */
[----:B0-----:R-:W3:Y:S04]  /*2ff00*/  LDL.LU.64 R28, [R1+0x1f0] ;  /* 0x0001f000011c7983 */ /* 0x001ee80000300a00 */
[----:B-1----:R-:W3:Y:S01]  /*2ff10*/  LDL.LU.64 R30, [R1+0x1f8] ;  /* 0x0001f800011e7983 */ /* 0x002ee20000300a00 */
[C---:B--2---:R-:W-:Y:S06]  /*2ff20*/  HMMA.16816.F32 R44, R4.reuse, R36, R44 ;  /* 0x00000024042c723c */ /* 0x044fec000000182c */
[----:B----4-:R-:W-:-:S15]  /*2ff30*/  HMMA.16816.F32 R36, R4, R38, R40 ;  /* 0x000000260424723c */ /* 0x010fde0000001828 */
[----:B------:R-:W-:-:S02]  /*2ff40*/  NOP ;  /* 0x0000000000007918 */ /* 0x000fc40000000000 */
[----:B------:R-:W-:Y:S04]  /*2ff50*/  STL.64 [R1+0x250], R44 ;  /* 0x0002502c01007387 */ /* 0x000fe80000100a00 */
[----:B------:R0:W-:Y:S04]  /*2ff60*/  STL.64 [R1+0x258], R46 ;  /* 0x0002582e01007387 */ /* 0x0001e80000100a00 */
[----:B0-----:R-:W2:Y:S04]  /*2ff70*/  LDL.LU.64 R46, [R1+0x1a48] ;  /* 0x001a4800012e7983 */ /* 0x001ea80000300a00 */
[----:B------:R-:W4:Y:S04]  /*2ff80*/  LDL.LU.64 R44, [R1+0x1a40] ;  /* 0x001a4000012c7983 */ /* 0x000f280000300a00 */
[----:B------:R-:W4:Y:S04]  /*2ff90*/  LDL.LU.64 R42, [R1+0x1a38] ;  /* 0x001a3800012a7983 */ /* 0x000f280000300a00 */
[----:B------:R-:W4:Y:S04]  /*2ffa0*/  LDL.LU.64 R40, [R1+0x1a30] ;  /* 0x001a300001287983 */ /* 0x000f280000300a00 */
[----:B------:R0:W-:Y:S04]  /*2ffb0*/  STL.64 [R1+0x230], R36 ;  /* 0x0002302401007387 */ /* 0x0001e80000100a00 */
[----:B------:R1:W-:Y:S04]  /*2ffc0*/  STL.64 [R1+0x238], R38 ;  /* 0x0002382601007387 */ /* 0x0003e80000100a00 */
[----:B0-----:R-:W4:Y:S04]  /*2ffd0*/  LDL.LU.64 R36, [R1+0x210] ;  /* 0x0002100001247983 */ /* 0x001f280000300a00 */
[----:B-1----:R-:W4:Y:S01]  /*2ffe0*/  LDL.LU.64 R38, [R1+0x218] ;  /* 0x0002180001267983 */ /* 0x002f220000300a00 */
[C---:B---3--:R-:W-:Y:S06]  /*2fff0*/  HMMA.16816.F32 R16, R4.reuse, R48, R16 ;  /* 0x000000300410723c */ /* 0x048fec0000001810 */
[C---:B------:R-:W-:Y:S06]  /*30000*/  HMMA.16816.F32 R12, R4.reuse, R50, R12 ;  /* 0x00000032040c723c */ /* 0x040fec000000180c */
[----:B------:R-:W-:Y:S01]  /*30010*/  HMMA.16816.F32 R8, R4, R52, R8 ;  /* 0x000000340408723c */ /* 0x000fe20000001808 */
[----:B------:R-:W-:-:S02]  /*30020*/  IMAD R32, R32, 0x100, R58 ;  /* 0x0000010020207824 */ /* 0x000fc400078e023a */
[----:B------:R-:W-:Y:S02]  /*30030*/  IMAD R33, R33, 0x100, R59 ;  /* 0x0000010021217824 */ /* 0x000fe400078e023b */
[----:B------:R-:W-:Y:S02]  /*30040*/  IMAD R34, R34, 0x100, R60 ;  /* 0x0000010022227824 */ /* 0x000fe400078e023c */
[----:B------:R-:W-:Y:S01]  /*30050*/  IMAD R35, R35, 0x100, R61 ;  /* 0x0000010023237824 */ /* 0x000fe200078e023d */
[C---:B--2---:R-:W-:Y:S06]  /*30060*/  HMMA.16816.F32 R20, R4.reuse, R46, R20 ;  /* 0x0000002e0414723c */ /* 0x044fec0000001814 */
[C---:B----4-:R-:W-:Y:S06]  /*30070*/  HMMA.16816.F32 R28, R4.reuse, R42, R28 ;  /* 0x0000002a041c723c */ /* 0x050fec000000181c */
[C---:B------:R-:W-:Y:S06]  /*30080*/  HMMA.16816.F32 R24, R4.reuse, R44, R24 ;  /* 0x0000002c0418723c */ /* 0x040fec0000001818 */
[----:B------:R-:W-:Y:S06]  /*30090*/  HMMA.16816.F32 R36, R4, R40, R36 ;  /* 0x000000280424723c */ /* 0x000fec0000001824 */
[----:B------:R-:W-:-:S15]  /*300a0*/  IMAD.MOV.U32 R0, RZ, RZ, R23 ;  /* 0x000000ffff007224 */ /* 0x000fde00078e0017 */
[----:B------:R-:W-:-:S02]  /*300b0*/  NOP ;  /* 0x0000000000007918 */ /* 0x000fc40000000000 */
[----:B------:R-:W-:Y:S04]  /*300c0*/  STL.64 [R1+0x210], R36 ;  /* 0x0002102401007387 */ /* 0x000fe80000100a00 */
[----:B------:R-:W-:Y:S04]  /*300d0*/  STL.64 [R1+0x218], R38 ;  /* 0x0002182601007387 */ /* 0x000fe80000100a00 */
[----:B------:R-:W-:Y:S04]  /*300e0*/  STL.64 [R1+0x1f0], R28 ;  /* 0x0001f01c01007387 */ /* 0x000fe80000100a00 */
[----:B------:R0:W-:Y:S04]  /*300f0*/  STL.64 [R1+0x1f8], R30 ;  /* 0x0001f81e01007387 */ /* 0x0001e80000100a00 */
[----:B------:R-:W-:Y:S04]  /*30100*/  STL.64 [R1+0x180], R20 ;  /* 0x0001801401007387 */ /* 0x000fe80000100a00 */
[----:B------:R-:W-:Y:S04]  /*30110*/  STL.64 [R1+0x1c0], R24 ;  /* 0x0001c01801007387 */ /* 0x000fe80000100a00 */
[----:B------:R-:W-:Y:S04]  /*30120*/  STL.64 [R1+0x1c8], R26 ;  /* 0x0001c81a01007387 */ /* 0x000fe80000100a00 */
[----:B------:R-:W-:Y:S04]  /*30130*/  STL [R1+0x188], R22 ;  /* 0x0001881601007387 */ /* 0x000fe80000100800 */
[----:B------:R-:W-:Y:S04]  /*30140*/  STL [R1+0x16b0], R0 ;  /* 0x0016b00001007387 */ /* 0x000fe80000100800 */
[----:B------:R-:W-:Y:S04]  /*30150*/  STL.64 [R1+0x150], R16 ;  /* 0x0001501001007387 */ /* 0x000fe80000100a00 */
[----:B------:R1:W-:Y:S04]  /*30160*/  STL.64 [R1+0x158], R18 ;  /* 0x0001581201007387 */ /* 0x0003e80000100a00 */
[----:B------:R2:W-:Y:S04]  /*30170*/  STL.64 [R1+0x110], R12 ;  /* 0x0001100c01007387 */ /* 0x0005e80000100a00 */
[----:B------:R3:W-:Y:S04]  /*30180*/  STL.64 [R1+0x118], R14 ;  /* 0x0001180e01007387 */ /* 0x0007e80000100a00 */
[----:B------:R-:W4:Y:S04]  /*30190*/  LDL.LU R56, [R1+0x200] ;  /* 0x0002000001387983 */ /* 0x000f280000300800 */
[----:B------:R3:W-:Y:S04]  /*301a0*/  STL.64 [R1+0xf0], R8 ;  /* 0x0000f00801007387 */ /* 0x0007e80000100a00 */
[----:B------:R3:W-:Y:S04]  /*301b0*/  STL.64 [R1+0xf8], R10 ;  /* 0x0000f80a01007387 */ /* 0x0007e80000100a00 */
[----:B------:R-:W4:Y:S04]  /*301c0*/  LDL.LU R57, [R1+0x204] ;  /* 0x0002040001397983 */ /* 0x000f280000300800 */
[----:B------:R-:W4:Y:S04]  /*301d0*/  LDL.LU R58, [R1+0x208] ;  /* 0x00020800013a7983 */ /* 0x000f280000300800 */
[----:B------:R-:W4:Y:S04]  /*301e0*/  LDL.LU R59, [R1+0x20c] ;  /* 0x00020c00013b7983 */ /* 0x000f280000300800 */
[----:B0-----:R-:W4:Y:S04]  /*301f0*/  LDL.LU R30, [R1+0x28] ;  /* 0x00002800011e7983 */ /* 0x001f280000300800 */
[----:B------:R-:W4:Y:S04]  /*30200*/  LDL.LU R31, [R1+0x2c] ;  /* 0x00002c00011f7983 */ /* 0x000f280000300800 */
[----:B-1----:R-:W4:Y:S04]  /*30210*/  LDL.LU R18, [R1+0x40] ;  /* 0x0000400001127983 */ /* 0x002f280000300800 */
[----:B------:R-:W4:Y:S04]  /*30220*/  LDL.LU R19, [R1+0x44] ;  /* 0x0000440001137983 */ /* 0x000f280000300800 */
        /* <DEDUP_REMOVED lines=14> */
[----:B--2---:R-:W2:Y:S04]  /*30310*/  LDL.LU R12, [R1+0x190] ;  /* 0x00019000010c7983 */ /* 0x004ea80000300800 */
[----:B------:R-:W2:Y:S04]  /*30320*/  LDL.LU R13, [R1+0x194] ;  /* 0x00019400010d7983 */ /* 0x000ea80000300800 */
[----:B---3--:R-:W2:Y:S04]  /*30330*/  LDL.LU R14, [R1+0x198] ;  /* 0x00019800010e7983 */ /* 0x008ea80000300800 */
[----:B------:R-:W2:Y:S04]  /*30340*/  LDL.LU R15, [R1+0x19c] ;  /* 0x00019c00010f7983 */ /* 0x000ea80000300800 */
        /* <DEDUP_REMOVED lines=10> */
[----:B------:R-:W-:-:S02]  /*303f0*/  F2FP.F16.E4M3.UNPACK_B R32, R32 ;  /* 0x00000020ff20723e */ /* 0x000fc400020006ff */
[----:B------:R-:W-:Y:S02]  /*30400*/  F2FP.F16.E4M3.UNPACK_B R33, R33 ;  /* 0x00000021ff21723e */ /* 0x000fe400020006ff */
[----:B------:R-:W-:Y:S02]  /*30410*/  F2FP.F16.E4M3.UNPACK_B R34, R34 ;  /* 0x00000022ff22723e */ /* 0x000fe400020006ff */
[----:B------:R-:W-:Y:S02]  /*30420*/  F2FP.F16.E4M3.UNPACK_B R35, R35 ;  /* 0x00000023ff23723e */ /* 0x000fe400020006ff */
[----:B----4-:R-:W-:Y:S02]  /*30430*/  F2FP.F16.E4M3.UNPACK_B R18, R18.H1 ;  /* 0x00000012ff12723e */ /* 0x010fe400030006ff */
[----:B------:R-:W-:Y:S01]  /*30440*/  F2FP.F16.E4M3.UNPACK_B R19, R19.H1 ;  /* 0x00000013ff13723e */ /* 0x000fe200030006ff */
[----:B------:R-:W-:Y:S06]  /*30450*/  HMMA.16816.F32 R4, R4, R30, R36 ;  /* 0x0000001e0404723c */ /* 0x000fec0000001824 */
[----:B------:R-:W-:Y:S01]  /*30460*/  HMMA.16816.F32 R24, R32, R18, R24 ;  /* 0x000000122018723c */ /* 0x000fe20000001818 */
[----:B------:R-:W-:-:S02]  /*30470*/  F2FP.F16.E4M3.UNPACK_B R2, R2.H1 ;  /* 0x00000002ff02723e */ /* 0x000fc400030006ff */
[----:B------:R-:W-:-:S14]  /*30480*/  F2FP.F16.E4M3.UNPACK_B R3, R3.H1 ;  /* 0x00000003ff03723e */ /* 0x000fdc00030006ff */
[----:B------:R0:W-:Y:S01]  /*30490*/  STL.64 [R1+0xe0], R4 ;  /* 0x0000e00401007387 */ /* 0x0001e20000100a00 */
[----:B------:R-:W-:-:S03]  /*304a0*/  IMAD.MOV.U32 R0, RZ, RZ, R7 ;  /* 0x000000ffff007224 */ /* 0x000fc600078e0007 */
[----:B------:R-:W-:Y:S04]  /*304b0*/  STL [R1+0xe8], R6 ;  /* 0x0000e80601007387 */ /* 0x000fe80000100800 */
[----:B------:R-:W-:Y:S04]  /*304c0*/  STL [R1+0x30], R18 ;  /* 0x0000301201007387 */ /* 0x000fe80000100800 */
[----:B------:R1:W-:Y:S04]  /*304d0*/  STL [R1+0x17d8], R0 ;  /* 0x0017d80001007387 */ /* 0x0003e80000100800 */
[----:B------:R-:W-:Y:S01]  /*304e0*/  STL [R1+0x34], R19 ;  /* 0x0000341301007387 */ /* 0x000fe20000100800 */
[----:B0-----:R-:W-:-:S02]  /*304f0*/  F2FP.F16.E4M3.UNPACK_B R4, R28.H1 ;  /* 0x0000001cff04723e */ /* 0x001fc400030006ff */
[----:B------:R-:W-:Y:S01]  /*30500*/  F2FP.F16.E4M3.UNPACK_B R5, R29.H1 ;  /* 0x0000001dff05723e */ /* 0x000fe200030006ff */
[----:B------:R-:W-:Y:S04]  /*30510*/  STL.64 [R1+0x120], R24 ;  /* 0x0001201801007387 */ /* 0x000fe80000100a00 */
[----:B------:R-:W-:Y:S01]  /*30520*/  STL.64 [R1+0x128], R26 ;  /* 0x0001281a01007387 */ /* 0x000fe20000100a00 */
[----:B-1----:R-:W-:-:S03]  /*30530*/  IMAD.MOV.U32 R0, RZ, RZ, R5 ;  /* 0x000000ffff007224 */ /* 0x002fc600078e0005 */
[----:B------:R3:W-:Y:S01]  /*30540*/  STL.64 [R1+0x20], R4 ;  /* 0x0000200401007387 */ /* 0x0007e20000100a00 */
[C---:B------:R-:W-:Y:S06]  /*30550*/  HMMA.16816.F32 R20, R32.reuse, R4, R20 ;  /* 0x000000042014723c */ /* 0x040fec0000001814 */
[----:B--2---:R-:W-:Y:S01]  /*30560*/  HMMA.16816.F32 R12, R32, R2, R12 ;  /* 0x00000002200c723c */ /* 0x004fe2000000180c */
[----:B---3--:R-:W-:Y:S02]  /*30570*/  F2FP.F16.E4M3.UNPACK_B R4, R16.H1 ;  /* 0x00000010ff04723e */ /* 0x008fe400030006ff */
[----:B------:R-:W-:Y:S01]  /*30580*/  F2FP.F16.E4M3.UNPACK_B R5, R17.H1 ;  /* 0x00000011ff05723e */ /* 0x000fe200030006ff */
[----:B------:R-:W-:-:S06]  /*30590*/  IMAD.MOV.U32 R52, RZ, RZ, R19 ;  /* 0x000000ffff347224 */ /* 0x000fcc00078e0013 */
[----:B------:R-:W-:Y:S01]  /*305a0*/  HMMA.16816.F32 R8, R32, R4, R8 ;  /* 0x000000042008723c */ /* 0x000fe20000001808 */
[----:B------:R-:W-:Y:S01]  /*305b0*/  IMAD.MOV.U32 R53, RZ, RZ, R18 ;  /* 0x000000ffff357224 */ /* 0x000fe200078e0012 */
[----:B------:R-:W-:Y:S04]  /*305c0*/  STL [R1+0x19f4], R52 ;  /* 0x0019f43401007387 */ /* 0x000fe80000100800 */
[----:B------:R-:W-:Y:S04]  /*305d0*/  STL [R1+0x19f0], R53 ;  /* 0x0019f03501007387 */ /* 0x000fe80000100800 */
[----:B------:R0:W-:Y:S04]  /*305e0*/  STL [R1+0x18], R2 ;  /* 0x0000180201007387 */ /* 0x0001e80000100800 */
[----:B------:R-:W-:Y:S04]  /*305f0*/  STL.64 [R1+0x160], R20 ;  /* 0x0001601401007387 */ /* 0x000fe80000100a00 */
[----:B------:R-:W-:Y:S04]  /*30600*/  STL.64 [R1+0x168], R22 ;  /* 0x0001681601007387 */ /* 0x000fe80000100a00 */
[----:B------:R-:W-:Y:S04]  /*30610*/  STL [R1+0x19f8], R0 ;  /* 0x0019f80001007387 */ /* 0x000fe80000100800 */
[----:B------:R1:W-:Y:S01]  /*30620*/  STL [R1+0x1c], R3 ;  /* 0x00001c0301007387 */ /* 0x0003e20000100800 */
[----:B------:R-:W-:-:S02]  /*30630*/  IMAD.MOV.U32 R49, RZ, RZ, R2 ;  /* 0x000000ffff317224 */ /* 0x000fc400078e0002 */
[----:B------:R-:W-:Y:S01]  /*30640*/  IMAD.MOV.U32 R48, RZ, RZ, R3 ;  /* 0x000000ffff307224 */ /* 0x000fe200078e0003 */
[----:B------:R-:W-:Y:S04]  /*30650*/  STL.64 [R1+0x190], R12 ;  /* 0x0001900c01007387 */ /* 0x000fe80000100a00 */
[----:B------:R-:W-:Y:S01]  /*30660*/  STL.64 [R1+0x198], R14 ;  /* 0x0001980e01007387 */ /* 0x000fe20000100a00 */
[----:B0-----:R-:W-:-:S03]  /*30670*/  F2FP.F16.E4M3.UNPACK_B R2, R54.H1 ;  /* 0x00000036ff02723e */ /* 0x001fc600030006ff */
[----:B------:R-:W-:Y:S01]  /*30680*/  STL.64 [R1+0x10], R4 ;  /* 0x0000100401007387 */ /* 0x000fe20000100a00 */
[----:B-1----:R-:W-:-:S03]  /*30690*/  F2FP.F16.E4M3.UNPACK_B R3, R55.H1 ;  /* 0x00000037ff03723e */ /* 0x002fc600030006ff */
[----:B------:R-:W-:Y:S04]  /*306a0*/  STL [R1+0x19fc], R49 ;  /* 0x0019fc3101007387 */ /* 0x000fe80000100800 */
[----:B------:R-:W-:Y:S04]  /*306b0*/  STL.64 [R1+0x1d0], R8 ;  /* 0x0001d00801007387 */ /* 0x000fe80000100a00 */
[----:B------:R0:W-:Y:S02]  /*306c0*/  STL.64 [R1+0x1d8], R10 ;  /* 0x0001d80a01007387 */ /* 0x0001e40000100a00 */
[----:B0-----:R-:W-:Y:S01]  /*306d0*/  HMMA.16816.F32 R8, R32, R2, R56 ;  /* 0x000000022008723c */ /* 0x001fe20000001838 */
[----:B------:R-:W-:-:S02]  /*306e0*/  IMAD.MOV.U32 R51, RZ, RZ, R4 ;  /* 0x000000ffff337224 */ /* 0x000fc400078e0004 */
[----:B------:R-:W-:-:S03]  /*306f0*/  IMAD.MOV.U32 R50, RZ, RZ, R5 ;  /* 0x000000ffff327224 */ /* 0x000fc600078e0005 */
[----:B------:R-:W-:Y:S01]  /*30700*/  STL.64 [R1+0x8], R2 ;  /* 0x0000080201007387 */ /* 0x000fe20000100a00 */
[----:B------:R-:W-:Y:S02]  /*30710*/  F2FP.F16.E4M3.UNPACK_B R4, R60.H1 ;  /* 0x0000003cff04723e */ /* 0x000fe400030006ff */
[----:B------:R-:W-:Y:S01]  /*30720*/  F2FP.F16.E4M3.UNPACK_B R5, R61.H1 ;  /* 0x0000003dff05723e */ /* 0x000fe200030006ff */
[----:B------:R-:W-:Y:S04]  /*30730*/  STL.64 [R1+0x1a28], R50 ;  /* 0x001a283201007387 */ /* 0x000fe80000100a00 */
[----:B------:R0:W-:Y:S09]  /*30740*/  STL [R1+0x1a20], R48 ;  /* 0x001a203001007387 */ /* 0x0001f20000100800 */
[----:B------:R-:W-:Y:S04]  /*30750*/  STL.64 [R1+0x200], R8 ;  /* 0x0002000801007387 */ /* 0x000fe80000100a00 */
[----:B------:R1:W-:Y:S04]  /*30760*/  STL.64 [R1+0x208], R10 ;  /* 0x0002080a01007387 */ /* 0x0003e80000100a00 */
[----:B------:R-:W-:Y:S04]  /*30770*/  STL.64 [R1], R4 ;  /* 0x0000000401007387 */ /* 0x000fe80000100a00 */
[----:B------:R-:W2:Y:S04]  /*30780*/  LDL.LU R12, [R1+0x300] ;  /* 0x00030000010c7983 */ /* 0x000ea80000300800 */
[----:B------:R-:W2:Y:S04]  /*30790*/  LDL.LU R13, [R1+0x304] ;  /* 0x00030400010d7983 */ /* 0x000ea80000300800 */
[----:B------:R-:W2:Y:S04]  /*307a0*/  LDL.LU R14, [R1+0x308] ;  /* 0x00030800010e7983 */ /* 0x000ea80000300800 */
[----:B------:R-:W2:Y:S04]  /*307b0*/  LDL.LU R15, [R1+0x30c] ;  /* 0x00030c00010f7983 */ /* 0x000ea80000300800 */
[----:B------:R-:W3:Y:S04]  /*307c0*/  LDL.LU R20, [R1+0x2c0] ;  /* 0x0002c00001147983 */ /* 0x000ee80000300800 */
[----:B------:R-:W3:Y:S04]  /*307d0*/  LDL.LU R21, [R1+0x2c4] ;  /* 0x0002c40001157983 */ /* 0x000ee80000300800 */
[----:B------:R-:W3:Y:S04]  /*307e0*/  LDL.LU R22, [R1+0x2c8] ;  /* 0x0002c80001167983 */ /* 0x000ee80000300800 */
[----:B------:R-:W3:Y:S04]  /*307f0*/  LDL.LU R23, [R1+0x2cc] ;  /* 0x0002cc0001177983 */ /* 0x000ee80000300800 */
[----:B------:R-:W4:Y:S04]  /*30800*/  LDL.LU R36, [R1+0x280] ;  /* 0x0002800001247983 */ /* 0x000f280000300800 */
[----:B------:R-:W4:Y:S04]  /*30810*/  LDL.LU R37, [R1+0x284] ;  /* 0x0002840001257983 */ /* 0x000f280000300800 */
[----:B------:R-:W4:Y:S04]  /*30820*/  LDL.LU R38, [R1+0x288] ;  /* 0x0002880001267983 */ /* 0x000f280000300800 */
[----:B------:R-:W4:Y:S04]  /*30830*/  LDL.LU R39, [R1+0x28c] ;  /* 0x00028c0001277983 */ /* 0x000f280000300800 */
[----:B0-----:R-:W2:Y:S04]  /*30840*/  LDL.LU R48, [R1+0x220] ;  /* 0x0002200001307983 */ /* 0x001ea80000300800 */
[----:B------:R-:W2:Y:S04]  /*30850*/  LDL.LU R49, [R1+0x224] ;  /* 0x0002240001317983 */ /* 0x000ea80000300800 */
[----:B------:R-:W2:Y:S04]  /*30860*/  LDL.LU R50, [R1+0x228] ;  /* 0x0002280001327983 */ /* 0x000ea80000300800 */
[----:B------:R-:W2:Y:S04]  /*30870*/  LDL.LU R51, [R1+0x22c] ;  /* 0x00022c0001337983 */ /* 0x000ea80000300800 */
        /* <DEDUP_REMOVED lines=15> */
[----:B------:R-:W-:-:S03]  /*30970*/  IMAD.MOV.U32 R52, RZ, RZ, R2 ;  /* 0x000000ffff347224 */ /* 0x000fc600078e0002 */
[----:B------:R-:W4:Y:S01]  /*30980*/  LDL.LU R55, [R1+0x8c] ;  /* 0x00008c0001377983 */ /* 0x000f220000300800 */
[----:B------:R-:W-:-:S03]  /*30990*/  IMAD.MOV.U32 R53, RZ, RZ, R3 ;  /* 0x000000ffff357224 */ /* 0x000fc600078e0003 */
        /* <DEDUP_REMOVED lines=8> */
[----:B-1----:R-:W4:Y:S04]  /*30a20*/  LDL.LU R10, [R1+0xa0] ;  /* 0x0000a000010a7983 */ /* 0x002f280000300800 */
[----:B------:R-:W4:Y:S04]  /*30a30*/  LDL.LU R11, [R1+0xa4] ;  /* 0x0000a400010b7983 */ /* 0x000f280000300800 */
[----:B------:R-:W4:Y:S04]  /*30a40*/  LDL.LU R16, [R1+0x2e0] ;  /* 0x0002e00001107983 */ /* 0x000f280000300800 */
[----:B------:R-:W4:Y:S04]  /*30a50*/  LDL.LU R17, [R1+0x2e4] ;  /* 0x0002e40001117983 */ /* 0x000f280000300800 */
[----:B------:R-:W4:Y:S04]  /*30a60*/  LDL.LU R18, [R1+0x2e8] ;  /* 0x0002e80001127983 */ /* 0x000f280000300800 */
[----:B------:R-:W4:Y:S04]  /*30a70*/  LDL.LU R19, [R1+0x2ec] ;  /* 0x0002ec0001137983 */ /* 0x000f280000300800 */
[----:B------:R-:W4:Y:S04]  /*30a80*/  LDL.LU R8, [R1+0xa8] ;  /* 0x0000a80001087983 */ /* 0x000f280000300800 */
[----:B------:R-:W4:Y:S01]  /*30a90*/  LDL.LU R9, [R1+0xac] ;  /* 0x0000ac0001097983 */ /* 0x000f220000300800 */
[----:B--2---:R-:W-:-:S15]  /*30aa0*/  HMMA.16816.F32 R48, R32, R4, R48 ;  /* 0x000000042030723c */ /* 0x004fde0000001830 */
[----:B------:R-:W-:-:S08]  /*30ab0*/  NOP ;  /* 0x0000000000007918 */ /* 0x000fd00000000000 */
[----:B------:R-:W-:Y:S04]  /*30ac0*/  STL.64 [R1+0x220], R48 ;  /* 0x0002203001007387 */ /* 0x000fe80000100a00 */
[----:B------:R0:W-:Y:S04]  /*30ad0*/  STL.64 [R1+0x228], R50 ;  /* 0x0002283201007387 */ /* 0x0001e80000100a00 */
[----:B0-----:R-:W2:Y:S04]  /*30ae0*/  LDL.LU.64 R50, [R1+0x1a28] ;  /* 0x001a280001327983 */ /* 0x001ea80000300a00 */
[----:B------:R-:W2:Y:S01]  /*30af0*/  LDL.LU R48, [R1+0x1a20] ;  /* 0x001a200001307983 */ /* 0x000ea20000300800 */
[----:B---3--:R-:W-:-:S02]  /*30b00*/  F2FP.F16.E4M3.UNPACK_B R60, R60.H1 ;  /* 0x0000003cff3c723e */ /* 0x008fc400030006ff */
[----:B----4-:R-:W-:Y:S01]  /*30b10*/  F2FP.F16.E4M3.UNPACK_B R61, R61.H1 ;  /* 0x0000003dff3d723e */ /* 0x010fe200030006ff */
[----:B------:R-:W-:Y:S02]  /*30b20*/  IMAD.MOV.U32 R49, RZ, RZ, R4 ;  /* 0x000000ffff317224 */ /* 0x000fe400078e0004 */
[----:B------:R-:W-:-:S04]  /*30b30*/  IMAD.MOV.U32 R0, RZ, RZ, R5 ;  /* 0x000000ffff007224 */ /* 0x000fc800078e0005 */
[----:B------:R-:W-:Y:S01]  /*30b40*/  HMMA.16816.F32 R4, R32, R60, R44 ;  /* 0x0000003c2004723c */ /* 0x000fe2000000182c */
[----:B------:R-:W-:Y:S02]  /*30b50*/  F2FP.F16.E4M3.UNPACK_B R58, R58.H1 ;  /* 0x0000003aff3a723e */ /* 0x000fe400030006ff */
[----:B------:R-:W-:Y:S02]  /*30b60*/  F2FP.F16.E4M3.UNPACK_B R59, R59.H1 ;  /* 0x0000003bff3b723e */ /* 0x000fe400030006ff */
[----:B------:R-:W-:Y:S02]  /*30b70*/  F2FP.F16.E4M3.UNPACK_B R56, R56.H1 ;  /* 0x00000038ff38723e */ /* 0x000fe400030006ff */
[----:B------:R-:W-:Y:S02]  /*30b80*/  F2FP.F16.E4M3.UNPACK_B R57, R57.H1 ;  /* 0x00000039ff39723e */ /* 0x000fe400030006ff */
[----:B------:R-:W-:Y:S02]  /*30b90*/  F2FP.F16.E4M3.UNPACK_B R54, R54.H1 ;  /* 0x00000036ff36723e */ /* 0x000fe400030006ff */
[----:B------:R-:W-:-:S02]  /*30ba0*/  F2FP.F16.E4M3.UNPACK_B R55, R55.H1 ;  /* 0x00000037ff37723e */ /* 0x000fc400030006ff */
[----:B------:R-:W-:Y:S02]  /*30bb0*/  F2FP.F16.E4M3.UNPACK_B R2, R2.H1 ;  /* 0x00000002ff02723e */ /* 0x000fe400030006ff */
[----:B------:R-:W-:-:S07]  /*30bc0*/  F2FP.F16.E4M3.UNPACK_B R3, R3.H1 ;  /* 0x00000003ff03723e */ /* 0x000fce00030006ff */
[C---:B------:R-:W-:Y:S01]  /*30bd0*/  HMMA.16816.F32 R20, R32.reuse, R2, R20 ;  /* 0x000000022014723c */ /* 0x040fe20000001814 */
[----:B--2---:R-:W-:Y:S04]  /*30be0*/  STL.64 [R1+0x1a08], R50 ;  /* 0x001a083201007387 */ /* 0x004fe80000100a00 */
[----:B------:R-:W-:Y:S04]  /*30bf0*/  STL.64 [R1+0x1a00], R48 ;  /* 0x001a003001007387 */ /* 0x000fe80000100a00 */
[----:B------:R-:W-:Y:S04]  /*30c00*/  STL.64 [R1+0x240], R4 ;  /* 0x0002400401007387 */ /* 0x000fe80000100a00 */
[----:B------:R0:W-:Y:S02]  /*30c10*/  STL.64 [R1+0x248], R6 ;  /* 0x0002480601007387 */ /* 0x0001e40000100a00 */
[----:B0-----:R-:W-:-:S15]  /*30c20*/  HMMA.16816.F32 R4, R32, R58, R40 ;  /* 0x0000003a2004723c */ /* 0x001fde0000001828 */
[----:B------:R-:W-:-:S08]  /*30c30*/  NOP ;  /* 0x0000000000007918 */ /* 0x000fd00000000000 */
[----:B------:R-:W-:Y:S04]  /*30c40*/  STL.64 [R1+0x260], R4 ;  /* 0x0002600401007387 */ /* 0x000fe80000100a00 */
[----:B------:R0:W-:Y:S02]  /*30c50*/  STL.64 [R1+0x268], R6 ;  /* 0x0002680601007387 */ /* 0x0001e40000100a00 */
[----:B0-----:R-:W-:Y:S02]  /*30c60*/  HMMA.16816.F32 R4, R32, R56, R36 ;  /* 0x000000382004723c */ /* 0x001fe40000001824 */
[----:B------:R-:W-:Y:S04]  /*30c70*/  STL.64 [R1+0x1988], R58 ;  /* 0x0019883a01007387 */ /* 0x000fe80000100a00 */
[----:B------:R-:W-:-:S15]  /*30c80*/  STL.64 [R1+0x1980], R56 ;  /* 0x0019803801007387 */ /* 0x000fde0000100a00 */
[----:B------:R-:W-:-:S02]  /*30c90*/  NOP ;  /* 0x0000000000007918 */ /* 0x000fc40000000000 */
[----:B------:R-:W-:Y:S04]  /*30ca0*/  STL.64 [R1+0x280], R4 ;  /* 0x0002800401007387 */ /* 0x000fe80000100a00 */
[----:B------:R0:W-:Y:S02]  /*30cb0*/  STL.64 [R1+0x288], R6 ;  /* 0x0002880601007387 */ /* 0x0001e40000100a00 */
[----:B0-----:R-:W-:Y:S06]  /*30cc0*/  HMMA.16816.F32 R4, R32, R54, R28 ;  /* 0x000000362004723c */ /* 0x001fec000000181c */
[----:B------:R-:W-:Y:S04]  /*30cd0*/  STL.64 [R1+0x1a18], R54 ;  /* 0x001a183601007387 */ /* 0x000fe80000100a00 */
[----:B------:R-:W-:-:S13]  /*30ce0*/  STL.64 [R1+0x1a10], R52 ;  /* 0x001a103401007387 */ /* 0x000fda0000100a00 */
[----:B------:R0:W-:Y:S04]  /*30cf0*/  STL.64 [R1+0x2a0], R4 ;  /* 0x0002a00401007387 */ /* 0x0001e80000100a00 */
[----:B------:R1:W-:Y:S01]  /*30d00*/  STL.64 [R1+0x2a8], R6 ;  /* 0x0002a80601007387 */ /* 0x0003e20000100a00 */
[----:B0-----:R-:W-:Y:S02]  /*30d10*/  F2FP.F16.E4M3.UNPACK_B R4, R24.H1 ;  /* 0x00000018ff04723e */ /* 0x001fe400030006ff */
[----:B------:R-:W-:Y:S02]  /*30d20*/  F2FP.F16.E4M3.UNPACK_B R5, R25.H1 ;  /* 0x00000019ff05723e */ /* 0x000fe400030006ff */
[----:B-1----:R-:W-:Y:S02]  /*30d30*/  F2FP.F16.E4M3.UNPACK_B R6, R10.H1 ;  /* 0x0000000aff06723e */ /* 0x002fe400030006ff */
[----:B------:R-:W-:-:S03]  /*30d40*/  F2FP.F16.E4M3.UNPACK_B R7, R11.H1 ;  /* 0x0000000bff07723e */ /* 0x000fc600030006ff */
[C---:B------:R-:W-:Y:S06]  /*30d50*/  HMMA.16816.F32 R16, R32.reuse, R4, R16 ;  /* 0x000000042010723c */ /* 0x040fec0000001810 */
[----:B------:R-:W-:Y:S01]  /*30d60*/  HMMA.16816.F32 R12, R32, R6, R12 ;  /* 0x00000006200c723c */ /* 0x000fe2000000180c */
[----:B------:R-:W-:Y:S04]  /*30d70*/  STL.64 [R1+0x2c0], R20 ;  /* 0x0002c01401007387 */ /* 0x000fe80000100a00 */
[----:B------:R-:W-:-:S12]  /*30d80*/  STL.64 [R1+0x2c8], R22 ;  /* 0x0002c81601007387 */ /* 0x000fd80000100a00 */
[----:B------:R-:W-:Y:S04]  /*30d90*/  STL.64 [R1+0x2e0], R16 ;  /* 0x0002e01001007387 */ /* 0x000fe80000100a00 */
[----:B------:R-:W-:Y:S04]  /*30da0*/  STL.64 [R1+0x2e8], R18 ;  /* 0x0002e81201007387 */ /* 0x000fe80000100a00 */
[----:B------:R-:W2:Y:S04]  /*30db0*/  LDL.LU R28, [R1+0x400] ;  /* 0x00040000011c7983 */ /* 0x000ea80000300800 */
[----:B------:R0:W-:Y:S04]  /*30dc0*/  STL.64 [R1+0x300], R12 ;  /* 0x0003000c01007387 */ /* 0x0001e80000100a00 */
[----:B------:R1:W-:Y:S04]  /*30dd0*/  STL.64 [R1+0x308], R14 ;  /* 0x0003080e01007387 */ /* 0x0003e80000100a00 */
        /* <DEDUP_REMOVED lines=11> */
[----:B------:R-:W2:Y:S04]  /*30e90*/  LDL.LU R52, [R1+0x340] ;  /* 0x0003400001347983 */ /* 0x000ea80000300800 */
[----:B------:R-:W2:Y:S04]  /*30ea0*/  LDL.LU R53, [R1+0x344] ;  /* 0x0003440001357983 */ /* 0x000ea80000300800 */
[----:B------:R-:W2:Y:S04]  /*30eb0*/  LDL.LU R54, [R1+0x348] ;  /* 0x0003480001367983 */ /* 0x000ea80000300800 */
[----:B------:R-:W2:Y:S04]  /*30ec0*/  LDL.LU R55, [R1+0x34c] ;  /* 0x00034c0001377983 */ /* 0x000ea80000300800 */
[----:B------:R-:W3:Y:S04]  /*30ed0*/  LDL.LU R10, [R1+0xb0] ;  /* 0x0000b000010a7983 */ /* 0x000ee80000300800 */
[----:B------:R-:W4:Y:S04]  /*30ee0*/  LDL.LU R11, [R1+0xb4] ;  /* 0x0000b400010b7983 */ /* 0x000f280000300800 */
[----:B0-----:R-:W2:Y:S04]  /*30ef0*/  LDL.LU R12, [R1+0xb8] ;  /* 0x0000b800010c7983 */ /* 0x001ea80000300800 */
[----:B------:R-:W2:Y:S04]  /*30f00*/  LDL.LU R13, [R1+0xbc] ;  /* 0x0000bc00010d7983 */ /* 0x000ea80000300800 */
[----:B-1----:R-:W2:Y:S04]  /*30f10*/  LDL.LU R14, [R1+0xc0] ;  /* 0x0000c000010e7983 */ /* 0x002ea80000300800 */
[----:B------:R-:W2:Y:S04]  /*30f20*/  LDL.LU R15, [R1+0xc4] ;  /* 0x0000c400010f7983 */ /* 0x000ea80000300800 */
        /* <DEDUP_REMOVED lines=22> */
[----:B------:R-:W-:Y:S04]  /*31090*/  STL.64 [R1+0x1978], R6 ;  /* 0x0019780601007387 */ /* 0x000fe80000100a00 */
[----:B------:R0:W-:Y:S04]  /*310a0*/  STL.64 [R1+0x1970], R4 ;  /* 0x0019700401007387 */ /* 0x0001e80000100a00 */
[----:B0-----:R-:W2:Y:S04]  /*310b0*/  LDL.LU R4, [R1+0x320] ;  /* 0x0003200001047983 */ /* 0x001ea80000300800 */
[----:B------:R-:W2:Y:S04]  /*310c0*/  LDL.LU R5, [R1+0x324] ;  /* 0x0003240001057983 */ /* 0x000ea80000300800 */
[----:B------:R-:W2:Y:S04]  /*310d0*/  LDL.LU R6, [R1+0x328] ;  /* 0x0003280001067983 */ /* 0x000ea80000300800 */
[----:B------:R-:W2:Y:S01]  /*310e0*/  LDL.LU R7, [R1+0x32c] ;  /* 0x00032c0001077983 */ /* 0x000ea20000300800 */
[----:B------:R-:W-:-:S02]  /*310f0*/  F2FP.F16.E4M3.UNPACK_B R8, R8.H1 ;  /* 0x00000008ff08723e */ /* 0x000fc400030006ff */
[----:B------:R-:W-:Y:S02]  /*31100*/  F2FP.F16.E4M3.UNPACK_B R9, R9.H1 ;  /* 0x00000009ff09723e */ /* 0x000fe400030006ff */
[----:B---3--:R-:W-:Y:S02]  /*31110*/  F2FP.F16.E4M3.UNPACK_B R10, R10.H1 ;  /* 0x0000000aff0a723e */ /* 0x008fe400030006ff */
[----:B----4-:R-:W-:-:S03]  /*31120*/  F2FP.F16.E4M3.UNPACK_B R11, R11.H1 ;  /* 0x0000000bff0b723e */ /* 0x010fc600030006ff */
[----:B--2---:R-:W-:Y:S01]  /*31130*/  HMMA.16816.F32 R4, R32, R8, R4 ;  /* 0x000000082004723c */ /* 0x004fe20000001804 */
[----:B------:R-:W-:Y:S02]  /*31140*/  F2FP.F16.E4M3.UNPACK_B R12, R12.H1 ;  /* 0x0000000cff0c723e */ /* 0x000fe400030006ff */
[----:B------:R-:W-:-:S15]  /*31150*/  F2FP.F16.E4M3.UNPACK_B R13, R13.H1 ;  /* 0x0000000dff0d723e */ /* 0x000fde00030006ff */
[----:B------:R-:W-:-:S05]  /*31160*/  NOP ;  /* 0x0000000000007918 */ /* 0x000fca0000000000 */
[----:B------:R-:W-:Y:S04]  /*31170*/  STL.64 [R1+0x320], R4 ;  /* 0x0003200401007387 */ /* 0x000fe80000100a00 */
[----:B------:R0:W-:Y:S02]  /*31180*/  STL.64 [R1+0x328], R6 ;  /* 0x0003280601007387 */ /* 0x0001e40000100a00 */
[----:B0-----:R-:W-:Y:S06]  /*31190*/  HMMA.16816.F32 R4, R32, R10, R52 ;  /* 0x0000000a2004723c */ /* 0x001fec0000001834 */
[----:B------:R-:W-:Y:S04]  /*311a0*/  STL.64 [R1+0x1958], R10 ;  /* 0x0019580a01007387 */ /* 0x000fe80000100a00 */
[----:B------:R-:W-:Y:S01]  /*311b0*/  STL.64 [R1+0x1950], R8 ;  /* 0x0019500801007387 */ /* 0x000fe20000100a00 */
[----:B------:R-:W-:-:S12]  /*311c0*/  F2FP.F16.E4M3.UNPACK_B R14, R14.H1 ;  /* 0x0000000eff0e723e */ /* 0x000fd800030006ff */
[----:B------:R-:W-:Y:S04]  /*311d0*/  STL.64 [R1+0x340], R4 ;  /* 0x0003400401007387 */ /* 0x000fe80000100a00 */
[----:B------:R0:W-:Y:S02]  /*311e0*/  STL.64 [R1+0x348], R6 ;  /* 0x0003480601007387 */ /* 0x0001e40000100a00 */
[----:B0-----:R-:W-:Y:S01]  /*311f0*/  HMMA.16816.F32 R4, R32, R12, R56 ;  /* 0x0000000c2004723c */ /* 0x001fe20000001838 */
[----:B------:R-:W-:Y:S02]  /*31200*/  F2FP.F16.E4M3.UNPACK_B R15, R15.H1 ;  /* 0x0000000fff0f723e */ /* 0x000fe400030006ff */
[----:B------:R-:W-:Y:S02]  /*31210*/  F2FP.F16.E4M3.UNPACK_B R16, R16.H1 ;  /* 0x00000010ff10723e */ /* 0x000fe400030006ff */
[----:B------:R-:W-:-:S15]  /*31220*/  F2FP.F16.E4M3.UNPACK_B R17, R17.H1 ;  /* 0x00000011ff11723e */ /* 0x000fde00030006ff */
[----:B------:R-:W-:-:S03]  /*31230*/  NOP ;  /* 0x0000000000007918 */ /* 0x000fc60000000000 */
        /* <DEDUP_REMOVED lines=16> */
[----:B------:R-:W-:Y:S01]  /*31340*/  STL.64 [R1+0x1918], R18 ;  /* 0x0019181201007387 */ /* 0x000fe20000100a00 */
[----:B------:R-:W-:-:S02]  /*31350*/  F2FP.F16.E4M3.UNPACK_B R22, R22.H1 ;  /* 0x00000016ff16723e */ /* 0x000fc400030006ff */
[----:B------:R-:W-:Y:S01]  /*31360*/  F2FP.F16.E4M3.UNPACK_B R23, R23.H1 ;  /* 0x00000017ff17723e */ /* 0x000fe200030006ff */
[----:B------:R-:W-:Y:S06]  /*31370*/  STL.64 [R1+0x1910], R16 ;  /* 0x0019101001007387 */ /* 0x000fec0000100a00 */
[C---:B------:R-:W-:Y:S07]  /*31380*/  HMMA.16816.F32 R8, R32.reuse, R22, R28 ;  /* 0x000000162008723c */ /* 0x040fee000000181c */
[----:B------:R-:W-:Y:S04]  /*31390*/  STL.64 [R1+0x3c0], R4 ;  /* 0x0003c00401007387 */ /* 0x000fe80000100a00 */
[----:B------:R0:W-:Y:S02]  /*313a0*/  STL.64 [R1+0x3c8], R6 ;  /* 0x0003c80601007387 */ /* 0x0001e40000100a00 */
[----:B0-----:R-:W-:-:S15]  /*313b0*/  HMMA.16816.F32 R4, R32, R20, R36 ;  /* 0x000000142004723c */ /* 0x001fde0000001824 */
[----:B------:R-:W-:-:S08]  /*313c0*/  NOP ;  /* 0x0000000000007918 */ /* 0x000fd00000000000 */
[----:B------:R0:W-:Y:S04]  /*313d0*/  STL.64 [R1+0x3e0], R4 ;  /* 0x0003e00401007387 */ /* 0x0001e80000100a00 */
[----:B------:R1:W-:Y:S04]  /*313e0*/  STL.64 [R1+0x3e8], R6 ;  /* 0x0003e80601007387 */ /* 0x0003e80000100a00 */
[----:B0-----:R-:W2:Y:S04]  /*313f0*/  LDL.LU R4, [R1+0x4e0] ;  /* 0x0004e00001047983 */ /* 0x001ea80000300800 */
[----:B------:R0:W-:Y:S04]  /*31400*/  STL.64 [R1+0x400], R8 ;  /* 0x0004000801007387 */ /* 0x0001e80000100a00 */
[----:B------:R3:W-:Y:S04]  /*31410*/  STL.64 [R1+0x408], R10 ;  /* 0x0004080a01007387 */ /* 0x0007e80000100a00 */
[----:B------:R-:W2:Y:S04]  /*31420*/  LDL.LU R5, [R1+0x4e4] ;  /* 0x0004e40001057983 */ /* 0x000ea80000300800 */
[----:B-1----:R-:W2:Y:S04]  /*31430*/  LDL.LU R6, [R1+0x4e8] ;  /* 0x0004e80001067983 */ /* 0x002ea80000300800 */
[----:B------:R-:W2:Y:S04]  /*31440*/  LDL.LU R7, [R1+0x4ec] ;  /* 0x0004ec0001077983 */ /* 0x000ea80000300800 */
[----:B0-----:R-:W4:Y:S04]  /*31450*/  LDL.LU R8, [R1+0x4c0] ;  /* 0x0004c00001087983 */ /* 0x001f280000300800 */
[----:B------:R-:W4:Y:S04]  /*31460*/  LDL.LU R9, [R1+0x4c4] ;  /* 0x0004c40001097983 */ /* 0x000f280000300800 */
[----:B---3--:R-:W4:Y:S04]  /*31470*/  LDL.LU R10, [R1+0x4c8] ;  /* 0x0004c800010a7983 */ /* 0x008f280000300800 */
[----:B------:R-:W4:Y:S04]  /*31480*/  LDL.LU R11, [R1+0x4cc] ;  /* 0x0004cc00010b7983 */ /* 0x000f280000300800 */
[----:B------:R-:W3:Y:S04]  /*31490*/  LDL.LU R16, [R1+0x480] ;  /* 0x0004800001107983 */ /* 0x000ee80000300800 */
[----:B------:R-:W3:Y:S04]  /*314a0*/  LDL.LU R17, [R1+0x484] ;  /* 0x0004840001117983 */ /* 0x000ee80000300800 */
[----:B------:R-:W3:Y:S04]  /*314b0*/  LDL.LU R18, [R1+0x488] ;  /* 0x0004880001127983 */ /* 0x000ee80000300800 */
[----:B------:R-:W3:Y:S04]  /*314c0*/  LDL.LU R19, [R1+0x48c] ;  /* 0x00048c0001137983 */ /* 0x000ee80000300800 */
[----:B------:R-:W2:Y:S04]  /*314d0*/  LDL.LU R48, [R1+0x440] ;  /* 0x0004400001307983 */ /* 0x000ea80000300800 */
[----:B------:R-:W2:Y:S04]  /*314e0*/  LDL.LU R49, [R1+0x444] ;  /* 0x0004440001317983 */ /* 0x000ea80000300800 */
[----:B------:R-:W2:Y:S04]  /*314f0*/  LDL.LU R50, [R1+0x448] ;  /* 0x0004480001327983 */ /* 0x000ea80000300800 */
[----:B------:R-:W2:Y:S04]  /*31500*/  LDL.LU R51, [R1+0x44c] ;  /* 0x00044c0001337983 */ /* 0x000ea80000300800 */
[----:B------:R-:W4:Y:S04]  /*31510*/  LDL.LU R52, [R1+0x420] ;  /* 0x0004200001347983 */ /* 0x000f280000300800 */
[----:B------:R-:W4:Y:S04]  /*31520*/  LDL.LU R53, [R1+0x424] ;  /* 0x0004240001357983 */ /* 0x000f280000300800 */
[----:B------:R-:W4:Y:S04]  /*31530*/  LDL.LU R54, [R1+0x428] ;  /* 0x0004280001367983 */ /* 0x000f280000300800 */
[----:B------:R-:W4:Y:S04]  /*31540*/  LDL.LU R55, [R1+0x42c] ;  /* 0x00042c0001377983 */ /* 0x000f280000300800 */
[----:B------:R-:W3:Y:S04]  /*31550*/  LDL.LU R26, [R1+0x130] ;  /* 0x00013000011a7983 */ /* 0x000ee80000300800 */
        /* <DEDUP_REMOVED lines=25> */
[----:B------:R-:W-:Y:S04]  /*316f0*/  STL.64 [R1+0x18f8], R22 ;  /* 0x0018f81601007387 */ /* 0x000fe80000100a00 */
[----:B------:R0:W-:Y:S04]  /*31700*/  STL.64 [R1+0x18f0], R20 ;  /* 0x0018f01401007387 */ /* 0x0001e80000100a00 */
[----:B0-----:R-:W4:Y:S04]  /*31710*/  LDL.LU R20, [R1+0x460] ;  /* 0x0004600001147983 */ /* 0x001f280000300800 */
[----:B------:R-:W4:Y:S04]  /*31720*/  LDL.LU R21, [R1+0x464] ;  /* 0x0004640001157983 */ /* 0x000f280000300800 */
[----:B------:R-:W4:Y:S04]  /*31730*/  LDL.LU R22, [R1+0x468] ;  /* 0x0004680001167983 */ /* 0x000f280000300800 */
[----:B------:R-:W4:Y:S01]  /*31740*/  LDL.LU R23, [R1+0x46c] ;  /* 0x00046c0001177983 */ /* 0x000f220000300800 */
[----:B------:R-:W-:-:S02]  /*31750*/  F2FP.F16.E4M3.UNPACK_B R24, R24.H1 ;  /* 0x00000018ff18723e */ /* 0x000fc400030006ff */
[----:B------:R-:W-:Y:S02]  /*31760*/  F2FP.F16.E4M3.UNPACK_B R25, R25.H1 ;  /* 0x00000019ff19723e */ /* 0x000fe400030006ff */
[----:B---3--:R-:W-:Y:S02]  /*31770*/  F2FP.F16.E4M3.UNPACK_B R26, R26.H1 ;  /* 0x0000001aff1a723e */ /* 0x008fe400030006ff */
[----:B--2---:R-:W-:-:S03]  /*31780*/  F2FP.F16.E4M3.UNPACK_B R27, R27.H1 ;  /* 0x0000001bff1b723e */ /* 0x004fc600030006ff */
[C---:B----4-:R-:W-:Y:S01]  /*31790*/  HMMA.16816.F32 R52, R32.reuse, R24, R52 ;  /* 0x000000182034723c */ /* 0x050fe20000001834 */
[----:B------:R-:W-:Y:S02]  /*317a0*/  F2FP.F16.E4M3.UNPACK_B R36, R36.H1 ;  /* 0x00000024ff24723e */ /* 0x000fe400030006ff */
[----:B------:R-:W-:Y:S02]  /*317b0*/  F2FP.F16.E4M3.UNPACK_B R37, R37.H1 ;  /* 0x00000025ff25723e */ /* 0x000fe400030006ff */
[----:B------:R-:W-:Y:S01]  /*317c0*/  F2FP.F16.E4M3.UNPACK_B R38, R38.H1 ;  /* 0x00000026ff26723e */ /* 0x000fe200030006ff */
[----:B------:R-:W-:Y:S01]  /*317d0*/  HMMA.16816.F32 R48, R32, R26, R48 ;  /* 0x0000001a2030723c */ /* 0x000fe20000001830 */
[----:B------:R-:W-:Y:S02]  /*317e0*/  F2FP.F16.E4M3.UNPACK_B R39, R39.H1 ;  /* 0x00000027ff27723e */ /* 0x000fe400030006ff */
[----:B------:R-:W-:Y:S02]  /*317f0*/  F2FP.F16.E4M3.UNPACK_B R40, R40.H1 ;  /* 0x00000028ff28723e */ /* 0x000fe400030006ff */
[----:B------:R-:W-:-:S02]  /*31800*/  F2FP.F16.E4M3.UNPACK_B R41, R41.H1 ;  /* 0x00000029ff29723e */ /* 0x000fc400030006ff */
[----:B------:R-:W-:Y:S02]  /*31810*/  F2FP.F16.E4M3.UNPACK_B R42, R42.H1 ;  /* 0x0000002aff2a723e */ /* 0x000fe400030006ff */
[----:B------:R-:W-:Y:S02]  /*31820*/  F2FP.F16.E4M3.UNPACK_B R43, R43.H1 ;  /* 0x0000002bff2b723e */ /* 0x000fe400030006ff */
[----:B------:R-:W-:Y:S01]  /*31830*/  F2FP.F16.E4M3.UNPACK_B R44, R44.H1 ;  /* 0x0000002cff2c723e */ /* 0x000fe200030006ff */
[C---:B------:R-:W-:Y:S06]  /*31840*/  HMMA.16816.F32 R16, R32.reuse, R38, R16 ;  /* 0x000000262010723c */ /* 0x040fec0000001810 */
[----:B------:R-:W-:Y:S01]  /*31850*/  HMMA.16816.F32 R12, R32, R40, R12 ;  /* 0x00000028200c723c */ /* 0x000fe2000000180c */
[----:B------:R-:W-:-:S05]  /*31860*/  F2FP.F16.E4M3.UNPACK_B R45, R45.H1 ;  /* 0x0000002dff2d723e */ /* 0x000fca00030006ff */
[C---:B------:R-:W-:Y:S01]  /*31870*/  HMMA.16816.F32 R8, R32.reuse, R42, R8 ;  /* 0x0000002a2008723c */ /* 0x040fe20000001808 */
[----:B------:R-:W-:Y:S05]  /*31880*/  STL.64 [R1+0x420], R52 ;  /* 0x0004203401007387 */ /* 0x000fea0000100a00 */
[C---:B------:R-:W-:Y:S01]  /*31890*/  HMMA.16816.F32 R4, R32.reuse, R44, R4 ;  /* 0x0000002c2004723c */ /* 0x040fe20000001804 */
[----:B------:R0:W-:Y:S04]  /*318a0*/  STL.64 [R1+0x428], R54 ;  /* 0x0004283601007387 */ /* 0x0001e80000100a00 */
[----:B0-----:R-:W2:Y:S04]  /*318b0*/  LDL.LU.64 R54, [R1+0x1a18] ;  /* 0x001a180001367983 */ /* 0x001ea80000300a00 */
[----:B------:R-:W3:Y:S01]  /*318c0*/  LDL.LU.64 R52, [R1+0x1a10] ;  /* 0x001a100001347983 */ /* 0x000ee20000300a00 */
[----:B------:R-:W-:Y:S03]  /*318d0*/  HMMA.16816.F32 R20, R32, R36, R20 ;  /* 0x000000242014723c */ /* 0x000fe60000001814 */
[----:B------:R-:W-:Y:S04]  /*318e0*/  STL.64 [R1+0x440], R48 ;  /* 0x0004403001007387 */ /* 0x000fe80000100a00 */
[----:B------:R0:W-:Y:S01]  /*318f0*/  STL.64 [R1+0x448], R50 ;  /* 0x0004483201007387 */ /* 0x0001e20000100a00 */
[----:B------:R-:W-:-:S03]  /*31900*/  IMAD R30, R30, 0x100, R58 ;  /* 0x000001001e1e7824 */ /* 0x000fc600078e023a */
[----:B0-----:R-:W4:Y:S04]  /*31910*/  LDL.LU.64 R50, [R1+0x1a08] ;  /* 0x001a080001327983 */ /* 0x001f280000300a00 */
[----:B------:R-:W2:Y:S04]  /*31920*/  LDL.LU.64 R48, [R1+0x1a00] ;  /* 0x001a000001307983 */ /* 0x000ea80000300a00 */
[----:B------:R-:W-:Y:S04]  /*31930*/  STL.64 [R1+0x1908], R26 ;  /* 0x0019081a01007387 */ /* 0x000fe80000100a00 */
        /* <DEDUP_REMOVED lines=8> */
[----:B------:R-:W-:Y:S01]  /*319c0*/  STL.64 [R1+0x4a8], R14 ;  /* 0x0004a80e01007387 */ /* 0x000fe20000100a00 */
[----:B------:R-:W-:-:S03]  /*319d0*/  IMAD R31, R31, 0x100, R59 ;  /* 0x000001001f1f7824 */ /* 0x000fc600078e023b */
[----:B------:R-:W-:Y:S04]  /*319e0*/  STL.64 [R1+0x1948], R42 ;  /* 0x0019482a01007387 */ /* 0x000fe80000100a00 */
[----:B------:R-:W-:Y:S04]  /*319f0*/  STL.64 [R1+0x1940], R40 ;  /* 0x0019402801007387 */ /* 0x000fe80000100a00 */
[----:B------:R0:W-:Y:S01]  /*31a00*/  STL.64 [R1+0x4c0], R8 ;  /* 0x0004c00801007387 */ /* 0x0001e20000100a00 */
[----:B------:R-:W-:Y:S02]  /*31a10*/  IMAD R28, R28, 0x100, R56 ;  /* 0x000001001c1c7824 */ /* 0x000fe400078e0238 */
[----:B------:R-:W-:Y:S01]  /*31a20*/  IMAD R29, R29, 0x100, R57 ;  /* 0x000001001d1d7824 */ /* 0x000fe200078e0239 */
[----:B------:R1:W-:Y:S04]  /*31a30*/  STL.64 [R1+0x4c8], R10 ;  /* 0x0004c80a01007387 */ /* 0x0003e80000100a00 */
[----:B------:R-:W-:Y:S04]  /*31a40*/  STL.64 [R1+0x19e8], R30 ;  /* 0x0019e81e01007387 */ /* 0x000fe80000100a00 */
[----:B------:R-:W-:Y:S04]  /*31a50*/  STL.64 [R1+0x4e0], R4 ;  /* 0x0004e00401007387 */ /* 0x000fe80000100a00 */
[----:B------:R-:W-:Y:S04]  /*31a60*/  STL.64 [R1+0x4e8], R6 ;  /* 0x0004e80601007387 */ /* 0x000fe80000100a00 */
[----:B------:R4:W-:Y:S04]  /*31a70*/  STL.64 [R1+0x19e0], R28 ;  /* 0x0019e01c01007387 */ /* 0x0009e80000100a00 */
[----:B0-----:R-:W3:Y:S04]  /*31a80*/  LDL.LU R8, [R1+0x850] ;  /* 0x0008500001087983 */ /* 0x001ee80000300800 */
[----:B------:R-:W3:Y:S04]  /*31a90*/  LDL.LU R9, [R1+0x854] ;  /* 0x0008540001097983 */ /* 0x000ee80000300800 */
[----:B-1----:R-:W4:Y:S04]  /*31aa0*/  LDL.LU R10, [R1+0x858] ;  /* 0x00085800010a7983 */ /* 0x002f280000300800 */
[----:B------:R-:W4:Y:S04]  /*31ab0*/  LDL.LU R11, [R1+0x85c] ;  /* 0x00085c00010b7983 */ /* 0x000f280000300800 */
[----:B----4-:R0:W-:Y:S04]  /*31ac0*/  STL.64 [R1+0x1998], R10 ;  /* 0x0019980a01007387 */ /* 0x0101e80000100a00 */
[----:B---3--:R-:W-:Y:S04]  /*31ad0*/  STL.64 [R1+0x1990], R8 ;  /* 0x0019900801007387 */ /* 0x008fe80000100a00 */
[----:B------:R-:W3:Y:S04]  /*31ae0*/  LDL.LU R16, [R1+0x870] ;  /* 0x0008700001107983 */ /* 0x000ee80000300800 */
[----:B------:R-:W3:Y:S04]  /*31af0*/  LDL.LU R17, [R1+0x874] ;  /* 0x0008740001117983 */ /* 0x000ee80000300800 */
[----:B------:R-:W4:Y:S04]  /*31b00*/  LDL.LU R18, [R1+0x878] ;  /* 0x0008780001127983 */ /* 0x000f280000300800 */
[----:B------:R-:W4:Y:S01]  /*31b10*/  LDL.LU R19, [R1+0x87c] ;  /* 0x00087c0001137983 */ /* 0x000f220000300800 */
[----:B--2---:R-:W-:-:S02]  /*31b20*/  IMAD.MOV.U32 R22, RZ, RZ, R49 ;  /* 0x000000ffff167224 */ /* 0x004fc400078e0031 */
[----:B------:R-:W-:Y:S01]  /*31b30*/  IMAD.MOV.U32 R23, RZ, RZ, R0 ;  /* 0x000000ffff177224 */ /* 0x000fe200078e0000 */
[----:B----4-:R-:W-:Y:S04]  /*31b40*/  STL.64 [R1+0x19a8], R18 ;  /* 0x0019a81201007387 */ /* 0x010fe80000100a00 */
[----:B---3--:R-:W-:Y:S04]  /*31b50*/  STL.64 [R1+0x19a0], R16 ;  /* 0x0019a01001007387 */ /* 0x008fe80000100a00 */
[----:B------:R-:W2:Y:S04]  /*31b60*/  LDL.LU R49, [R1+0x19fc] ;  /* 0x0019fc0001317983 */ /* 0x000ea80000300800 */
[----:B------:R-:W3:Y:S04]  /*31b70*/  LDL.LU R0, [R1+0x19f8] ;  /* 0x0019f80001007983 */ /* 0x000ee80000300800 */
[----:B------:R-:W4:Y:S04]  /*31b80*/  LDL.LU R24, [R1+0x880] ;  /* 0x0008800001187983 */ /* 0x000f280000300800 */
[----:B------:R-:W4:Y:S04]  /*31b90*/  LDL.LU R25, [R1+0x884] ;  /* 0x0008840001197983 */ /* 0x000f280000300800 */
[----:B------:R-:W2:Y:S04]  /*31ba0*/  LDL.LU R26, [R1+0x888] ;  /* 0x00088800011a7983 */ /* 0x000ea80000300800 */
[----:B------:R-:W2:Y:S01]  /*31bb0*/  LDL.LU R27, [R1+0x88c] ;  /* 0x00088c00011b7983 */ /* 0x000ea20000300800 */
[----:B------:R-:W-:-:S02]  /*31bc0*/  IMAD.MOV.U32 R20, RZ, RZ, R52 ;  /* 0x000000ffff147224 */ /* 0x000fc400078e0034 */
[----:B------:R-:W-:Y:S01]  /*31bd0*/  IMAD.MOV.U32 R21, RZ, RZ, R53 ;  /* 0x000000ffff157224 */ /* 0x000fe200078e0035 */
[----:B--2---:R-:W-:Y:S04]  /*31be0*/  STL.64 [R1+0x19b8], R26 ;  /* 0x0019b81a01007387 */ /* 0x004fe80000100a00 */
[----:B----4-:R-:W-:Y:S04]  /*31bf0*/  STL.64 [R1+0x19b0], R24 ;  /* 0x0019b01801007387 */ /* 0x010fe80000100a00 */
[----:B------:R-:W0:Y:S04]  /*31c00*/  LDL.LU R52, [R1+0x19f4] ;  /* 0x0019f40001347983 */ /* 0x000e280000300800 */
[----:B------:R-:W2:Y:S04]  /*31c10*/  LDL.LU R53, [R1+0x19f0] ;  /* 0x0019f00001357983 */ /* 0x000ea80000300800 */
[----:B------:R-:W-:Y:S04]  /*31c20*/  STL.64 [R1+0x19c8], R22 ;  /* 0x0019c81601007387 */ /* 0x000fe80000100a00 */
[----:B------:R-:W-:Y:S04]  /*31c30*/  STL.64 [R1+0x19c0], R20 ;  /* 0x0019c01401007387 */ /* 0x000fe80000100a00 */
[----:B------:R-:W4:Y:S04]  /*31c40*/  LDL.LU R36, [R1+0x890] ;  /* 0x0008900001247983 */ /* 0x000f280000300800 */
[----:B------:R-:W4:Y:S04]  /*31c50*/  LDL.LU R37, [R1+0x894] ;  /* 0x0008940001257983 */ /* 0x000f280000300800 */
[----:B------:R-:W3:Y:S04]  /*31c60*/  LDL.LU R38, [R1+0x898] ;  /* 0x0008980001267983 */ /* 0x000ee80000300800 */
[----:B------:R-:W3:Y:S01]  /*31c70*/  LDL.LU R39, [R1+0x89c] ;  /* 0x00089c0001277983 */ /* 0x000ee20000300800 */
[----:B------:R-:W-:-:S02]  /*31c80*/  IMAD.MOV.U32 R41, RZ, RZ, R48 ;  /* 0x000000ffff297224 */ /* 0x000fc400078e0030 */
[----:B------:R-:W-:Y:S02]  /*31c90*/  IMAD.MOV.U32 R40, RZ, RZ, R49 ;  /* 0x000000ffff287224 */ /* 0x000fe400078e0031 */
[----:B------:R-:W-:Y:S02]  /*31ca0*/  IMAD.MOV.U32 R43, RZ, RZ, R50 ;  /* 0x000000ffff2b7224 */ /* 0x000fe400078e0032 */
[----:B------:R-:W-:Y:S01]  /*31cb0*/  IMAD.MOV.U32 R42, RZ, RZ, R51 ;  /* 0x000000ffff2a7224 */ /* 0x000fe200078e0033 */
[----:B---3--:R-:W-:Y:S04]  /*31cc0*/  STL.64 [R1+0x19d8], R38 ;  /* 0x0019d82601007387 */ /* 0x008fe80000100a00 */
[----:B----4-:R1:W-:Y:S04]  /*31cd0*/  STL.64 [R1+0x19d0], R36 ;  /* 0x0019d02401007387 */ /* 0x0103e80000100a00 */
        /* <DEDUP_REMOVED lines=16> */
[----:B0-----:R-:W-:-:S02]  /*31de0*/  IMAD.MOV.U32 R11, RZ, RZ, R52 ;  /* 0x000000ffff0b7224 */ /* 0x001fc400078e0034 */
[----:B--2---:R-:W-:Y:S01]  /*31df0*/  IMAD.MOV.U32 R10, RZ, RZ, R53 ;  /* 0x000000ffff0a7224 */ /* 0x004fe200078e0035 */
[----:B------:R-:W2:Y:S04]  /*31e00*/  LDL.LU R52, [R1+0x1b8] ;  /* 0x0001b80001347983 */ /* 0x000ea80000300800 */
        /* <DEDUP_REMOVED lines=12> */
[----:B------:R-:W2:Y:S01]  /*31ed0*/  LDL.LU R27, [R1+0x8ec] ;  /* 0x0008ec00011b7983 */ /* 0x000ea20000300800 */
[----:B------:R-:W-:-:S02]  /*31ee0*/  F2FP.F16.E4M3.UNPACK_B R46, R46.H1 ;  /* 0x0000002eff2e723e */ /* 0x000fc400030006ff */
[----:B------:R-:W-:Y:S01]  /*31ef0*/  F2FP.F16.E4M3.UNPACK_B R47, R47.H1 ;  /* 0x0000002fff2f723e */ /* 0x000fe200030006ff */
        /* <DEDUP_REMOVED lines=8> */
[----:B----4-:R-:W-:Y:S01]  /*31f80*/  HMMA.16816.F32 R28, R32, R46, R28 ;  /* 0x0000002e201c723c */ /* 0x010fe2000000181c */
[----:B---3--:R-:W-:-:S02]  /*31f90*/  F2FP.F16.E4M3.UNPACK_B R48, R48.H1 ;  /* 0x00000030ff30723e */ /* 0x008fc400030006ff */
[----:B------:R-:W-:Y:S02]  /*31fa0*/  F2FP.F16.E4M3.UNPACK_B R49, R49.H1 ;  /* 0x00000031ff31723e */ /* 0x000fe400030006ff */
[----:B------:R-:W-:Y:S02]  /*31fb0*/  F2FP.F16.E4M3.UNPACK_B R50, R50.H1 ;  /* 0x00000032ff32723e */ /* 0x000fe400030006ff */
[----:B------:R-:W-:-:S03]  /*31fc0*/  F2FP.F16.E4M3.UNPACK_B R51, R51.H1 ;  /* 0x00000033ff33723e */ /* 0x000fc600030006ff */
[C---:B--2---:R-:W-:Y:S06]  /*31fd0*/  HMMA.16816.F32 R36, R32.reuse, R48, R36 ;  /* 0x000000302024723c */ /* 0x044fec0000001824 */
[----:B------:R-:W-:Y:S01]  /*31fe0*/  HMMA.16816.F32 R20, R32, R50, R20 ;  /* 0x000000322014723c */ /* 0x000fe20000001814 */
[----:B------:R-:W-:Y:S02]  /*31ff0*/  F2FP.F16.E4M3.UNPACK_B R52, R52.H1 ;  /* 0x00000034ff34723e */ /* 0x000fe400030006ff */
[----:B------:R-:W-:-:S04]  /*32000*/  F2FP.F16.E4M3.UNPACK_B R53, R53.H1 ;  /* 0x00000035ff35723e */ /* 0x000fc800030006ff */
[----:B------:R-:W-:Y:S04]  /*32010*/  STL.64 [R1+0x510], R28 ;  /* 0x0005101c01007387 */ /* 0x000fe80000100a00 */
[----:B------:R0:W-:Y:S01]  /*32020*/  STL.64 [R1+0x518], R30 ;  /* 0x0005181e01007387 */ /* 0x0001e20000100a00 */
[----:B------:R-:W-:Y:S03]  /*32030*/  HMMA.16816.F32 R32, R32, R52, R24 ;  /* 0x000000342020723c */ /* 0x000fe60000001818 */
[----:B0-----:R-:W2:Y:S04]  /*32040*/  LDL.LU.64 R30, [R1+0x19e8] ;  /* 0x0019e800011e7983 */ /* 0x001ea80000300a00 */
[----:B------:R-:W3:Y:S04]  /*32050*/  LDL.LU.64 R28, [R1+0x19e0] ;  /* 0x0019e000011c7983 */ /* 0x000ee80000300a00 */
[----:B------:R-:W-:Y:S04]  /*32060*/  STL.64 [R1+0x18e8], R46 ;  /* 0x0018e82e01007387 */ /* 0x000fe80000100a00 */
[----:B------:R0:W-:Y:S04]  /*32070*/  STL.64 [R1+0x18e0], R44 ;  /* 0x0018e02c01007387 */ /* 0x0001e80000100a00 */
[----:B0-----:R-:W4:Y:S04]  /*32080*/  LDL.LU R44, [R1+0x8a0] ;  /* 0x0008a000012c7983 */ /* 0x001f280000300800 */
[----:B------:R-:W4:Y:S04]  /*32090*/  LDL.LU R45, [R1+0x8a4] ;  /* 0x0008a400012d7983 */ /* 0x000f280000300800 */
[----:B------:R-:W4:Y:S04]  /*320a0*/  LDL.LU R46, [R1+0x8a8] ;  /* 0x0008a800012e7983 */ /* 0x000f280000300800 */
[----:B------:R-:W4:Y:S04]  /*320b0*/  LDL.LU R47, [R1+0x8ac] ;  /* 0x0008ac00012f7983 */ /* 0x000f280000300800 */
[----:B------:R-:W-:Y:S04]  /*320c0*/  STL.64 [R1+0x940], R36 ;  /* 0x0009402401007387 */ /* 0x000fe80000100a00 */
[----:B------:R0:W-:Y:S04]  /*320d0*/  STL.64 [R1+0x948], R38 ;  /* 0x0009482601007387 */ /* 0x0001e80000100a00 */
[----:B0-----:R-:W4:Y:S04]  /*320e0*/  LDL.LU.64 R38, [R1+0x19d8] ;  /* 0x0019d80001267983 */ /* 0x001f280000300a00 */
[----:B------:R-:W4:Y:S04]  /*320f0*/  LDL.LU.64 R36, [R1+0x19d0] ;  /* 0x0019d00001247983 */ /* 0x000f280000300a00 */
[----:B------:R-:W-:Y:S04]  /*32100*/  STL.64 [R1+0x930], R20 ;  /* 0x0009301401007387 */ /* 0x000fe80000100a00 */
[----:B------:R0:W-:Y:S04]  /*32110*/  STL.64 [R1+0x938], R22 ;  /* 0x0009381601007387 */ /* 0x0001e80000100a00 */
[----:B0-----:R-:W4:Y:S04]  /*32120*/  LDL.LU.64 R22, [R1+0x19c8] ;  /* 0x0019c80001167983 */ /* 0x001f280000300a00 */
[----:B------:R-:W4:Y:S04]  /*32130*/  LDL.LU.64 R20, [R1+0x19c0] ;  /* 0x0019c00001147983 */ /* 0x000f280000300a00 */
[----:B------:R-:W-:Y:S04]  /*32140*/  STL.64 [R1+0x18d8], R50 ;  /* 0x0018d83201007387 */ /* 0x000fe80000100a00 */
[----:B------:R0:W-:Y:S04]  /*32150*/  STL.64 [R1+0x18d0], R48 ;  /* 0x0018d03001007387 */ /* 0x0001e80000100a00 */
[----:B0-----:R-:W4:Y:S04]  /*32160*/  LDL.LU R48, [R1+0x8b0] ;  /* 0x0008b00001307983 */ /* 0x001f280000300800 */
[----:B------:R-:W4:Y:S04]  /*32170*/  LDL.LU R49, [R1+0x8b4] ;  /* 0x0008b40001317983 */ /* 0x000f280000300800 */
[----:B------:R-:W4:Y:S04]  /*32180*/  LDL.LU R50, [R1+0x8b8] ;  /* 0x0008b80001327983 */ /* 0x000f280000300800 */
[----:B------:R-:W4:Y:S04]  /*32190*/  LDL.LU R51, [R1+0x8bc] ;  /* 0x0008bc0001337983 */ /* 0x000f280000300800 */
[----:B------:R-:W4:Y:S04]  /*321a0*/  LDL.LU.64 R26, [R1+0x19b8] ;  /* 0x0019b800011a7983 */ /* 0x000f280000300a00 */
[----:B------:R-:W4:Y:S04]  /*321b0*/  LDL.LU.64 R24, [R1+0x19b0] ;  /* 0x0019b00001187983 */ /* 0x000f280000300a00 */
[----:B------:R-:W-:Y:S04]  /*321c0*/  STL.64 [R1+0x8e0], R32 ;  /* 0x0008e02001007387 */ /* 0x000fe80000100a00 */
[----:B------:R0:W-:Y:S04]  /*321d0*/  STL.64 [R1+0x8e8], R34 ;  /* 0x0008e82201007387 */ /* 0x0001e80000100a00 */
[----:B0-----:R-:W4:Y:S01]  /*321e0*/  LDL R34, [R1+0x20] ;  /* 0x0000200001227983 */ /* 0x001f220000100800 */
[----:B------:R-:W-:Y:S01]  /*321f0*/  IMAD.MOV.U32 R35, RZ, RZ, R0 ;  /* 0x000000ffff237224 */ /* 0x000fe200078e0000 */
[----:B--2---:R-:W-:-:S02]  /*32200*/  F2FP.F16.E4M3.UNPACK_B R30, R30 ;  /* 0x0000001eff1e723e */ /* 0x004fc400020006ff */
[----:B---3--:R-:W-:Y:S02]  /*32210*/  F2FP.F16.E4M3.UNPACK_B R28, R28 ;  /* 0x0000001cff1c723e */ /* 0x008fe400020006ff */
[----:B------:R-:W-:Y:S02]  /*32220*/  F2FP.F16.E4M3.UNPACK_B R29, R29 ;  /* 0x0000001dff1d723e */ /* 0x000fe400020006ff */
[----:B------:R-:W-:-:S07]  /*32230*/  F2FP.F16.E4M3.UNPACK_B R31, R31 ;  /* 0x0000001fff1f723e */ /* 0x000fce00020006ff */
[----:B------:R-:W-:Y:S01]  /*32240*/  HMMA.16816.F32 R8, R28, R10, R16 ;  /* 0x0000000a1c08723c */ /* 0x000fe20000001810 */
[----:B------:R-:W2:Y:S04]  /*32250*/  LDL.LU.64 R18, [R1+0x19a8] ;  /* 0x0019a80001127983 */ /* 0x000ea80000300a00 */
[----:B------:R-:W2:-:S15]  /*32260*/  LDL.LU.64 R16, [R1+0x19a0] ;  /* 0x0019a00001107983 */ /* 0x000e9e0000300a00 */
[----:B------:R-:W-:-:S03]  /*32270*/  NOP ;  /* 0x0000000000007918 */ /* 0x000fc60000000000 */
[----:B------:R-:W-:Y:S04]  /*32280*/  STL.64 [R1+0x8d0], R8 ;  /* 0x0008d00801007387 */ /* 0x000fe80000100a00 */
[----:B------:R0:W-:Y:S04]  /*32290*/  STL.64 [R1+0x8d8], R10 ;  /* 0x0008d80a01007387 */ /* 0x0001e80000100a00 */
[----:B0-----:R-:W3:Y:S04]  /*322a0*/  LDL.LU.64 R10, [R1+0x1998] ;  /* 0x00199800010a7983 */ /* 0x001ee80000300a00 */
[----:B------:R-:W3:Y:S01]  /*322b0*/  LDL.LU.64 R8, [R1+0x1990] ;  /* 0x0019900001087983 */ /* 0x000ee20000300a00 */
[C---:B----4-:R-:W-:Y:S03]  /*322c0*/  HMMA.16816.F32 R32, R28.reuse, R34, R56 ;  /* 0x000000221c20723c */ /* 0x050fe60000001838 */
[----:B------:R-:W4:Y:S04]  /*322d0*/  LDL.LU.64 R58, [R1+0x1988] ;  /* 0x00198800013a7983 */ /* 0x000f280000300a00 */
[----:B------:R-:W3:Y:S01]  /*322e0*/  LDL.LU.64 R56, [R1+0x1980] ;  /* 0x0019800001387983 */ /* 0x000ee20000300a00 */
[C---:B------:R-:W-:Y:S06]  /*322f0*/  HMMA.16816.F32 R48, R28.reuse, R40, R48 ;  /* 0x000000281c30723c */ /* 0x040fec0000001830 */
[C---:B------:R-:W-:Y:S06]  /*32300*/  HMMA.16816.F32 R40, R28.reuse, R42, R44 ;  /* 0x0000002a1c28723c */ /* 0x040fec000000182c */
[C---:B------:R-:W-:Y:S03]  /*32310*/  HMMA.16816.F32 R4, R28.reuse, R54, R4 ;  /* 0x000000361c04723c */ /* 0x040fe60000001804 */
[----:B------:R-:W-:Y:S04]  /*32320*/  STL.64 [R1+0x8c0], R32 ;  /* 0x0008c02001007387 */ /* 0x000fe80000100a00 */
[----:B------:R0:W-:Y:S02]  /*32330*/  STL.64 [R1+0x8c8], R34 ;  /* 0x0008c82201007387 */ /* 0x0001e40000100a00 */
[C---:B0-----:R-:W-:Y:S06]  /*32340*/  HMMA.16816.F32 R32, R28.reuse, R20, R36 ;  /* 0x000000141c20723c */ /* 0x041fec0000001824 */
[C---:B------:R-:W-:Y:S01]  /*32350*/  HMMA.16816.F32 R20, R28.reuse, R22, R24 ;  /* 0x000000161c14723c */ /* 0x040fe20000001818 */
[----:B------:R0:W-:Y:S04]  /*32360*/  STL.64 [R1+0x8b0], R48 ;  /* 0x0008b03001007387 */ /* 0x0001e80000100a00 */
[----:B------:R1:W-:Y:S04]  /*32370*/  STL.64 [R1+0x8b8], R50 ;  /* 0x0008b83201007387 */ /* 0x0003e80000100a00 */
[----:B------:R-:W-:Y:S04]  /*32380*/  STL.64 [R1+0x8a0], R40 ;  /* 0x0008a02801007387 */ /* 0x000fe80000100a00 */
[----:B------:R-:W-:Y:S04]  /*32390*/  STL.64 [R1+0x8a8], R42 ;  /* 0x0008a82a01007387 */ /* 0x000fe80000100a00 */
[----:B------:R-:W-:Y:S04]  /*323a0*/  STL.64 [R1+0x890], R32 ;  /* 0x0008902001007387 */ /* 0x000fe80000100a00 */
[----:B------:R-:W-:Y:S04]  /*323b0*/  STL.64 [R1+0x898], R34 ;  /* 0x0008982201007387 */ /* 0x000fe80000100a00 */
[----:B------:R-:W-:Y:S04]  /*323c0*/  STL.64 [R1+0x1890], R60 ;  /* 0x0018903c01007387 */ /* 0x000fe80000100a00 */
[----:B------:R-:W-:Y:S04]  /*323d0*/  STL.64 [R1+0x880], R20 ;  /* 0x0008801401007387 */ /* 0x000fe80000100a00 */
[----:B------:R-:W-:Y:S01]  /*323e0*/  STL.64 [R1+0x888], R22 ;  /* 0x0008881601007387 */ /* 0x000fe20000100a00 */
[----:B--2---:R-:W-:-:S15]  /*323f0*/  HMMA.16816.F32 R16, R28, R60, R16 ;  /* 0x0000003c1c10723c */ /* 0x004fde0000001810 */
[----:B------:R-:W-:-:S08]  /*32400*/  NOP ;  /* 0x0000000000007918 */ /* 0x000fd00000000000 */
[----:B------:R-:W-:Y:S04]  /*32410*/  STL.64 [R1+0x870], R16 ;  /* 0x0008701001007387 */ /* 0x000fe80000100a00 */
[----:B------:R-:W-:Y:S01]  /*32420*/  STL.64 [R1+0x878], R18 ;  /* 0x0008781201007387 */ /* 0x000fe20000100a00 */
[C---:B----4-:R-:W-:Y:S06]  /*32430*/  HMMA.16816.F32 R12, R28.reuse, R58, R12 ;  /* 0x0000003a1c0c723c */ /* 0x050fec000000180c */
[----:B---3--:R-:W-:Y:S01]  /*32440*/  HMMA.16816.F32 R8, R28, R56, R8 ;  /* 0x000000381c08723c */ /* 0x008fe20000001808 */
[----:B------:R-:W-:-:S15]  /*32450*/  STL.64 [R1+0x1888], R58 ;  /* 0x0018883a01007387 */ /* 0x000fde0000100a00 */
[----:B------:R-:W-:-:S01]  /*32460*/  NOP ;  /* 0x0000000000007918 */ /* 0x000fc20000000000 */
[----:B------:R-:W-:Y:S04]  /*32470*/  STL.64 [R1+0x860], R12 ;  /* 0x0008600c01007387 */ /* 0x000fe80000100a00 */
[----:B------:R-:W-:Y:S04]  /*32480*/  STL.64 [R1+0x868], R14 ;  /* 0x0008680e01007387 */ /* 0x000fe80000100a00 */
[----:B------:R2:W-:Y:S04]  /*32490*/  STL.64 [R1+0x1880], R56 ;  /* 0x0018803801007387 */ /* 0x0005e80000100a00 */
[----:B------:R3:W-:Y:S04]  /*324a0*/  STL.64 [R1+0x850], R8 ;  /* 0x0008500801007387 */ /* 0x0007e80000100a00 */
[----:B------:R4:W-:Y:S04]  /*324b0*/  STL.64 [R1+0x858], R10 ;  /* 0x0008580a01007387 */ /* 0x0009e80000100a00 */
[----:B0-----:R-:W2:Y:S04]  /*324c0*/  LDL.LU R48, [R1+0x750] ;  /* 0x0007500001307983 */ /* 0x001ea80000300800 */
[----:B------:R0:W-:Y:S04]  /*324d0*/  STL.64 [R1+0x840], R4 ;  /* 0x0008400401007387 */ /* 0x0001e80000100a00 */
[----:B------:R0:W-:Y:S04]  /*324e0*/  STL.64 [R1+0x848], R6 ;  /* 0x0008480601007387 */ /* 0x0001e80000100a00 */
[----:B------:R-:W2:Y:S04]  /*324f0*/  LDL.LU R49, [R1+0x754] ;  /* 0x0007540001317983 */ /* 0x000ea80000300800 */
[----:B-1----:R-:W3:Y:S04]  /*32500*/  LDL.LU R50, [R1+0x758] ;  /* 0x0007580001327983 */ /* 0x002ee80000300800 */
[----:B------:R-:W3:Y:S04]  /*32510*/  LDL.LU R51, [R1+0x75c] ;  /* 0x00075c0001337983 */ /* 0x000ee80000300800 */
[----:B---3--:R-:W-:Y:S04]  /*32520*/  STL.64 [R1+0x1968], R50 ;  /* 0x0019683201007387 */ /* 0x008fe80000100a00 */
[----:B--2---:R1:W-:Y:S04]  /*32530*/  STL.64 [R1+0x1960], R48 ;  /* 0x0019603001007387 */ /* 0x0043e80000100a00 */
        /* <DEDUP_REMOVED lines=8> */
[----:B------:R-:W2:Y:S04]  /*325c0*/  LDL.LU R8, [R1+0x810] ;  /* 0x0008100001087983 */ /* 0x000ea80000300800 */
[----:B------:R-:W2:Y:S04]  /*325d0*/  LDL.LU R9, [R1+0x814] ;  /* 0x0008140001097983 */ /* 0x000ea80000300800 */
[----:B----4-:R-:W2:Y:S04]  /*325e0*/  LDL.LU R10, [R1+0x818] ;  /* 0x00081800010a7983 */ /* 0x010ea80000300800 */
[----:B------:R-:W2:Y:S04]  /*325f0*/  LDL.LU R11, [R1+0x81c] ;  /* 0x00081c00010b7983 */ /* 0x000ea80000300800 */
[----:B0-----:R-:W4:Y:S04]  /*32600*/  LDL.LU R4, [R1+0x830] ;  /* 0x0008300001047983 */ /* 0x001f280000300800 */
[----:B------:R-:W4:Y:S04]  /*32610*/  LDL.LU R5, [R1+0x834] ;  /* 0x0008340001057983 */ /* 0x000f280000300800 */
[----:B------:R-:W4:Y:S04]  /*32620*/  LDL.LU R6, [R1+0x838] ;  /* 0x0008380001067983 */ /* 0x000f280000300800 */
[----:B------:R-:W4:Y:S04]  /*32630*/  LDL.LU R7, [R1+0x83c] ;  /* 0x00083c0001077983 */ /* 0x000f280000300800 */
[----:B-1----:R-:W3:Y:S04]  /*32640*/  LDL.LU R48, [R1+0x820] ;  /* 0x0008200001307983 */ /* 0x002ee80000300800 */
[----:B------:R-:W3:Y:S04]  /*32650*/  LDL.LU R49, [R1+0x824] ;  /* 0x0008240001317983 */ /* 0x000ee80000300800 */
[----:B------:R-:W3:Y:S04]  /*32660*/  LDL.LU R50, [R1+0x828] ;  /* 0x0008280001327983 */ /* 0x000ee80000300800 */
[----:B------:R-:W3:Y:S04]  /*32670*/  LDL.LU R51, [R1+0x82c] ;  /* 0x00082c0001337983 */ /* 0x000ee80000300800 */
        /* <DEDUP_REMOVED lines=28> */
[----:B------:R-:W-:Y:S01]  /*32840*/  STL.64 [R1+0x18b8], R54 ;  /* 0x0018b83601007387 */ /* 0x000fe20000100a00 */
[----:B----4-:R-:W-:-:S15]  /*32850*/  HMMA.16816.F32 R4, R28, R2, R4 ;  /* 0x000000021c04723c */ /* 0x010fde0000001804 */
[----:B------:R-:W-:-:S08]  /*32860*/  NOP ;  /* 0x0000000000007918 */ /* 0x000fd00000000000 */
[----:B------:R-:W-:Y:S04]  /*32870*/  STL.64 [R1+0x830], R4 ;  /* 0x0008300401007387 */ /* 0x000fe80000100a00 */
[----:B------:R0:W-:Y:S04]  /*32880*/  STL.64 [R1+0x838], R6 ;  /* 0x0008380601007387 */ /* 0x0001e80000100a00 */
[----:B0-----:R-:W2:Y:S04]  /*32890*/  LDL.LU.64 R6, [R1+0x1978] ;  /* 0x0019780001067983 */ /* 0x001ea80000300a00 */
[----:B------:R-:W3:Y:S02]  /*328a0*/  LDL.LU.64 R4, [R1+0x1970] ;  /* 0x0019700001047983 */ /* 0x000ee40000300a00 */
[C---:B---3--:R-:W-:Y:S06]  /*328b0*/  HMMA.16816.F32 R48, R28.reuse, R4, R48 ;  /* 0x000000041c30723c */ /* 0x048fec0000001830 */
[----:B--2---:R-:W-:-:S15]  /*328c0*/  HMMA.16816.F32 R8, R28, R6, R8 ;  /* 0x000000061c08723c */ /* 0x004fde0000001808 */
[----:B------:R-:W-:-:S02]  /*328d0*/  NOP ;  /* 0x0000000000007918 */ /* 0x000fc40000000000 */
[----:B------:R-:W-:Y:S04]  /*328e0*/  STL.64 [R1+0x820], R48 ;  /* 0x0008203001007387 */ /* 0x000fe80000100a00 */
[----:B------:R0:W-:Y:S04]  /*328f0*/  STL.64 [R1+0x828], R50 ;  /* 0x0008283201007387 */ /* 0x0001e80000100a00 */
[----:B0-----:R-:W2:Y:S04]  /*32900*/  LDL.LU.64 R50, [R1+0x1968] ;  /* 0x0019680001327983 */ /* 0x001ea80000300a00 */
[----:B------:R-:W2:Y:S04]  /*32910*/  LDL.LU.64 R48, [R1+0x1960] ;  /* 0x0019600001307983 */ /* 0x000ea80000300a00 */
[----:B------:R-:W-:Y:S04]  /*32920*/  STL.64 [R1+0x810], R8 ;  /* 0x0008100801007387 */ /* 0x000fe80000100a00 */
[----:B------:R0:W-:Y:S04]  /*32930*/  STL.64 [R1+0x818], R10 ;  /* 0x0008180a01007387 */ /* 0x0001e80000100a00 */
[----:B0-----:R-:W3:Y:S04]  /*32940*/  LDL.LU.64 R10, [R1+0x1958] ;  /* 0x00195800010a7983 */ /* 0x001ee80000300a00 */
[----:B------:R-:W4:Y:S04]  /*32950*/  LDL.LU.64 R8, [R1+0x1950] ;  /* 0x0019500001087983 */ /* 0x000f280000300a00 */
[----:B------:R-:W-:Y:S04]  /*32960*/  STL.64 [R1+0x1848], R6 ;  /* 0x0018480601007387 */ /* 0x000fe80000100a00 */
[----:B------:R0:W-:Y:S04]  /*32970*/  STL.64 [R1+0x1840], R4 ;  /* 0x0018400401007387 */ /* 0x0001e80000100a00 */
[----:B0-----:R-:W2:Y:S04]  /*32980*/  LDL.LU R4, [R1+0x780] ;  /* 0x0007800001047983 */ /* 0x001ea80000300800 */
[----:B------:R-:W2:Y:S04]  /*32990*/  LDL.LU R5, [R1+0x784] ;  /* 0x0007840001057983 */ /* 0x000ea80000300800 */
[----:B------:R-:W2:Y:S04]  /*329a0*/  LDL.LU R6, [R1+0x788] ;  /* 0x0007880001067983 */ /* 0x000ea80000300800 */
[----:B------:R-:W2:Y:S01]  /*329b0*/  LDL.LU R7, [R1+0x78c] ;  /* 0x00078c0001077983 */ /* 0x000ea20000300800 */
        /* <DEDUP_REMOVED lines=13> */
[----:B0-----:R-:W4:Y:S04]  /*32a90*/  LDL.LU R8, [R1+0x790] ;  /* 0x0007900001087983 */ /* 0x001f280000300800 */
[----:B------:R-:W4:Y:S04]  /*32aa0*/  LDL.LU R9, [R1+0x794] ;  /* 0x0007940001097983 */ /* 0x000f280000300800 */
[----:B------:R-:W4:Y:S04]  /*32ab0*/  LDL.LU R10, [R1+0x798] ;  /* 0x00079800010a7983 */ /* 0x000f280000300800 */
[----:B------:R-:W4:Y:S01]  /*32ac0*/  LDL.LU R11, [R1+0x79c] ;  /* 0x00079c00010b7983 */ /* 0x000f220000300800 */
        /* <DEDUP_REMOVED lines=13> */
[----:B0-----:R-:W3:Y:S04]  /*32ba0*/  LDL.LU R12, [R1+0x7a0] ;  /* 0x0007a000010c7983 */ /* 0x001ee80000300800 */
[----:B------:R-:W3:Y:S04]  /*32bb0*/  LDL.LU R13, [R1+0x7a4] ;  /* 0x0007a400010d7983 */ /* 0x000ee80000300800 */
[----:B------:R-:W3:Y:S04]  /*32bc0*/  LDL.LU R14, [R1+0x7a8] ;  /* 0x0007a800010e7983 */ /* 0x000ee80000300800 */
[----:B------:R-:W3:Y:S01]  /*32bd0*/  LDL.LU R15, [R1+0x7ac] ;  /* 0x0007ac00010f7983 */ /* 0x000ee20000300800 */
[C---:B--2---:R-:W-:Y:S06]  /*32be0*/  HMMA.16816.F32 R24, R28.reuse, R16, R24 ;  /* 0x000000101c18723c */ /* 0x044fec0000001818 */
[----:B----4-:R-:W-:-:S15]  /*32bf0*/  HMMA.16816.F32 R20, R28, R18, R20 ;  /* 0x000000121c14723c */ /* 0x010fde0000001814 */
[----:B------:R-:W-:-:S02]  /*32c00*/  NOP ;  /* 0x0000000000007918 */ /* 0x000fc40000000000 */
[----:B------:R-:W-:Y:S04]  /*32c10*/  STL.64 [R1+0x7c0], R24 ;  /* 0x0007c01801007387 */ /* 0x000fe80000100a00 */
[----:B------:R0:W-:Y:S04]  /*32c20*/  STL.64 [R1+0x7c8], R26 ;  /* 0x0007c81a01007387 */ /* 0x0001e80000100a00 */
[----:B0-----:R-:W2:Y:S04]  /*32c30*/  LDL.LU.64 R26, [R1+0x1908] ;  /* 0x00190800011a7983 */ /* 0x001ea80000300a00 */
[----:B------:R-:W4:Y:S04]  /*32c40*/  LDL.LU.64 R24, [R1+0x1900] ;  /* 0x0019000001187983 */ /* 0x000f280000300a00 */
[----:B------:R-:W-:Y:S04]  /*32c50*/  STL.64 [R1+0x7b0], R20 ;  /* 0x0007b01401007387 */ /* 0x000fe80000100a00 */
[----:B------:R0:W-:Y:S04]  /*32c60*/  STL.64 [R1+0x7b8], R22 ;  /* 0x0007b81601007387 */ /* 0x0001e80000100a00 */
[----:B0-----:R-:W2:Y:S04]  /*32c70*/  LDL.LU.64 R22, [R1+0x18f8] ;  /* 0x0018f80001167983 */ /* 0x001ea80000300a00 */
[----:B------:R-:W3:Y:S04]  /*32c80*/  LDL.LU.64 R20, [R1+0x18f0] ;  /* 0x0018f00001147983 */ /* 0x000ee80000300a00 */
[----:B------:R-:W-:Y:S04]  /*32c90*/  STL.64 [R1+0x1878], R18 ;  /* 0x0018781201007387 */ /* 0x000fe80000100a00 */
[----:B------:R-:W-:Y:S01]  /*32ca0*/  STL.64 [R1+0x1870], R16 ;  /* 0x0018701001007387 */ /* 0x000fe20000100a00 */
[C---:B---3--:R-:W-:Y:S06]  /*32cb0*/  HMMA.16816.F32 R12, R28.reuse, R20, R12 ;  /* 0x000000141c0c723c */ /* 0x048fec000000180c */
[C---:B--2---:R-:W-:Y:S06]  /*32cc0*/  HMMA.16816.F32 R8, R28.reuse, R22, R8 ;  /* 0x000000161c08723c */ /* 0x044fec0000001808 */
[----:B------:R-:W-:Y:S11]  /*32cd0*/  STL.64 [R1+0x18a0], R22 ;  /* 0x0018a01601007387 */ /* 0x000ff60000100a00 */
[----:B------:R-:W-:Y:S04]  /*32ce0*/  STL.64 [R1+0x7a0], R12 ;  /* 0x0007a00c01007387 */ /* 0x000fe80000100a00 */
[----:B------:R-:W-:Y:S04]  /*32cf0*/  STL.64 [R1+0x7a8], R14 ;  /* 0x0007a80e01007387 */ /* 0x000fe80000100a00 */
[----:B------:R-:W-:Y:S04]  /*32d00*/  STL.64 [R1+0x1898], R20 ;  /* 0x0018981401007387 */ /* 0x000fe80000100a00 */
[----:B------:R-:W-:Y:S04]  /*32d10*/  STL.64 [R1+0x790], R8 ;  /* 0x0007900801007387 */ /* 0x000fe80000100a00 */
[----:B------:R4:W-:Y:S02]  /*32d20*/  STL.64 [R1+0x798], R10 ;  /* 0x0007980a01007387 */ /* 0x0009e40000100a00 */
[C---:B----4-:R-:W-:Y:S06]  /*32d30*/  HMMA.16816.F32 R8, R28.reuse, R24, R4 ;  /* 0x000000181c08723c */ /* 0x050fec0000001804 */
[C---:B------:R-:W-:Y:S06]  /*32d40*/  HMMA.16816.F32 R4, R28.reuse, R26, R56 ;  /* 0x0000001a1c04723c */ /* 0x040fec0000001838 */
[----:B------:R-:W-:Y:S11]  /*32d50*/  STL.64 [R1+0x1838], R26 ;  /* 0x0018381a01007387 */ /* 0x000ff60000100a00 */
[----:B------:R-:W-:Y:S04]  /*32d60*/  STL.64 [R1+0x780], R8 ;  /* 0x0007800801007387 */ /* 0x000fe80000100a00 */
[----:B------:R0:W-:Y:S04]  /*32d70*/  STL.64 [R1+0x788], R10 ;  /* 0x0007880a01007387 */ /* 0x0001e80000100a00 */
[----:B------:R-:W-:Y:S04]  /*32d80*/  STL.64 [R1+0x1830], R24 ;  /* 0x0018301801007387 */ /* 0x000fe80000100a00 */
[----:B------:R-:W-:Y:S04]  /*32d90*/  STL.64 [R1+0x770], R4 ;  /* 0x0007700401007387 */ /* 0x000fe80000100a00 */
[----:B------:R1:W-:Y:S01]  /*32da0*/  STL.64 [R1+0x778], R6 ;  /* 0x0007780601007387 */ /* 0x0003e20000100a00 */
[C---:B0-----:R-:W-:Y:S06]  /*32db0*/  HMMA.16816.F32 R8, R28.reuse, R36, R32 ;  /* 0x000000241c08723c */ /* 0x041fec0000001820 */
[C---:B-1----:R-:W-:Y:S06]  /*32dc0*/  HMMA.16816.F32 R4, R28.reuse, R38, R48 ;  /* 0x000000261c04723c */ /* 0x042fec0000001830 */
[----:B------:R-:W-:Y:S11]  /*32dd0*/  STL.64 [R1+0x1818], R38 ;  /* 0x0018182601007387 */ /* 0x000ff60000100a00 */
[----:B------:R-:W-:Y:S04]  /*32de0*/  STL.64 [R1+0x760], R8 ;  /* 0x0007600801007387 */ /* 0x000fe80000100a00 */
[----:B------:R-:W-:Y:S04]  /*32df0*/  STL.64 [R1+0x768], R10 ;  /* 0x0007680a01007387 */ /* 0x000fe80000100a00 */
[----:B------:R-:W-:Y:S04]  /*32e00*/  STL.64 [R1+0x1810], R36 ;  /* 0x0018102401007387 */ /* 0x000fe80000100a00 */
[----:B------:R-:W-:Y:S04]  /*32e10*/  STL.64 [R1+0x750], R4 ;  /* 0x0007500401007387 */ /* 0x000fe80000100a00 */
[----:B------:R0:W-:Y:S04]  /*32e20*/  STL.64 [R1+0x758], R6 ;  /* 0x0007580601007387 */ /* 0x0001e80000100a00 */
[----:B------:R-:W2:Y:S01]  /*32e30*/  LDL.LU R12, [R1+0x6f0] ;  /* 0x0006f000010c7983 */ /* 0x000ea20000300800 */
[----:B0-----:R-:W-:-:S15]  /*32e40*/  HMMA.16816.F32 R4, R28, R40, R44 ;  /* 0x000000281c04723c */ /* 0x001fde000000182c */
[----:B------:R-:W-:-:S08]  /*32e50*/  NOP ;  /* 0x0000000000007918 */ /* 0x000fd00000000000 */
        /* <DEDUP_REMOVED lines=36> */
[----:B------:R-:W3:Y:S04]  /*330a0*/  LDL.64 R10, [R1+0x30] ;  /* 0x00003000010a7983 */ /* 0x000ee80000100a00 */
[----:B0-----:R-:W3:Y:S04]  /*330b0*/  LDL.LU R4, [R1+0x6e0] ;  /* 0x0006e00001047983 */ /* 0x001ee80000300800 */
[----:B------:R-:W3:Y:S04]  /*330c0*/  LDL.LU R5, [R1+0x6e4] ;  /* 0x0006e40001057983 */ /* 0x000ee80000300800 */
[----:B-1----:R-:W3:Y:S04]  /*330d0*/  LDL.LU R6, [R1+0x6e8] ;  /* 0x0006e80001067983 */ /* 0x002ee80000300800 */
[----:B------:R-:W3:Y:S04]  /*330e0*/  LDL.LU R7, [R1+0x6ec] ;  /* 0x0006ec0001077983 */ /* 0x000ee80000300800 */
[----:B------:R-:W3:Y:S04]  /*330f0*/  LDL.LU.64 R54, [R1+0x20] ;  /* 0x0000200001367983 */ /* 0x000ee80000300a00 */
[----:B------:R-:W3:Y:S04]  /*33100*/  LDL.LU R56, [R1+0x6d0] ;  /* 0x0006d00001387983 */ /* 0x000ee80000300800 */
[----:B------:R-:W3:Y:S04]  /*33110*/  LDL.LU R57, [R1+0x6d4] ;  /* 0x0006d40001397983 */ /* 0x000ee80000300800 */
[----:B------:R-:W3:Y:S04]  /*33120*/  LDL.LU R58, [R1+0x6d8] ;  /* 0x0006d800013a7983 */ /* 0x000ee80000300800 */
[----:B------:R-:W3:Y:S04]  /*33130*/  LDL.LU R59, [R1+0x6dc] ;  /* 0x0006dc00013b7983 */ /* 0x000ee80000300800 */
[----:B------:R-:W3:Y:S01]  /*33140*/  LDL.64 R60, [R1+0x18] ;  /* 0x00001800013c7983 */ /* 0x000ee20000100a00 */
[----:B--2---:R-:W-:-:S15]  /*33150*/  HMMA.16816.F32 R44, R28, R42, R44 ;  /* 0x0000002a1c2c723c */ /* 0x004fde000000182c */
[----:B------:R-:W-:-:S08]  /*33160*/  NOP ;  /* 0x0000000000007918 */ /* 0x000fd00000000000 */
[----:B------:R-:W-:Y:S04]  /*33170*/  STL.64 [R1+0x730], R44 ;  /* 0x0007302c01007387 */ /* 0x000fe80000100a00 */
[----:B------:R0:W-:Y:S04]  /*33180*/  STL.64 [R1+0x738], R46 ;  /* 0x0007382e01007387 */ /* 0x0001e80000100a00 */
[----:B0-----:R-:W3:Y:S04]  /*33190*/  LDL.LU.64 R46, [R1+0x18e8] ;  /* 0x0018e800012e7983 */ /* 0x001ee80000300a00 */
[----:B------:R-:W4:Y:S04]  /*331a0*/  LDL.LU.64 R44, [R1+0x18e0] ;  /* 0x0018e000012c7983 */ /* 0x000f280000300a00 */
[----:B------:R0:W-:Y:S04]  /*331b0*/  STL.64 [R1+0x1808], R42 ;  /* 0x0018082a01007387 */ /* 0x0001e80000100a00 */
[----:B0-----:R-:W2:Y:S04]  /*331c0*/  LDL.LU R43, [R1+0x15f0] ;  /* 0x0015f000012b7983 */ /* 0x001ea80000300800 */
[----:B------:R-:W-:Y:S01]  /*331d0*/  STL.64 [R1+0x1800], R40 ;  /* 0x0018002801007387 */ /* 0x000fe20000100a00 */
[----:B----4-:R-:W-:-:S15]  /*331e0*/  HMMA.16816.F32 R48, R28, R44, R48 ;  /* 0x0000002c1c30723c */ /* 0x010fde0000001830 */
[----:B------:R-:W-:-:S08]  /*331f0*/  NOP ;  /* 0x0000000000007918 */ /* 0x000fd00000000000 */
[----:B------:R-:W-:Y:S04]  /*33200*/  STL.64 [R1+0x720], R48 ;  /* 0x0007203001007387 */ /* 0x000fe80000100a00 */
[----:B------:R0:W-:Y:S04]  /*33210*/  STL.64 [R1+0x728], R50 ;  /* 0x0007283201007387 */ /* 0x0001e80000100a00 */
[----:B0-----:R-:W4:Y:S04]  /*33220*/  LDL.LU.64 R50, [R1+0x18d8] ;  /* 0x0018d80001327983 */ /* 0x001f280000300a00 */
[----:B------:R-:W4:Y:S01]  /*33230*/  LDL.LU.64 R48, [R1+0x18d0] ;  /* 0x0018d00001307983 */ /* 0x000f220000300a00 */
[----:B---3--:R-:W-:Y:S01]  /*33240*/  HMMA.16816.F32 R36, R28, R46, R36 ;  /* 0x0000002e1c24723c */ /* 0x008fe20000001824 */
[----:B--2---:R-:W-:-:S02]  /*33250*/  IMAD R32, R32, 0x100, R43 ;  /* 0x0000010020207824 */ /* 0x004fc400078e022b */
[----:B------:R-:W-:Y:S02]  /*33260*/  IMAD R33, R33, 0x100, R8 ;  /* 0x0000010021217824 */ /* 0x000fe400078e0208 */
[----:B------:R-:W-:Y:S02]  /*33270*/  IMAD R34, R34, 0x100, R9 ;  /* 0x0000010022227824 */ /* 0x000fe400078e0209 */
[----:B------:R-:W-:Y:S01]  /*33280*/  IMAD R35, R0, 0x100, R35 ;  /* 0x0000010000237824 */ /* 0x000fe200078e0223 */
[----:B------:R-:W-:Y:S02]  /*33290*/  F2FP.F16.E4M3.UNPACK_B R32, R32 ;  /* 0x00000020ff20723e */ /* 0x000fe400020006ff */
[----:B------:R-:W-:Y:S02]  /*332a0*/  F2FP.F16.E4M3.UNPACK_B R33, R33 ;  /* 0x00000021ff21723e */ /* 0x000fe400020006ff */
[----:B------:R-:W-:Y:S02]  /*332b0*/  F2FP.F16.E4M3.UNPACK_B R34, R34 ;  /* 0x00000022ff22723e */ /* 0x000fe400020006ff */
[----:B------:R-:W-:Y:S01]  /*332c0*/  F2FP.F16.E4M3.UNPACK_B R35, R35 ;  /* 0x00000023ff23723e */ /* 0x000fe200020006ff */
[----:B------:R-:W-:Y:S06]  /*332d0*/  HMMA.16816.F32 R16, R28, R52, R16 ;  /* 0x000000341c10723c */ /* 0x000fec0000001810 */
[C---:B------:R-:W-:Y:S06]  /*332e0*/  HMMA.16816.F32 R12, R32.reuse, R10, R12 ;  /* 0x0000000a200c723c */ /* 0x040fec000000180c */
[----:B------:R-:W-:Y:S01]  /*332f0*/  HMMA.16816.F32 R4, R32, R54, R4 ;  /* 0x000000362004723c */ /* 0x000fe20000001804 */
[----:B------:R-:W-:Y:S04]  /*33300*/  STL.64 [R1+0x1828], R46 ;  /* 0x0018282e01007387 */ /* 0x000fe80000100a00 */
[----:B------:R-:W-:Y:S04]  /*33310*/  STL.64 [R1+0x1820], R44 ;  /* 0x0018202c01007387 */ /* 0x000fe80000100a00 */
[----:B------:R-:W-:Y:S04]  /*33320*/  STL.64 [R1+0x710], R36 ;  /* 0x0007102401007387 */ /* 0x000fe80000100a00 */
[----:B------:R-:W-:Y:S01]  /*33330*/  STL.64 [R1+0x718], R38 ;  /* 0x0007182601007387 */ /* 0x000fe20000100a00 */
[----:B------:R-:W-:Y:S01]  /*33340*/  IMAD.MOV.U32 R0, RZ, RZ, R11 ;  /* 0x000000ffff007224 */ /* 0x000fe200078e000b */
[C---:B----4-:R-:W-:Y:S06]  /*33350*/  HMMA.16816.F32 R24, R28.reuse, R48, R24 ;  /* 0x000000301c18723c */ /* 0x050fec0000001818 */
[----:B------:R-:W-:-:S15]  /*33360*/  HMMA.16816.F32 R20, R28, R50, R20 ;  /* 0x000000321c14723c */ /* 0x000fde0000001814 */
[----:B------:R-:W-:-:S02]  /*33370*/  NOP ;  /* 0x0000000000007918 */ /* 0x000fc40000000000 */
[----:B------:R-:W-:Y:S04]  /*33380*/  STL.64 [R1+0x920], R24 ;  /* 0x0009201801007387 */ /* 0x000fe80000100a00 */
[----:B------:R-:W-:Y:S04]  /*33390*/  STL.64 [R1+0x928], R26 ;  /* 0x0009281a01007387 */ /* 0x000fe80000100a00 */
[----:B------:R-:W-:Y:S04]  /*333a0*/  STL.64 [R1+0x18b0], R50 ;  /* 0x0018b03201007387 */ /* 0x000fe80000100a00 */
[----:B------:R-:W-:Y:S04]  /*333b0*/  STL.64 [R1+0x18a8], R48 ;  /* 0x0018a83001007387 */ /* 0x000fe80000100a00 */
[----:B------:R-:W-:Y:S04]  /*333c0*/  STL.64 [R1+0x910], R20 ;  /* 0x0009101401007387 */ /* 0x000fe80000100a00 */
[----:B------:R-:W-:Y:S04]  /*333d0*/  STL.64 [R1+0x918], R22 ;  /* 0x0009181601007387 */ /* 0x000fe80000100a00 */
[----:B------:R-:W-:Y:S04]  /*333e0*/  STL [R1+0x17e0], R52 ;  /* 0x0017e03401007387 */ /* 0x000fe80000100800 */
[----:B------:R-:W-:Y:S04]  /*333f0*/  STL [R1+0x17dc], R53 ;  /* 0x0017dc3501007387 */ /* 0x000fe80000100800 */
[----:B------:R-:W-:Y:S04]  /*33400*/  STL.64 [R1+0x700], R16 ;  /* 0x0007001001007387 */ /* 0x000fe80000100a00 */
[----:B------:R-:W-:Y:S04]  /*33410*/  STL.64 [R1+0x708], R18 ;  /* 0x0007081201007387 */ /* 0x000fe80000100a00 */
[----:B------:R-:W-:Y:S04]  /*33420*/  STL [R1+0x17e4], R0 ;  /* 0x0017e40001007387 */ /* 0x000fe80000100800 */
[----:B------:R-:W-:Y:S04]  /*33430*/  STL.64 [R1+0x6f0], R12 ;  /* 0x0006f00c01007387 */ /* 0x000fe80000100a00 */
[----:B------:R-:W-:Y:S04]  /*33440*/  STL.64 [R1+0x6f8], R14 ;  /* 0x0006f80e01007387 */ /* 0x000fe80000100a00 */
[----:B------:R-:W-:Y:S04]  /*33450*/  STL.64 [R1+0x6e0], R4 ;  /* 0x0006e00401007387 */ /* 0x000fe80000100a00 */
[----:B------:R0:W-:Y:S02]  /*33460*/  STL.64 [R1+0x6e8], R6 ;  /* 0x0006e80601007387 */ /* 0x0001e40000100a00 */
[----:B0-----:R-:W-:Y:S01]  /*33470*/  HMMA.16816.F32 R4, R32, R60, R56 ;  /* 0x0000003c2004723c */ /* 0x001fe20000001838 */
[----:B------:R-:W-:-:S02]  /*33480*/  IMAD.MOV.U32 R53, RZ, RZ, R55 ;  /* 0x000000ffff357224 */ /* 0x000fc400078e0037 */
[----:B------:R-:W-:-:S03]  /*33490*/  IMAD.MOV.U32 R52, RZ, RZ, R54 ;  /* 0x000000ffff347224 */ /* 0x000fc600078e0036 */
[----:B------:R-:W-:Y:S04]  /*334a0*/  STL [R1+0x17ec], R53 ;  /* 0x0017ec3501007387 */ /* 0x000fe80000100800 */
[----:B------:R-:W-:Y:S04]  /*334b0*/  STL [R1+0x17e8], R52 ;  /* 0x0017e83401007387 */ /* 0x000fe80000100800 */
[----:B------:R-:W2:Y:S09]  /*334c0*/  LDL.LU R40, [R1+0x610] ;  /* 0x0006100001287983 */ /* 0x000eb20000300800 */
[----:B------:R-:W-:Y:S04]  /*334d0*/  STL.64 [R1+0x6d0], R4 ;  /* 0x0006d00401007387 */ /* 0x000fe80000100a00 */
[----:B------:R-:W-:Y:S04]  /*334e0*/  STL.64 [R1+0x6d8], R6 ;  /* 0x0006d80601007387 */ /* 0x000fe80000100a00 */
[----:B------:R-:W2:Y:S04]  /*334f0*/  LDL.LU R41, [R1+0x614] ;  /* 0x0006140001297983 */ /* 0x000ea80000300800 */
[----:B------:R-:W3:Y:S04]  /*33500*/  LDL.LU R42, [R1+0x618] ;  /* 0x00061800012a7983 */ /* 0x000ee80000300800 */
        /* <DEDUP_REMOVED lines=19> */
[----:B0-----:R-:W3:Y:S04]  /*33640*/  LDL.LU R40, [R1+0x6c0] ;  /* 0x0006c00001287983 */ /* 0x001ee80000300800 */
[----:B------:R-:W3:Y:S04]  /*33650*/  LDL.LU R41, [R1+0x6c4] ;  /* 0x0006c40001297983 */ /* 0x000ee80000300800 */
[----:B------:R-:W3:Y:S04]  /*33660*/  LDL.LU R42, [R1+0x6c8] ;  /* 0x0006c800012a7983 */ /* 0x000ee80000300800 */
[----:B------:R-:W3:Y:S04]  /*33670*/  LDL.LU R43, [R1+0x6cc] ;  /* 0x0006cc00012b7983 */ /* 0x000ee80000300800 */
[----:B------:R-:W3:Y:S04]  /*33680*/  LDL.LU.64 R54, [R1+0x10] ;  /* 0x0000100001367983 */ /* 0x000ee80000300a00 */
[----:B------:R-:W4:Y:S04]  /*33690*/  LDL.LU R48, [R1+0x6b0] ;  /* 0x0006b00001307983 */ /* 0x000f280000300800 */
[----:B------:R-:W4:Y:S04]  /*336a0*/  LDL.LU R49, [R1+0x6b4] ;  /* 0x0006b40001317983 */ /* 0x000f280000300800 */
[----:B------:R-:W4:Y:S01]  /*336b0*/  LDL.LU R50, [R1+0x6b8] ;  /* 0x0006b80001327983 */ /* 0x000f220000300800 */
[----:B------:R-:W-:-:S03]  /*336c0*/  IMAD.MOV.U32 R0, RZ, RZ, R61 ;  /* 0x000000ffff007224 */ /* 0x000fc600078e003d */
[----:B------:R-:W4:Y:S04]  /*336d0*/  LDL.LU R51, [R1+0x6bc] ;  /* 0x0006bc0001337983 */ /* 0x000f280000300800 */
[----:B------:R-:W2:Y:S04]  /*336e0*/  LDL.LU.64 R60, [R1] ;  /* 0x00000000013c7983 */ /* 0x000ea80000300a00 */
        /* <DEDUP_REMOVED lines=24> */
[----:B------:R-:W-:Y:S01]  /*33870*/  STL [R1+0x17f0], R0 ;  /* 0x0017f00001007387 */ /* 0x000fe20000100800 */
[----:B---3--:R-:W-:Y:S06]  /*33880*/  HMMA.16816.F32 R40, R32, R54, R40 ;  /* 0x000000362028723c */ /* 0x008fec0000001828 */
[----:B------:R-:W-:-:S02]  /*33890*/  IMAD.MOV.U32 R52, RZ, RZ, R55 ;  /* 0x000000ffff347224 */ /* 0x000fc400078e0037 */
[----:B------:R-:W-:-:S15]  /*338a0*/  IMAD.MOV.U32 R53, RZ, RZ, R54 ;  /* 0x000000ffff357224 */ /* 0x000fde00078e0036 */
[----:B------:R-:W-:Y:S04]  /*338b0*/  STL.64 [R1+0x6c0], R40 ;  /* 0x0006c02801007387 */ /* 0x000fe80000100a00 */
[----:B------:R0:W-:Y:S04]  /*338c0*/  STL.64 [R1+0x6c8], R42 ;  /* 0x0006c82a01007387 */ /* 0x0001e80000100a00 */
[----:B0-----:R-:W3:Y:S04]  /*338d0*/  LDL.LU.64 R42, [R1+0x18c8] ;  /* 0x0018c800012a7983 */ /* 0x001ee80000300a00 */
[----:B------:R-:W3:Y:S04]  /*338e0*/  LDL.LU.64 R40, [R1+0x18c0] ;  /* 0x0018c00001287983 */ /* 0x000ee80000300a00 */
[----:B------:R-:W3:Y:S04]  /*338f0*/  LDL.LU.64 R54, [R1+0x18b8] ;  /* 0x0018b80001367983 */ /* 0x000ee80000300a00 */
[----:B------:R-:W-:Y:S04]  /*33900*/  STL [R1+0x17f8], R52 ;  /* 0x0017f83401007387 */ /* 0x000fe80000100800 */
[----:B------:R0:W-:Y:S04]  /*33910*/  STL [R1+0x17f4], R53 ;  /* 0x0017f43501007387 */ /* 0x0001e80000100800 */
[----:B0-----:R-:W4:Y:S01]  /*33920*/  LDL.64 R52, [R1+0x8] ;  /* 0x0000080001347983 */ /* 0x001f220000100a00 */
[C---:B--2---:R-:W-:Y:S06]  /*33930*/  HMMA.16816.F32 R20, R32.reuse, R60, R20 ;  /* 0x0000003c2014723c */ /* 0x044fec0000001814 */
[----:B----4-:R-:W-:Y:S06]  /*33940*/  HMMA.16816.F32 R48, R32, R52, R48 ;  /* 0x000000342030723c */ /* 0x010fec0000001830 */
[----:B------:R-:W-:-:S02]  /*33950*/  IMAD.MOV.U32 R0, RZ, RZ, R53 ;  /* 0x000000ffff007224 */ /* 0x000fc400078e0035 */
[----:B------:R-:W-:Y:S02]  /*33960*/  IMAD.MOV.U32 R52, RZ, RZ, R60 ;  /* 0x000000ffff347224 */ /* 0x000fe400078e003c */
[----:B------:R-:W-:-:S13]  /*33970*/  IMAD.MOV.U32 R53, RZ, RZ, R61 ;  /* 0x000000ffff357224 */ /* 0x000fda00078e003d */
[----:B------:R-:W-:Y:S04]  /*33980*/  STL.64 [R1+0x6b0], R48 ;  /* 0x0006b03001007387 */ /* 0x000fe80000100a00 */
[----:B------:R0:W-:Y:S04]  /*33990*/  STL.64 [R1+0x6b8], R50 ;  /* 0x0006b83201007387 */ /* 0x0001e80000100a00 */
[----:B0-----:R-:W2:Y:S04]  /*339a0*/  LDL.LU.64 R50, [R1+0x18b0] ;  /* 0x0018b00001327983 */ /* 0x001ea80000300a00 */
[----:B------:R-:W4:Y:S04]  /*339b0*/  LDL.LU.64 R48, [R1+0x18a8] ;  /* 0x0018a80001307983 */ /* 0x000f280000300a00 */
[----:B------:R-:W-:Y:S04]  /*339c0*/  STL.64 [R1+0x6a0], R20 ;  /* 0x0006a01401007387 */ /* 0x000fe80000100a00 */
[----:B------:R0:W-:Y:S04]  /*339d0*/  STL.64 [R1+0x6a8], R22 ;  /* 0x0006a81601007387 */ /* 0x0001e80000100a00 */
[----:B0-----:R-:W2:Y:S04]  /*339e0*/  LDL.LU.64 R22, [R1+0x18a0] ;  /* 0x0018a00001167983 */ /* 0x001ea80000300a00 */
[----:B------:R-:W4:Y:S04]  /*339f0*/  LDL.LU.64 R20, [R1+0x1898] ;  /* 0x0018980001147983 */ /* 0x000f280000300a00 */
[----:B------:R-:W3:Y:S02]  /*33a00*/  LDL.LU.64 R60, [R1+0x1890] ;  /* 0x00189000013c7983 */ /* 0x000ee40000300a00 */
[----:B---3--:R-:W-:-:S15]  /*33a10*/  HMMA.16816.F32 R56, R32, R60, R56 ;  /* 0x0000003c2038723c */ /* 0x008fde0000001838 */
[----:B------:R-:W-:-:S08]  /*33a20*/  NOP ;  /* 0x0000000000007918 */ /* 0x000fd00000000000 */
[----:B------:R-:W-:Y:S04]  /*33a30*/  STL.64 [R1+0x690], R56 ;  /* 0x0006903801007387 */ /* 0x000fe80000100a00 */
[----:B------:R0:W-:Y:S04]  /*33a40*/  STL.64 [R1+0x698], R58 ;  /* 0x0006983a01007387 */ /* 0x0001e80000100a00 */
[----:B0-----:R-:W3:Y:S04]  /*33a50*/  LDL.LU.64 R58, [R1+0x1888] ;  /* 0x00188800013a7983 */ /* 0x001ee80000300a00 */
[----:B------:R-:W2:Y:S01]  /*33a60*/  LDL.LU.64 R56, [R1+0x1880] ;  /* 0x0018800001387983 */ /* 0x000ea20000300a00 */
[C---:B------:R-:W-:Y:S06]  /*33a70*/  HMMA.16816.F32 R8, R32.reuse, R54, R8 ;  /* 0x000000362008723c */ /* 0x040fec0000001808 */
[C---:B------:R-:W-:Y:S06]  /*33a80*/  HMMA.16816.F32 R4, R32.reuse, R2, R4 ;  /* 0x000000022004723c */ /* 0x040fec0000001804 */
        /* <DEDUP_REMOVED lines=16> */
[----:B------:R-:W3:Y:S04]  /*33b90*/  LDL.LU R59, [R1+0x64c] ;  /* 0x00064c00013b7983 */ /* 0x000ee80000300800 */
[----:B------:R-:W-:Y:S04]  /*33ba0*/  STL.64 [R1+0x660], R8 ;  /* 0x0006600801007387 */ /* 0x000fe80000100a00 */
[----:B------:R0:W-:Y:S04]  /*33bb0*/  STL.64 [R1+0x668], R10 ;  /* 0x0006680a01007387 */ /* 0x0001e80000100a00 */
[----:B0-----:R-:W4:Y:S04]  /*33bc0*/  LDL.LU.64 R10, [R1+0x1858] ;  /* 0x00185800010a7983 */ /* 0x001f280000300a00 */
[----:B------:R-:W2:Y:S04]  /*33bd0*/  LDL.LU.64 R8, [R1+0x1850] ;  /* 0x0018500001087983 */ /* 0x000ea80000300a00 */
[----:B------:R-:W-:Y:S04]  /*33be0*/  STL.64 [R1+0x650], R4 ;  /* 0x0006500401007387 */ /* 0x000fe80000100a00 */
[----:B------:R0:W-:Y:S04]  /*33bf0*/  STL.64 [R1+0x658], R6 ;  /* 0x0006580601007387 */ /* 0x0001e80000100a00 */
[----:B0-----:R-:W4:Y:S04]  /*33c00*/  LDL.LU.64 R6, [R1+0x1848] ;  /* 0x0018480001067983 */ /* 0x001f280000300a00 */
[----:B------:R-:W3:Y:S02]  /*33c10*/  LDL.LU.64 R4, [R1+0x1840] ;  /* 0x0018400001047983 */ /* 0x000ee40000300a00 */
[C---:B---3--:R-:W-:Y:S06]  /*33c20*/  HMMA.16816.F32 R56, R32.reuse, R4, R56 ;  /* 0x000000042038723c */ /* 0x048fec0000001838 */
[C---:B----4-:R-:W-:Y:S06]  /*33c30*/  HMMA.16816.F32 R28, R32.reuse, R6, R28 ;  /* 0x00000006201c723c */ /* 0x050fec000000181c */
[----:B------:R-:W-:Y:S11]  /*33c40*/  STL.64 [R1+0x16f0], R6 ;  /* 0x0016f00601007387 */ /* 0x000ff60000100a00 */
[----:B------:R-:W-:Y:S04]  /*33c50*/  STL.64 [R1+0x640], R56 ;  /* 0x0006403801007387 */ /* 0x000fe80000100a00 */
[----:B------:R-:W-:Y:S04]  /*33c60*/  STL.64 [R1+0x648], R58 ;  /* 0x0006483a01007387 */ /* 0x000fe80000100a00 */
[----:B------:R0:W-:Y:S04]  /*33c70*/  STL.64 [R1+0x16e8], R4 ;  /* 0x0016e80401007387 */ /* 0x0001e80000100a00 */
[----:B------:R-:W-:Y:S04]  /*33c80*/  STL.64 [R1+0x630], R28 ;  /* 0x0006301c01007387 */ /* 0x000fe80000100a00 */
[----:B------:R2:W-:Y:S01]  /*33c90*/  STL.64 [R1+0x638], R30 ;  /* 0x0006381e01007387 */ /* 0x0005e20000100a00 */
[C---:B0-----:R-:W-:Y:S06]  /*33ca0*/  HMMA.16816.F32 R4, R32.reuse, R10, R40 ;  /* 0x0000000a2004723c */ /* 0x041fec0000001828 */
[----:B--2---:R-:W-:Y:S01]  /*33cb0*/  HMMA.16816.F32 R28, R32, R8, R44 ;  /* 0x00000008201c723c */ /* 0x004fe2000000182c */
[----:B------:R-:W2:-:S15]  /*33cc0*/  LDL.LU R40, [R1+0x5d0] ;  /* 0x0005d00001287983 */ /* 0x000e9e0000300800 */
[----:B------:R-:W-:-:S07]  /*33cd0*/  NOP ;  /* 0x0000000000007918 */ /* 0x000fce0000000000 */
[----:B------:R-:W-:Y:S04]  /*33ce0*/  STL.64 [R1+0x620], R28 ;  /* 0x0006201c01007387 */ /* 0x000fe80000100a00 */
[----:B------:R0:W-:Y:S04]  /*33cf0*/  STL.64 [R1+0x628], R30 ;  /* 0x0006281e01007387 */ /* 0x0001e80000100a00 */
[----:B------:R1:W-:Y:S04]  /*33d00*/  STL.64 [R1+0x610], R4 ;  /* 0x0006100401007387 */ /* 0x0003e80000100a00 */
[----:B------:R-:W-:Y:S04]  /*33d10*/  STL.64 [R1+0x618], R6 ;  /* 0x0006180601007387 */ /* 0x000fe80000100a00 */
[----:B------:R-:W2:Y:S04]  /*33d20*/  LDL.LU R41, [R1+0x5d4] ;  /* 0x0005d40001297983 */ /* 0x000ea80000300800 */
[----:B------:R-:W2:Y:S04]  /*33d30*/  LDL.LU R42, [R1+0x5d8] ;  /* 0x0005d800012a7983 */ /* 0x000ea80000300800 */
[----:B------:R-:W2:Y:S04]  /*33d40*/  LDL.LU R43, [R1+0x5dc] ;  /* 0x0005dc00012b7983 */ /* 0x000ea80000300800 */
[----:B------:R-:W-:Y:S04]  /*33d50*/  STL.64 [R1+0x16d0], R10 ;  /* 0x0016d00a01007387 */ /* 0x000fe80000100a00 */
[----:B------:R3:W-:Y:S01]  /*33d60*/  STL.64 [R1+0x16c8], R8 ;  /* 0x0016c80801007387 */ /* 0x0007e20000100a00 */
[C---:B0-----:R-:W-:Y:S03]  /*33d70*/  HMMA.16816.F32 R28, R32.reuse, R12, R36 ;  /* 0x0000000c201c723c */ /* 0x041fe60000001824 */
[----:B-1----:R-:W4:Y:S03]  /*33d80*/  LDL.LU R4, [R1+0x540] ;  /* 0x0005400001047983 */ /* 0x002f260000300800 */
[----:B---3--:R-:W-:-:S15]  /*33d90*/  HMMA.16816.F32 R8, R32, R14, R24 ;  /* 0x0000000e2008723c */ /* 0x008fde0000001818 */
[----:B------:R-:W-:-:S02]  /*33da0*/  NOP ;  /* 0x0000000000007918 */ /* 0x000fc40000000000 */
[----:B------:R-:W-:Y:S04]  /*33db0*/  STL.64 [R1+0x600], R28 ;  /* 0x0006001c01007387 */ /* 0x000fe80000100a00 */
[----:B------:R-:W-:Y:S04]  /*33dc0*/  STL.64 [R1+0x608], R30 ;  /* 0x0006081e01007387 */ /* 0x000fe80000100a00 */
[----:B------:R0:W-:Y:S04]  /*33dd0*/  STL.64 [R1+0x5f0], R8 ;  /* 0x0005f00801007387 */ /* 0x0001e80000100a00 */
[----:B------:R1:W-:Y:S04]  /*33de0*/  STL.64 [R1+0x5f8], R10 ;  /* 0x0005f80a01007387 */ /* 0x0003e80000100a00 */
[----:B------:R-:W4:Y:S04]  /*33df0*/  LDL.LU R5, [R1+0x544] ;  /* 0x0005440001057983 */ /* 0x000f280000300800 */
[----:B------:R-:W4:Y:S04]  /*33e00*/  LDL.LU R6, [R1+0x548] ;  /* 0x0005480001067983 */ /* 0x000f280000300800 */
[----:B------:R-:W4:Y:S04]  /*33e10*/  LDL.LU R7, [R1+0x54c] ;  /* 0x00054c0001077983 */ /* 0x000f280000300800 */
[----:B0-----:R-:W3:Y:S04]  /*33e20*/  LDL.LU R8, [R1+0x5c0] ;  /* 0x0005c00001087983 */ /* 0x001ee80000300800 */
[----:B------:R-:W3:Y:S04]  /*33e30*/  LDL.LU R9, [R1+0x5c4] ;  /* 0x0005c40001097983 */ /* 0x000ee80000300800 */
[----:B-1----:R-:W3:Y:S04]  /*33e40*/  LDL.LU R10, [R1+0x5c8] ;  /* 0x0005c800010a7983 */ /* 0x002ee80000300800 */
        /* <DEDUP_REMOVED lines=19> */
[----:B0-----:R-:W2:Y:S04]  /*33f80*/  LDL.LU R12, [R1+0x5e0] ;  /* 0x0005e000010c7983 */ /* 0x001ea80000300800 */
[----:B------:R-:W2:Y:S04]  /*33f90*/  LDL.LU R13, [R1+0x5e4] ;  /* 0x0005e400010d7983 */ /* 0x000ea80000300800 */
[----:B------:R-:W2:Y:S04]  /*33fa0*/  LDL.LU R14, [R1+0x5e8] ;  /* 0x0005e800010e7983 */ /* 0x000ea80000300800 */
[----:B------:R-:W2:Y:S02]  /*33fb0*/  LDL.LU R15, [R1+0x5ec] ;  /* 0x0005ec00010f7983 */ /* 0x000ea40000300800 */
[C---:B--2---:R-:W-:Y:S06]  /*33fc0*/  HMMA.16816.F32 R12, R32.reuse, R16, R12 ;  /* 0x00000010200c723c */ /* 0x044fec000000180c */
[----:B---3--:R-:W-:-:S15]  /*33fd0*/  HMMA.16816.F32 R8, R32, R20, R8 ;  /* 0x000000142008723c */ /* 0x008fde0000001808 */
[----:B------:R-:W-:-:S02]  /*33fe0*/  NOP ;  /* 0x0000000000007918 */ /* 0x000fc40000000000 */
[----:B------:R-:W-:Y:S04]  /*33ff0*/  STL.64 [R1+0x5e0], R12 ;  /* 0x0005e00c01007387 */ /* 0x000fe80000100a00 */
[----:B------:R0:W-:Y:S02]  /*34000*/  STL.64 [R1+0x5e8], R14 ;  /* 0x0005e80e01007387 */ /* 0x0001e40000100a00 */
[C---:B0-----:R-:W-:Y:S06]  /*34010*/  HMMA.16816.F32 R12, R32.reuse, R18, R40 ;  /* 0x00000012200c723c */ /* 0x041fec0000001828 */
[----:B----4-:R-:W-:Y:S01]  /*34020*/  HMMA.16816.F32 R24, R32, R22, R24 ;  /* 0x000000162018723c */ /* 0x010fe20000001818 */
[----:B------:R-:W2:-:S15]  /*34030*/  LDL.LU R40, [R1+0x580] ;  /* 0x0005800001287983 */ /* 0x000e9e0000300800 */
[----:B------:R-:W-:-:S01]  /*34040*/  NOP ;  /* 0x0000000000007918 */ /* 0x000fc20000000000 */
[----:B------:R-:W-:Y:S04]  /*34050*/  STL.64 [R1+0x5d0], R12 ;  /* 0x0005d00c01007387 */ /* 0x000fe80000100a00 */
[----:B------:R-:W-:Y:S04]  /*34060*/  STL.64 [R1+0x5d8], R14 ;  /* 0x0005d80e01007387 */ /* 0x000fe80000100a00 */
[----:B------:R-:W2:Y:S04]  /*34070*/  LDL.LU R41, [R1+0x584] ;  /* 0x0005840001297983 */ /* 0x000ea80000300800 */
[----:B------:R-:W2:Y:S04]  /*34080*/  LDL.LU R42, [R1+0x588] ;  /* 0x00058800012a7983 */ /* 0x000ea80000300800 */
[----:B------:R-:W2:Y:S04]  /*34090*/  LDL.LU R43, [R1+0x58c] ;  /* 0x00058c00012b7983 */ /* 0x000ea80000300800 */
[----:B------:R-:W-:Y:S04]  /*340a0*/  STL.64 [R1+0x16e0], R18 ;  /* 0x0016e01201007387 */ /* 0x000fe80000100a00 */
[----:B------:R0:W-:Y:S04]  /*340b0*/  STL.64 [R1+0x16d8], R16 ;  /* 0x0016d81001007387 */ /* 0x0001e80000100a00 */
[----:B0-----:R-:W3:Y:S04]  /*340c0*/  LDL.LU R16, [R1+0x550] ;  /* 0x0005500001107983 */ /* 0x001ee80000300800 */
[----:B------:R-:W3:Y:S04]  /*340d0*/  LDL.LU R17, [R1+0x554] ;  /* 0x0005540001117983 */ /* 0x000ee80000300800 */
[----:B------:R-:W3:Y:S04]  /*340e0*/  LDL.LU R18, [R1+0x558] ;  /* 0x0005580001127983 */ /* 0x000ee80000300800 */
[----:B------:R-:W3:Y:S04]  /*340f0*/  LDL.LU R19, [R1+0x55c] ;  /* 0x00055c0001137983 */ /* 0x000ee80000300800 */
[----:B------:R-:W4:Y:S04]  /*34100*/  LDL.LU R12, [R1+0x530] ;  /* 0x00053000010c7983 */ /* 0x000f280000300800 */
[----:B------:R-:W-:Y:S04]  /*34110*/  STL.64 [R1+0x5c0], R8 ;  /* 0x0005c00801007387 */ /* 0x000fe80000100a00 */
[----:B------:R0:W-:Y:S04]  /*34120*/  STL.64 [R1+0x5c8], R10 ;  /* 0x0005c80a01007387 */ /* 0x0001e80000100a00 */
[----:B------:R-:W4:Y:S04]  /*34130*/  LDL.LU R13, [R1+0x534] ;  /* 0x00053400010d7983 */ /* 0x000f280000300800 */
[----:B------:R-:W4:Y:S04]  /*34140*/  LDL.LU R14, [R1+0x538] ;  /* 0x00053800010e7983 */ /* 0x000f280000300800 */
[----:B------:R-:W4:Y:S04]  /*34150*/  LDL.LU R15, [R1+0x53c] ;  /* 0x00053c00010f7983 */ /* 0x000f280000300800 */
[----:B0-----:R-:W3:Y:S04]  /*34160*/  LDL.LU R10, [R1+0x1620] ;  /* 0x00162000010a7983 */ /* 0x001ee80000300800 */
[----:B------:R-:W3:Y:S04]  /*34170*/  LDL.LU R30, [R1+0x161c] ;  /* 0x00161c00011e7983 */ /* 0x000ee80000300800 */
[----:B------:R-:W3:Y:S04]  /*34180*/  LDL.LU R11, [R1+0x1628] ;  /* 0x00162800010b7983 */ /* 0x000ee80000300800 */
[----:B------:R-:W3:Y:S04]  /*34190*/  LDL.LU R31, [R1+0x1624] ;  /* 0x00162400011f7983 */ /* 0x000ee80000300800 */
[----:B------:R-:W-:Y:S04]  /*341a0*/  STL.64 [R1+0x5b0], R24 ;  /* 0x0005b01801007387 */ /* 0x000fe80000100a00 */
[----:B------:R0:W-:Y:S04]  /*341b0*/  STL.64 [R1+0x5b8], R26 ;  /* 0x0005b81a01007387 */ /* 0x0001e80000100a00 */
[----:B0-----:R-:W2:Y:S04]  /*341c0*/  LDL.LU.64 R26, [R1+0x1838] ;  /* 0x00183800011a7983 */ /* 0x001ea80000300a00 */
[----:B------:R-:W4:Y:S04]  /*341d0*/  LDL.LU.64 R24, [R1+0x1830] ;  /* 0x0018300001187983 */ /* 0x000f280000300a00 */
[----:B------:R-:W-:Y:S04]  /*341e0*/  STL.64 [R1+0x1700], R22 ;  /* 0x0017001601007387 */ /* 0x000fe80000100a00 */
[----:B------:R0:W-:Y:S04]  /*341f0*/  STL.64 [R1+0x16f8], R20 ;  /* 0x0016f81401007387 */ /* 0x0001e80000100a00 */
[----:B0-----:R-:W3:Y:S04]  /*34200*/  LDL.LU R20, [R1+0x560] ;  /* 0x0005600001147983 */ /* 0x001ee80000300800 */
[----:B------:R-:W3:Y:S04]  /*34210*/  LDL.LU R21, [R1+0x564] ;  /* 0x0005640001157983 */ /* 0x000ee80000300800 */
[----:B------:R-:W3:Y:S04]  /*34220*/  LDL.LU R22, [R1+0x568] ;  /* 0x0005680001167983 */ /* 0x000ee80000300800 */
[----:B------:R-:W3:Y:S01]  /*34230*/  LDL.LU R23, [R1+0x56c] ;  /* 0x00056c0001177983 */ /* 0x000ee20000300800 */
[C---:B----4-:R-:W-:Y:S06]  /*34240*/  HMMA.16816.F32 R44, R32.reuse, R24, R44 ;  /* 0x00000018202c723c */ /* 0x050fec000000182c */
[----:B--2---:R-:W-:-:S15]  /*34250*/  HMMA.16816.F32 R36, R32, R26, R36 ;  /* 0x0000001a2024723c */ /* 0x004fde0000001824 */
[----:B------:R-:W-:-:S02]  /*34260*/  NOP ;  /* 0x0000000000007918 */ /* 0x000fc40000000000 */
[----:B------:R-:W-:Y:S04]  /*34270*/  STL.64 [R1+0x5a0], R44 ;  /* 0x0005a02c01007387 */ /* 0x000fe80000100a00 */
[----:B------:R0:W-:Y:S04]  /*34280*/  STL.64 [R1+0x5a8], R46 ;  /* 0x0005a82e01007387 */ /* 0x0001e80000100a00 */
[----:B0-----:R-:W2:Y:S04]  /*34290*/  LDL.LU.64 R46, [R1+0x1828] ;  /* 0x00182800012e7983 */ /* 0x001ea80000300a00 */
[----:B------:R-:W4:Y:S04]  /*342a0*/  LDL.LU.64 R44, [R1+0x1820] ;  /* 0x00182000012c7983 */ /* 0x000f280000300a00 */
[----:B------:R-:W-:Y:S04]  /*342b0*/  STL.64 [R1+0x590], R36 ;  /* 0x0005902401007387 */ /* 0x000fe80000100a00 */
[----:B------:R0:W-:Y:S04]  /*342c0*/  STL.64 [R1+0x598], R38 ;  /* 0x0005982601007387 */ /* 0x0001e80000100a00 */
[----:B0-----:R-:W3:Y:S04]  /*342d0*/  LDL.LU.64 R38, [R1+0x1818] ;  /* 0x0018180001267983 */ /* 0x001ee80000300a00 */
[----:B------:R-:W2:Y:S04]  /*342e0*/  LDL.LU.64 R36, [R1+0x1810] ;  /* 0x0018100001247983 */ /* 0x000ea80000300a00 */
[----:B------:R-:W-:Y:S04]  /*342f0*/  STL.64 [R1+0x1710], R26 ;  /* 0x0017101a01007387 */ /* 0x000fe80000100a00 */
[----:B------:R0:W-:Y:S04]  /*34300*/  STL.64 [R1+0x1708], R24 ;  /* 0x0017081801007387 */ /* 0x0001e80000100a00 */
[----:B0-----:R-:W3:Y:S04]  /*34310*/  LDL.LU R24, [R1+0x570] ;  /* 0x0005700001187983 */ /* 0x001ee80000300800 */
[----:B------:R-:W3:Y:S04]  /*34320*/  LDL.LU R25, [R1+0x574] ;  /* 0x0005740001197983 */ /* 0x000ee80000300800 */
[----:B------:R-:W3:Y:S04]  /*34330*/  LDL.LU R26, [R1+0x578] ;  /* 0x00057800011a7983 */ /* 0x000ee80000300800 */
[----:B------:R-:W3:Y:S01]  /*34340*/  LDL.LU R27, [R1+0x57c] ;  /* 0x00057c00011b7983 */ /* 0x000ee20000300800 */
[----:B--2---:R-:W-:-:S15]  /*34350*/  HMMA.16816.F32 R40, R32, R36, R40 ;  /* 0x000000242028723c */ /* 0x004fde0000001828 */
[----:B------:R-:W-:-:S08]  /*34360*/  NOP ;  /* 0x0000000000007918 */ /* 0x000fd00000000000 */
[----:B------:R-:W-:Y:S04]  /*34370*/  STL.64 [R1+0x580], R40 ;  /* 0x0005802801007387 */ /* 0x000fe80000100a00 */
[----:B------:R0:W-:Y:S04]  /*34380*/  STL.64 [R1+0x588], R42 ;  /* 0x0005882a01007387 */ /* 0x0001e80000100a00 */
[----:B0-----:R-:W2:Y:S04]  /*34390*/  LDL.LU.64 R42, [R1+0x1808] ;  /* 0x00180800012a7983 */ /* 0x001ea80000300a00 */
[----:B------:R-:W2:Y:S01]  /*343a0*/  LDL.LU.64 R40, [R1+0x1800] ;  /* 0x0018000001287983 */ /* 0x000ea20000300a00 */
[C---:B---3--:R-:W-:Y:S06]  /*343b0*/  HMMA.16816.F32 R24, R32.reuse, R38, R24 ;  /* 0x000000262018723c */ /* 0x048fec0000001818 */
[C---:B----4-:R-:W-:Y:S06]  /*343c0*/  HMMA.16816.F32 R4, R32.reuse, R44, R4 ;  /* 0x0000002c2004723c */ /* 0x050fec0000001804 */
[----:B------:R-:W-:Y:S01]  /*343d0*/  HMMA.16816.F32 R12, R32, R46, R12 ;  /* 0x0000002e200c723c */ /* 0x000fe2000000180c */
[----:B------:R-:W-:Y:S04]  /*343e0*/  STL.64 [R1+0x1698], R38 ;  /* 0x0016982601007387 */ /* 0x000fe80000100a00 */
[----:B------:R-:W-:Y:S01]  /*343f0*/  STL.64 [R1+0x1690], R36 ;  /* 0x0016902401007387 */ /* 0x000fe20000100a00 */
[----:B------:R-:W-:-:S02]  /*34400*/  IMAD R28, R28, 0x100, R58 ;  /* 0x000001001c1c7824 */ /* 0x000fc400078e023a */
[----:B------:R-:W-:-:S03]  /*34410*/  IMAD R29, R29, 0x100, R59 ;  /* 0x000001001d1d7824 */ /* 0x000fc600078e023b */
[----:B------:R-:W-:Y:S04]  /*34420*/  STL.64 [R1+0x570], R24 ;  /* 0x0005701801007387 */ /* 0x000fe80000100a00 */
[----:B------:R-:W-:Y:S01]  /*34430*/  STL.64 [R1+0x578], R26 ;  /* 0x0005781a01007387 */ /* 0x000fe20000100a00 */
[C---:B--2---:R-:W-:Y:S06]  /*34440*/  HMMA.16816.F32 R20, R32.reuse, R40, R20 ;  /* 0x000000282014723c */ /* 0x044fec0000001814 */
[C---:B------:R-:W-:Y:S06]  /*34450*/  HMMA.16816.F32 R16, R32.reuse, R42, R16 ;  /* 0x0000002a2010723c */ /* 0x040fec0000001810 */
[----:B------:R-:W-:Y:S11]  /*34460*/  STL.64 [R1+0x1680], R42 ;  /* 0x0016802a01007387 */ /* 0x000ff60000100a00 */
[----:B------:R-:W-:Y:S04]  /*34470*/  STL.64 [R1+0x560], R20 ;  /* 0x0005601401007387 */ /* 0x000fe80000100a00 */
[----:B------:R-:W-:Y:S04]  /*34480*/  STL.64 [R1+0x568], R22 ;  /* 0x0005681601007387 */ /* 0x000fe80000100a00 */
[----:B------:R-:W-:Y:S04]  /*34490*/  STL.64 [R1+0x1678], R40 ;  /* 0x0016782801007387 */ /* 0x000fe80000100a00 */
[----:B------:R-:W-:Y:S04]  /*344a0*/  STL.64 [R1+0x550], R16 ;  /* 0x0005501001007387 */ /* 0x000fe80000100a00 */
[----:B------:R-:W-:Y:S04]  /*344b0*/  STL.64 [R1+0x558], R18 ;  /* 0x0005581201007387 */ /* 0x000fe80000100a00 */
[----:B------:R0:W-:Y:S04]  /*344c0*/  STL.64 [R1+0x540], R4 ;  /* 0x0005400401007387 */ /* 0x0001e80000100a00 */
[----:B------:R1:W-:Y:S04]  /*344d0*/  STL.64 [R1+0x548], R6 ;  /* 0x0005480601007387 */ /* 0x0003e80000100a00 */
[----:B0-----:R-:W2:Y:S04]  /*344e0*/  LDL.LU R4, [R1+0x900] ;  /* 0x0009000001047983 */ /* 0x001ea80000300800 */
[----:B------:R-:W2:Y:S04]  /*344f0*/  LDL.LU R5, [R1+0x904] ;  /* 0x0009040001057983 */ /* 0x000ea80000300800 */
[----:B-1----:R-:W2:Y:S04]  /*34500*/  LDL.LU R6, [R1+0x908] ;  /* 0x0009080001067983 */ /* 0x002ea80000300800 */
[----:B------:R-:W2:Y:S04]  /*34510*/  LDL.LU R7, [R1+0x90c] ;  /* 0x00090c0001077983 */ /* 0x000ea80000300800 */
[----:B------:R-:W3:Y:S04]  /*34520*/  LDL.LU R56, [R1+0x8f0] ;  /* 0x0008f00001387983 */ /* 0x000ee80000300800 */
[----:B------:R-:W3:Y:S04]  /*34530*/  LDL.LU R57, [R1+0x8f4] ;  /* 0x0008f40001397983 */ /* 0x000ee80000300800 */
[----:B------:R-:W3:Y:S04]  /*34540*/  LDL.LU R58, [R1+0x8f8] ;  /* 0x0008f800013a7983 */ /* 0x000ee80000300800 */
[----:B------:R-:W3:Y:S04]  /*34550*/  LDL.LU R59, [R1+0x8fc] ;  /* 0x0008fc00013b7983 */ /* 0x000ee80000300800 */
[----:B------:R-:W-:Y:S04]  /*34560*/  STL.64 [R1+0x1658], R46 ;  /* 0x0016582e01007387 */ /* 0x000fe80000100a00 */
[----:B------:R0:W-:Y:S04]  /*34570*/  STL.64 [R1+0x1650], R44 ;  /* 0x0016502c01007387 */ /* 0x0001e80000100a00 */
[----:B------:R-:W-:Y:S04]  /*34580*/  STL.64 [R1+0x530], R12 ;  /* 0x0005300c01007387 */ /* 0x000fe80000100a00 */
[----:B------:R-:W-:Y:S04]  /*34590*/  STL.64 [R1+0x538], R14 ;  /* 0x0005380e01007387 */ /* 0x000fe80000100a00 */
[----:B------:R-:W4:Y:S04]  /*345a0*/  LDL.LU R36, [R1+0x290] ;  /* 0x0002900001247983 */ /* 0x000f280000300800 */
[----:B------:R-:W4:Y:S04]  /*345b0*/  LDL.LU R37, [R1+0x294] ;  /* 0x0002940001257983 */ /* 0x000f280000300800 */
[----:B------:R-:W2:Y:S04]  /*345c0*/  LDL.LU R38, [R1+0x298] ;  /* 0x0002980001267983 */ /* 0x000ea80000300800 */
[----:B------:R-:W2:Y:S04]  /*345d0*/  LDL.LU R39, [R1+0x29c] ;  /* 0x00029c0001277983 */ /* 0x000ea80000300800 */
[----:B--2---:R-:W-:Y:S04]  /*345e0*/  STL.64 [R1+0x1720], R38 ;  /* 0x0017202601007387 */ /* 0x004fe80000100a00 */
[----:B----4-:R-:W-:Y:S04]  /*345f0*/  STL.64 [R1+0x1718], R36 ;  /* 0x0017182401007387 */ /* 0x010fe80000100a00 */
[----:B0-----:R-:W2:Y:S04]  /*34600*/  LDL.LU R44, [R1+0x2d0] ;  /* 0x0002d000012c7983 */ /* 0x001ea80000300800 */
[----:B------:R-:W2:Y:S04]  /*34610*/  LDL.LU R45, [R1+0x2d4] ;  /* 0x0002d400012d7983 */ /* 0x000ea80000300800 */
[----:B------:R-:W4:Y:S04]  /*34620*/  LDL.LU R46, [R1+0x2d8] ;  /* 0x0002d800012e7983 */ /* 0x000f280000300800 */
[----:B------:R-:W4:Y:S01]  /*34630*/  LDL.LU R47, [R1+0x2dc] ;  /* 0x0002dc00012f7983 */ /* 0x000f220000300800 */
[----:B------:R-:W-:Y:S01]  /*34640*/  HMMA.16816.F32 R4, R32, R48, R4 ;  /* 0x000000302004723c */ /* 0x000fe20000001804 */
[----:B------:R-:W-:-:S02]  /*34650*/  IMAD R30, R30, 0x100, R10 ;  /* 0x000001001e1e7824 */ /* 0x000fc400078e020a */
[----:B------:R-:W-:Y:S01]  /*34660*/  IMAD R31, R31, 0x100, R11 ;  /* 0x000001001f1f7824 */ /* 0x000fe200078e020b */
[----:B----4-:R-:W-:Y:S04]  /*34670*/  STL.64 [R1+0x1740], R46 ;  /* 0x0017402e01007387 */ /* 0x010fe80000100a00 */
[----:B--2---:R-:W-:Y:S04]  /*34680*/  STL.64 [R1+0x1738], R44 ;  /* 0x0017382c01007387 */ /* 0x004fe80000100a00 */
[----:B------:R-:W2:Y:S04]  /*34690*/  LDL.LU R40, [R1+0x2b0] ;  /* 0x0002b00001287983 */ /* 0x000ea80000300800 */
[----:B------:R-:W2:Y:S04]  /*346a0*/  LDL.LU R41, [R1+0x2b4] ;  /* 0x0002b40001297983 */ /* 0x000ea80000300800 */
[----:B------:R-:W4:Y:S04]  /*346b0*/  LDL.LU R42, [R1+0x2b8] ;  /* 0x0002b800012a7983 */ /* 0x000f280000300800 */
[----:B------:R-:W4:Y:S01]  /*346c0*/  LDL.LU R43, [R1+0x2bc] ;  /* 0x0002bc00012b7983 */ /* 0x000f220000300800 */
[----:B------:R-:W-:-:S02]  /*346d0*/  F2FP.F16.E4M3.UNPACK_B R30, R30 ;  /* 0x0000001eff1e723e */ /* 0x000fc400020006ff */
[----:B------:R-:W-:Y:S02]  /*346e0*/  F2FP.F16.E4M3.UNPACK_B R31, R31 ;  /* 0x0000001fff1f723e */ /* 0x000fe400020006ff */
[----:B------:R-:W-:Y:S02]  /*346f0*/  F2FP.F16.E4M3.UNPACK_B R28, R28 ;  /* 0x0000001cff1c723e */ /* 0x000fe400020006ff */
[----:B------:R-:W-:Y:S01]  /*34700*/  F2FP.F16.E4M3.UNPACK_B R29, R29 ;  /* 0x0000001dff1d723e */ /* 0x000fe200020006ff */
[----:B----4-:R-:W-:Y:S04]  /*34710*/  STL.64 [R1+0x1750], R42 ;  /* 0x0017502a01007387 */ /* 0x010fe80000100a00 */
[----:B--2---:R-:W-:Y:S04]  /*34720*/  STL.64 [R1+0x1748], R40 ;  /* 0x0017482801007387 */ /* 0x004fe80000100a00 */
[----:B------:R-:W-:Y:S04]  /*34730*/  STL.64 [R1+0x17d0], R30 ;  /* 0x0017d01e01007387 */ /* 0x000fe80000100a00 */
[----:B------:R-:W-:Y:S04]  /*34740*/  STL.64 [R1+0x900], R4 ;  /* 0x0009000401007387 */ /* 0x000fe80000100a00 */
[----:B------:R3:W-:Y:S02]  /*34750*/  STL.64 [R1+0x908], R6 ;  /* 0x0009080601007387 */ /* 0x0007e40000100a00 */
[----:B---3--:R-:W-:Y:S02]  /*34760*/  HMMA.16816.F32 R4, R32, R50, R56 ;  /* 0x000000322004723c */ /* 0x008fe40000001838 */
[----:B------:R-:W-:Y:S04]  /*34770*/  STL.64 [R1+0x17c8], R28 ;  /* 0x0017c81c01007387 */ /* 0x000fe80000100a00 */
[----:B------:R-:W2:-:S15]  /*34780*/  LDL.LU R8, [R1+0x390] ;  /* 0x0003900001087983 */ /* 0x000e9e0000300800 */
[----:B------:R-:W-:-:S02]  /*34790*/  NOP ;  /* 0x0000000000007918 */ /* 0x000fc40000000000 */
[----:B------:R0:W-:Y:S04]  /*347a0*/  STL.64 [R1+0x8f0], R4 ;  /* 0x0008f00401007387 */ /* 0x0001e80000100a00 */
[----:B------:R1:W-:Y:S04]  /*347b0*/  STL.64 [R1+0x8f8], R6 ;  /* 0x0008f80601007387 */ /* 0x0003e80000100a00 */
[----:B------:R-:W2:Y:S04]  /*347c0*/  LDL.LU R9, [R1+0x394] ;  /* 0x0003940001097983 */ /* 0x000ea80000300800 */
[----:B------:R-:W3:Y:S04]  /*347d0*/  LDL.LU R10, [R1+0x398] ;  /* 0x00039800010a7983 */ /* 0x000ee80000300800 */
[----:B------:R-:W3:Y:S04]  /*347e0*/  LDL.LU R11, [R1+0x39c] ;  /* 0x00039c00010b7983 */ /* 0x000ee80000300800 */
[----:B---3--:R-:W-:Y:S04]  /*347f0*/  STL.64 [R1+0x1760], R10 ;  /* 0x0017600a01007387 */ /* 0x008fe80000100a00 */
[----:B--2---:R2:W-:Y:S04]  /*34800*/  STL.64 [R1+0x1758], R8 ;  /* 0x0017580801007387 */ /* 0x0045e80000100a00 */
[----:B0-----:R-:W3:Y:S04]  /*34810*/  LDL.LU R4, [R1+0x3d0] ;  /* 0x0003d00001047983 */ /* 0x001ee80000300800 */
[----:B------:R-:W3:Y:S04]  /*34820*/  LDL.LU R5, [R1+0x3d4] ;  /* 0x0003d40001057983 */ /* 0x000ee80000300800 */
[----:B-1----:R-:W4:Y:S04]  /*34830*/  LDL.LU R6, [R1+0x3d8] ;  /* 0x0003d80001067983 */ /* 0x002f280000300800 */
[----:B------:R-:W4:Y:S04]  /*34840*/  LDL.LU R7, [R1+0x3dc] ;  /* 0x0003dc0001077983 */ /* 0x000f280000300800 */
[----:B----4-:R0:W-:Y:S04]  /*34850*/  STL.64 [R1+0x1770], R6 ;  /* 0x0017700601007387 */ /* 0x0101e80000100a00 */
[----:B---3--:R1:W-:Y:S04]  /*34860*/  STL.64 [R1+0x1768], R4 ;  /* 0x0017680401007387 */ /* 0x0083e80000100a00 */
[----:B------:R-:W3:Y:S04]  /*34870*/  LDL.LU R24, [R1+0x410] ;  /* 0x0004100001187983 */ /* 0x000ee80000300800 */
[----:B------:R-:W3:Y:S04]  /*34880*/  LDL.LU R25, [R1+0x414] ;  /* 0x0004140001197983 */ /* 0x000ee80000300800 */
[----:B------:R-:W4:Y:S04]  /*34890*/  LDL.LU R26, [R1+0x418] ;  /* 0x00041800011a7983 */ /* 0x000f280000300800 */
[----:B------:R-:W4:Y:S04]  /*348a0*/  LDL.LU R27, [R1+0x41c] ;  /* 0x00041c00011b7983 */ /* 0x000f280000300800 */
[----:B----4-:R-:W-:Y:S04]  /*348b0*/  STL.64 [R1+0x1780], R26 ;  /* 0x0017801a01007387 */ /* 0x010fe80000100a00 */
[----:B---3--:R-:W-:Y:S04]  /*348c0*/  STL.64 [R1+0x1778], R24 ;  /* 0x0017781801007387 */ /* 0x008fe80000100a00 */
[----:B------:R-:W3:Y:S04]  /*348d0*/  LDL.LU R56, [R1+0x450] ;  /* 0x0004500001387983 */ /* 0x000ee80000300800 */
[----:B------:R-:W3:Y:S04]  /*348e0*/  LDL.LU R57, [R1+0x454] ;  /* 0x0004540001397983 */ /* 0x000ee80000300800 */
[----:B------:R-:W4:Y:S04]  /*348f0*/  LDL.LU R58, [R1+0x458] ;  /* 0x00045800013a7983 */ /* 0x000f280000300800 */
[----:B------:R-:W4:Y:S01]  /*34900*/  LDL.LU R59, [R1+0x45c] ;  /* 0x00045c00013b7983 */ /* 0x000f220000300800 */
[----:B------:R-:W-:-:S02]  /*34910*/  IMAD.MOV.U32 R46, RZ, RZ, R52 ;  /* 0x000000ffff2e7224 */ /* 0x000fc400078e0034 */
[----:B------:R-:W-:Y:S01]  /*34920*/  IMAD.MOV.U32 R47, RZ, RZ, R53 ;  /* 0x000000ffff2f7224 */ /* 0x000fe200078e0035 */
[----:B----4-:R-:W-:Y:S04]  /*34930*/  STL.64 [R1+0x1790], R58 ;  /* 0x0017903a01007387 */ /* 0x010fe80000100a00 */
[----:B---3--:R3:W-:Y:S04]  /*34940*/  STL.64 [R1+0x1788], R56 ;  /* 0x0017883801007387 */ /* 0x0087e80000100a00 */
[----:B------:R-:W4:Y:S04]  /*34950*/  LDL.LU R52, [R1+0x17f8] ;  /* 0x0017f80001347983 */ /* 0x000f280000300800 */
[----:B------:R-:W0:Y:S04]  /*34960*/  LDL.LU R53, [R1+0x17f4] ;  /* 0x0017f40001357983 */ /* 0x000e280000300800 */
[----:B------:R-:W2:Y:S04]  /*34970*/  LDL.LU R40, [R1+0x470] ;  /* 0x0004700001287983 */ /* 0x000ea80000300800 */
[----:B------:R-:W2:Y:S04]  /*34980*/  LDL.LU R41, [R1+0x474] ;  /* 0x0004740001297983 */ /* 0x000ea80000300800 */
[----:B------:R-:W3:Y:S04]  /*34990*/  LDL.LU R42, [R1+0x478] ;  /* 0x00047800012a7983 */ /* 0x000ee80000300800 */
[----:B------:R-:W3:Y:S01]  /*349a0*/  LDL.LU R43, [R1+0x47c] ;  /* 0x00047c00012b7983 */ /* 0x000ee20000300800 */
[----:B------:R-:W-:-:S03]  /*349b0*/  IMAD.MOV.U32 R45, RZ, RZ, R0 ;  /* 0x000000ffff2d7224 */ /* 0x000fc600078e0000 */
[----:B---3--:R3:W-:Y:S04]  /*349c0*/  STL.64 [R1+0x17a0], R42 ;  /* 0x0017a02a01007387 */ /* 0x0087e80000100a00 */
[----:B--2---:R-:W-:Y:S04]  /*349d0*/  STL.64 [R1+0x1798], R40 ;  /* 0x0017982801007387 */ /* 0x004fe80000100a00 */
[----:B------:R-:W2:Y:S04]  /*349e0*/  LDL.LU R44, [R1+0x8] ;  /* 0x00000800012c7983 */ /* 0x000ea80000300800 */
[----:B------:R-:W1:Y:S04]  /*349f0*/  LDL.LU R0, [R1+0x17f0] ;  /* 0x0017f00001007983 */ /* 0x000e680000300800 */
[----:B------:R-:W-:Y:S04]  /*34a00*/  STL.64 [R1+0x17b0], R46 ;  /* 0x0017b02e01007387 */ /* 0x000fe80000100a00 */
[----:B--2---:R2:W-:Y:S04]  /*34a10*/  STL.64 [R1+0x17a8], R44 ;  /* 0x0017a82c01007387 */ /* 0x0045e80000100a00 */
[----:B------:R-:W3:Y:S04]  /*34a20*/  LDL.LU R8, [R1+0x490] ;  /* 0x0004900001087983 */ /* 0x000ee80000300800 */
[----:B------:R-:W3:Y:S04]  /*34a30*/  LDL.LU R9, [R1+0x494] ;  /* 0x0004940001097983 */ /* 0x000ee80000300800 */
[----:B------:R-:W2:Y:S04]  /*34a40*/  LDL.LU R10, [R1+0x498] ;  /* 0x00049800010a7983 */ /* 0x000ea80000300800 */
[----:B------:R-:W2:Y:S01]  /*34a50*/  LDL.LU R11, [R1+0x49c] ;  /* 0x00049c00010b7983 */ /* 0x000ea20000300800 */
[----:B0-----:R-:W-:-:S02]  /*34a60*/  IMAD.MOV.U32 R6, RZ, RZ, R53 ;  /* 0x000000ffff067224 */ /* 0x001fc400078e0035 */
[----:B----4-:R-:W-:Y:S02]  /*34a70*/  IMAD.MOV.U32 R7, RZ, RZ, R52 ;  /* 0x000000ffff077224 */ /* 0x010fe400078e0034 */
[----:B-1----:R-:W-:Y:S01]  /*34a80*/  IMAD.MOV.U32 R5, RZ, RZ, R0 ;  /* 0x000000ffff057224 */ /* 0x002fe200078e0000 */
[----:B--2---:R-:W-:Y:S04]  /*34a90*/  STL.64 [R1+0x17c0], R10 ;  /* 0x0017c00a01007387 */ /* 0x004fe80000100a00 */
[----:B---3--:R0:W-:Y:S04]  /*34aa0*/  STL.64 [R1+0x17b8], R8 ;  /* 0x0017b80801007387 */ /* 0x0081e80000100a00 */
[----:B------:R-:W2:Y:S04]  /*34ab0*/  LDL.LU R53, [R1+0x17ec] ;  /* 0x0017ec0001357983 */ /* 0x000ea80000300800 */
[----:B------:R-:W3:Y:S04]  /*34ac0*/  LDL.LU R52, [R1+0x17e8] ;  /* 0x0017e80001347983 */ /* 0x000ee80000300800 */
[----:B------:R-:W4:Y:S04]  /*34ad0*/  LDL.LU R4, [R1+0x18] ;  /* 0x0000180001047983 */ /* 0x000f280000300800 */
[----:B------:R-:W4:Y:S04]  /*34ae0*/  LDL.LU R0, [R1+0x17e4] ;  /* 0x0017e40001007983 */ /* 0x000f280000300800 */
[----:B------:R-:W4:Y:S04]  /*34af0*/  LDL.LU R56, [R1+0x4d0] ;  /* 0x0004d00001387983 */ /* 0x000f280000300800 */
[----:B------:R-:W4:Y:S04]  /*34b00*/  LDL.LU R57, [R1+0x4d4] ;  /* 0x0004d40001397983 */ /* 0x000f280000300800 */
[----:B------:R-:W4:Y:S04]  /*34b10*/  LDL.LU R58, [R1+0x4d8] ;  /* 0x0004d800013a7983 */ /* 0x000f280000300800 */
[----:B------:R-:W4:Y:S01]  /*34b20*/  LDL.LU R59, [R1+0x4dc] ;  /* 0x0004dc00013b7983 */ /* 0x000f220000300800 */
[----:B--2---:R-:W-:-:S02]  /*34b30*/  IMAD.MOV.U32 R43, RZ, RZ, R53 ;  /* 0x000000ffff2b7224 */ /* 0x004fc400078e0035 */
[----:B---3--:R-:W-:Y:S02]  /*34b40*/  IMAD.MOV.U32 R42, RZ, RZ, R52 ;  /* 0x000000ffff2a7224 */ /* 0x008fe400078e0034 */
[----:B------:R-:W2:Y:S04]  /*34b50*/  LDL.LU R52, [R1+0x17e0] ;  /* 0x0017e00001347983 */ /* 0x000ea80000300800 */
[----:B------:R-:W2:Y:S04]  /*34b60*/  LDL.LU R53, [R1+0x17dc] ;  /* 0x0017dc0001357983 */ /* 0x000ea80000300800 */
[----:B------:R-:W3:Y:S04]  /*34b70*/  LDL.LU R44, [R1+0x4f0] ;  /* 0x0004f000012c7983 */ /* 0x000ee80000300800 */
[----:B------:R-:W3:Y:S04]  /*34b80*/  LDL.LU R45, [R1+0x4f4] ;  /* 0x0004f400012d7983 */ /* 0x000ee80000300800 */
[----:B------:R-:W3:Y:S04]  /*34b90*/  LDL.LU R46, [R1+0x4f8] ;  /* 0x0004f800012e7983 */ /* 0x000ee80000300800 */
[----:B------:R-:W3:Y:S04]  /*34ba0*/  LDL.LU R47, [R1+0x4fc] ;  /* 0x0004fc00012f7983 */ /* 0x000ee80000300800 */
[----:B------:R-:W3:Y:S01]  /*34bb0*/  LDL.LU R40, [R1+0x30] ;  /* 0x0000300001287983 */ /* 0x000ee20000300800 */
[----:B----4-:R-:W-:-:S03]  /*34bc0*/  IMAD.MOV.U32 R41, RZ, RZ, R0 ;  /* 0x000000ffff297224 */ /* 0x010fc600078e0000 */
        /* <DEDUP_REMOVED lines=35> */
[----:B--2---:R-:W-:Y:S03]  /*34e00*/  HMMA.16816.F32 R32, R32, R52, R28 ;  /* 0x000000342020723c */ /* 0x004fe6000000181c */
[----:B------:R-:W3:Y:S04]  /*34e10*/  LDL.LU.64 R30, [R1+0x17d0] ;  /* 0x0017d000011e7983 */ /* 0x000ee80000300a00 */
[----:B------:R-:W3:-:S15]  /*34e20*/  LDL.LU.64 R28, [R1+0x17c8] ;  /* 0x0017c800011c7983 */ /* 0x000ede0000300a00 */
[----:B------:R-:W-:-:S01]  /*34e30*/  NOP ;  /* 0x0000000000007918 */ /* 0x000fc20000000000 */
[----:B------:R0:W-:Y:S04]  /*34e40*/  STL.64 [R1+0x520], R32 ;  /* 0x0005202001007387 */ /* 0x0001e80000100a00 */
[----:B------:R1:W-:Y:S04]  /*34e50*/  STL.64 [R1+0x528], R34 ;  /* 0x0005282201007387 */ /* 0x0003e80000100a00 */
[----:B0-----:R-:W2:Y:S04]  /*34e60*/  LDL.LU R32, [R1+0x310] ;  /* 0x0003100001207983 */ /* 0x001ea80000300800 */
[----:B------:R-:W2:Y:S04]  /*34e70*/  LDL.LU R33, [R1+0x314] ;  /* 0x0003140001217983 */ /* 0x000ea80000300800 */
[----:B-1----:R-:W2:Y:S04]  /*34e80*/  LDL.LU R34, [R1+0x318] ;  /* 0x0003180001227983 */ /* 0x002ea80000300800 */
[----:B------:R-:W2:Y:S01]  /*34e90*/  LDL.LU R35, [R1+0x31c] ;  /* 0x00031c0001237983 */ /* 0x000ea20000300800 */
[C---:B---3--:R-:W-:Y:S06]  /*34ea0*/  HMMA.16816.F32 R8, R28.reuse, R40, R8 ;  /* 0x000000281c08723c */ /* 0x048fec0000001808 */
[C---:B------:R-:W-:Y:S06]  /*34eb0*/  HMMA.16816.F32 R40, R28.reuse, R42, R44 ;  /* 0x0000002a1c28723c */ /* 0x040fec000000182c */
[C---:B------:R-:W-:Y:S11]  /*34ec0*/  HMMA.16816.F32 R56, R28.reuse, R4, R56 ;  /* 0x000000041c38723c */ /* 0x040ff60000001838 */
[----:B------:R-:W-:Y:S04]  /*34ed0*/  STL.64 [R1+0x500], R8 ;  /* 0x0005000801007387 */ /* 0x000fe80000100a00 */
[----:B------:R0:W-:Y:S04]  /*34ee0*/  STL.64 [R1+0x508], R10 ;  /* 0x0005080a01007387 */ /* 0x0001e80000100a00 */
[----:B0-----:R-:W3:Y:S04]  /*34ef0*/  LDL.LU.64 R10, [R1+0x17c0] ;  /* 0x0017c000010a7983 */ /* 0x001ee80000300a00 */
[----:B------:R-:W3:Y:S04]  /*34f00*/  LDL.LU.64 R8, [R1+0x17b8] ;  /* 0x0017b80001087983 */ /* 0x000ee80000300a00 */
[----:B------:R-:W2:Y:S04]  /*34f10*/  LDL.LU.64 R46, [R1+0x17b0] ;  /* 0x0017b000012e7983 */ /* 0x000ea80000300a00 */
[----:B------:R-:W3:Y:S04]  /*34f20*/  LDL.LU.64 R44, [R1+0x17a8] ;  /* 0x0017a800012c7983 */ /* 0x000ee80000300a00 */
[----:B------:R-:W-:Y:S04]  /*34f30*/  STL.64 [R1+0x4f0], R40 ;  /* 0x0004f02801007387 */ /* 0x000fe80000100a00 */
[----:B------:R0:W-:Y:S04]  /*34f40*/  STL.64 [R1+0x4f8], R42 ;  /* 0x0004f82a01007387 */ /* 0x0001e80000100a00 */
[----:B0-----:R-:W2:Y:S04]  /*34f50*/  LDL.LU.64 R42, [R1+0x17a0] ;  /* 0x0017a000012a7983 */ /* 0x001ea80000300a00 */
[----:B------:R-:W2:Y:S04]  /*34f60*/  LDL.LU.64 R40, [R1+0x1798] ;  /* 0x0017980001287983 */ /* 0x000ea80000300a00 */
[----:B------:R-:W-:Y:S04]  /*34f70*/  STL.64 [R1+0x4d0], R56 ;  /* 0x0004d03801007387 */ /* 0x000fe80000100a00 */
[----:B------:R0:W-:Y:S04]  /*34f80*/  STL.64 [R1+0x4d8], R58 ;  /* 0x0004d83a01007387 */ /* 0x0001e80000100a00 */
[----:B0-----:R-:W2:Y:S04]  /*34f90*/  LDL.LU.64 R58, [R1+0x1790] ;  /* 0x00179000013a7983 */ /* 0x001ea80000300a00 */
[----:B------:R-:W2:Y:S01]  /*34fa0*/  LDL.LU.64 R56, [R1+0x1788] ;  /* 0x0017880001387983 */ /* 0x000ea20000300a00 */
[----:B----4-:R-:W-:Y:S03]  /*34fb0*/  HMMA.16816.F32 R4, R28, R6, R24 ;  /* 0x000000061c04723c */ /* 0x010fe60000001818 */
[----:B------:R-:W4:Y:S04]  /*34fc0*/  LDL.LU.64 R26, [R1+0x1780] ;  /* 0x00178000011a7983 */ /* 0x000f280000300a00 */
[----:B------:R-:W4:-:S15]  /*34fd0*/  LDL.LU.64 R24, [R1+0x1778] ;  /* 0x0017780001187983 */ /* 0x000f1e0000300a00 */
[----:B------:R-:W-:-:S01]  /*34fe0*/  NOP ;  /* 0x0000000000007918 */ /* 0x000fc20000000000 */
[----:B------:R-:W-:Y:S04]  /*34ff0*/  STL.64 [R1+0x4b0], R4 ;  /* 0x0004b00401007387 */ /* 0x000fe80000100a00 */
[----:B------:R0:W-:Y:S04]  /*35000*/  STL.64 [R1+0x4b8], R6 ;  /* 0x0004b80601007387 */ /* 0x0001e80000100a00 */
[----:B0-----:R-:W4:Y:S04]  /*35010*/  LDL.LU.64 R6, [R1+0x1770] ;  /* 0x0017700001067983 */ /* 0x001f280000300a00 */
[----:B------:R-:W4:Y:S01]  /*35020*/  LDL.LU.64 R4, [R1+0x1768] ;  /* 0x0017680001047983 */ /* 0x000f220000300a00 */
[C---:B---3--:R-:W-:Y:S06]  /*35030*/  HMMA.16816.F32 R8, R28.reuse, R44, R8 ;  /* 0x0000002c1c08723c */ /* 0x048fec0000001808 */
[C---:B--2---:R-:W-:Y:S06]  /*35040*/  HMMA.16816.F32 R44, R28.reuse, R46, R40 ;  /* 0x0000002e1c2c723c */ /* 0x044fec0000001828 */
[C---:B------:R-:W-:Y:S11]  /*35050*/  HMMA.16816.F32 R56, R28.reuse, R60, R56 ;  /* 0x0000003c1c38723c */ /* 0x040ff60000001838 */
[----:B------:R-:W-:Y:S04]  /*35060*/  STL.64 [R1+0x490], R8 ;  /* 0x0004900801007387 */ /* 0x000fe80000100a00 */
[----:B------:R0:W-:Y:S04]  /*35070*/  STL.64 [R1+0x498], R10 ;  /* 0x0004980a01007387 */ /* 0x0001e80000100a00 */
[----:B0-----:R-:W2:Y:S04]  /*35080*/  LDL.LU.64 R10, [R1+0x1760] ;  /* 0x00176000010a7983 */ /* 0x001ea80000300a00 */
[----:B------:R-:W2:Y:S04]  /*35090*/  LDL.LU.64 R8, [R1+0x1758] ;  /* 0x0017580001087983 */ /* 0x000ea80000300a00 */
[----:B------:R-:W3:Y:S04]  /*350a0*/  LDL.LU.64 R42, [R1+0x1750] ;  /* 0x00175000012a7983 */ /* 0x000ee80000300a00 */
[----:B------:R-:W3:Y:S04]  /*350b0*/  LDL.LU.64 R40, [R1+0x1748] ;  /* 0x0017480001287983 */ /* 0x000ee80000300a00 */
[----:B------:R-:W-:Y:S04]  /*350c0*/  STL.64 [R1+0x470], R44 ;  /* 0x0004702c01007387 */ /* 0x000fe80000100a00 */
[----:B------:R0:W-:Y:S04]  /*350d0*/  STL.64 [R1+0x478], R46 ;  /* 0x0004782e01007387 */ /* 0x0001e80000100a00 */
[----:B0-----:R-:W3:Y:S04]  /*350e0*/  LDL.LU.64 R46, [R1+0x1740] ;  /* 0x00174000012e7983 */ /* 0x001ee80000300a00 */
[----:B------:R-:W3:Y:S04]  /*350f0*/  LDL.LU.64 R44, [R1+0x1738] ;  /* 0x00173800012c7983 */ /* 0x000ee80000300a00 */
[----:B------:R-:W-:Y:S04]  /*35100*/  STL.64 [R1+0x450], R56 ;  /* 0x0004503801007387 */ /* 0x000fe80000100a00 */
[----:B------:R0:W-:Y:S04]  /*35110*/  STL.64 [R1+0x458], R58 ;  /* 0x0004583a01007387 */ /* 0x0001e80000100a00 */
[----:B0-----:R-:W2:Y:S04]  /*35120*/  LDL.LU.64 R58, [R1+0x1730] ;  /* 0x00173000013a7983 */ /* 0x001ea80000300a00 */
[----:B------:R-:W3:Y:S01]  /*35130*/  LDL.LU.64 R56, [R1+0x1728] ;  /* 0x0017280001387983 */ /* 0x000ee20000300a00 */
[C---:B------:R-:W-:Y:S06]  /*35140*/  HMMA.16816.F32 R20, R28.reuse, R54, R20 ;  /* 0x000000361c14723c */ /* 0x040fec0000001814 */
[C---:B----4-:R-:W-:Y:S06]  /*35150*/  HMMA.16816.F32 R4, R28.reuse, R2, R4 ;  /* 0x000000021c04723c */ /* 0x050fec0000001804 */
[C---:B--2---:R-:W-:Y:S06]  /*35160*/  HMMA.16816.F32 R36, R28.reuse, R58, R36 ;  /* 0x0000003a1c24723c */ /* 0x044fec0000001824 */
[----:B---3--:R-:W-:-:S15]  /*35170*/  HMMA.16816.F32 R56, R28, R56, R24 ;  /* 0x000000381c38723c */ /* 0x008fde0000001818 */
[----:B------:R-:W-:-:S02]  /*35180*/  NOP ;  /* 0x0000000000007918 */ /* 0x000fc40000000000 */
[----:B------:R-:W-:Y:S04]  /*35190*/  STL.64 [R1+0x430], R36 ;  /* 0x0004302401007387 */ /* 0x000fe80000100a00 */
[----:B------:R0:W-:Y:S04]  /*351a0*/  STL.64 [R1+0x438], R38 ;  /* 0x0004382601007387 */ /* 0x0001e80000100a00 */
[----:B0-----:R-:W2:Y:S04]  /*351b0*/  LDL.LU.64 R38, [R1+0x1720] ;  /* 0x0017200001267983 */ /* 0x001ea80000300a00 */
[----:B------:R-:W2:Y:S04]  /*351c0*/  LDL.LU.64 R36, [R1+0x1718] ;  /* 0x0017180001247983 */ /* 0x000ea80000300a00 */
[----:B------:R-:W3:Y:S04]  /*351d0*/  LDL.LU.64 R26, [R1+0x1710] ;  /* 0x00171000011a7983 */ /* 0x000ee80000300a00 */
[----:B------:R-:W4:Y:S04]  /*351e0*/  LDL.LU.64 R24, [R1+0x1708] ;  /* 0x0017080001187983 */ /* 0x000f280000300a00 */
[----:B------:R0:W-:Y:S04]  /*351f0*/  STL.64 [R1+0x410], R56 ;  /* 0x0004103801007387 */ /* 0x0001e80000100a00 */
[----:B------:R1:W-:Y:S04]  /*35200*/  STL.64 [R1+0x418], R58 ;  /* 0x0004183a01007387 */ /* 0x0003e80000100a00 */
[----:B0-----:R-:W2:Y:S04]  /*35210*/  LDL.LU R56, [R1+0x330] ;  /* 0x0003300001387983 */ /* 0x001ea80000300800 */
[----:B------:R-:W2:Y:S04]  /*35220*/  LDL.LU R57, [R1+0x334] ;  /* 0x0003340001397983 */ /* 0x000ea80000300800 */
[----:B-1----:R-:W2:Y:S04]  /*35230*/  LDL.LU R58, [R1+0x338] ;  /* 0x00033800013a7983 */ /* 0x002ea80000300800 */
[----:B------:R-:W2:Y:S04]  /*35240*/  LDL.LU R59, [R1+0x33c] ;  /* 0x00033c00013b7983 */ /* 0x000ea80000300800 */
[----:B------:R-:W-:Y:S04]  /*35250*/  STL.64 [R1+0x3f0], R20 ;  /* 0x0003f01401007387 */ /* 0x000fe80000100a00 */
[----:B------:R0:W-:Y:S04]  /*35260*/  STL.64 [R1+0x3f8], R22 ;  /* 0x0003f81601007387 */ /* 0x0001e80000100a00 */
[----:B0-----:R-:W3:Y:S04]  /*35270*/  LDL.LU.64 R22, [R1+0x1700] ;  /* 0x0017000001167983 */ /* 0x001ee80000300a00 */
[----:B------:R-:W4:Y:S04]  /*35280*/  LDL.LU.64 R20, [R1+0x16f8] ;  /* 0x0016f80001147983 */ /* 0x000f280000300a00 */
        /* <DEDUP_REMOVED lines=15> */
[----:B0-----:R-:W4:Y:S04]  /*35380*/  LDL.LU R4, [R1+0x350] ;  /* 0x0003500001047983 */ /* 0x001f280000300800 */
[----:B------:R-:W4:Y:S04]  /*35390*/  LDL.LU R5, [R1+0x354] ;  /* 0x0003540001057983 */ /* 0x000f280000300800 */
[----:B-1----:R-:W4:Y:S04]  /*353a0*/  LDL.LU R6, [R1+0x358] ;  /* 0x0003580001067983 */ /* 0x002f280000300800 */
[----:B------:R-:W4:Y:S01]  /*353b0*/  LDL.LU R7, [R1+0x35c] ;  /* 0x00035c0001077983 */ /* 0x000f220000300800 */
[----:B--2---:R-:W-:-:S15]  /*353c0*/  HMMA.16816.F32 R12, R28, R8, R12 ;  /* 0x000000081c0c723c */ /* 0x004fde000000180c */
[----:B------:R-:W-:-:S08]  /*353d0*/  NOP ;  /* 0x0000000000007918 */ /* 0x000fd00000000000 */
[----:B------:R-:W-:Y:S04]  /*353e0*/  STL.64 [R1+0x370], R12 ;  /* 0x0003700c01007387 */ /* 0x000fe80000100a00 */
[----:B------:R0:W-:Y:S04]  /*353f0*/  STL.64 [R1+0x378], R14 ;  /* 0x0003780e01007387 */ /* 0x0001e80000100a00 */
[----:B0-----:R-:W2:Y:S04]  /*35400*/  LDL.LU.64 R14, [R1+0x16c0] ;  /* 0x0016c000010e7983 */ /* 0x001ea80000300a00 */
[----:B------:R-:W3:Y:S01]  /*35410*/  LDL.LU.64 R12, [R1+0x16b8] ;  /* 0x0016b800010c7983 */ /* 0x000ee20000300a00 */
[----:B----4-:R-:W-:-:S15]  /*35420*/  HMMA.16816.F32 R8, R28, R10, R4 ;  /* 0x0000000a1c08723c */ /* 0x010fde0000001804 */
[----:B------:R-:W-:-:S08]  /*35430*/  NOP ;  /* 0x0000000000007918 */ /* 0x000fd00000000000 */
[----:B------:R-:W-:Y:S04]  /*35440*/  STL.64 [R1+0x350], R8 ;  /* 0x0003500801007387 */ /* 0x000fe80000100a00 */
[----:B------:R2:W-:Y:S01]  /*35450*/  STL.64 [R1+0x358], R10 ;  /* 0x0003580a01007387 */ /* 0x0005e20000100a00 */
[C---:B---3--:R-:W-:Y:S06]  /*35460*/  HMMA.16816.F32 R4, R28.reuse, R12, R56 ;  /* 0x0000000c1c04723c */ /* 0x048fec0000001838 */
[----:B--2---:R-:W-:-:S15]  /*35470*/  HMMA.16816.F32 R8, R28, R14, R32 ;  /* 0x0000000e1c08723c */ /* 0x004fde0000001820 */
[----:B------:R-:W-:-:S02]  /*35480*/  NOP ;  /* 0x0000000000007918 */ /* 0x000fc40000000000 */
[----:B------:R-:W-:Y:S04]  /*35490*/  STL.64 [R1+0x330], R4 ;  /* 0x0003300401007387 */ /* 0x000fe80000100a00 */
[----:B------:R-:W-:Y:S04]  /*354a0*/  STL.64 [R1+0x338], R6 ;  /* 0x0003380601007387 */ /* 0x000fe80000100a00 */
[----:B------:R0:W-:Y:S04]  /*354b0*/  STL.64 [R1+0x310], R8 ;  /* 0x0003100801007387 */ /* 0x0001e80000100a00 */
[----:B------:R-:W-:Y:S04]  /*354c0*/  STL.64 [R1+0x318], R10 ;  /* 0x0003180a01007387 */ /* 0x000fe80000100a00 */
[----:B0-----:R-:W2:Y:S01]  /*354d0*/  LDL.LU R9, [R1+0xb78] ;  /* 0x000b780001097983 */ /* 0x001ea20000300800 */
[C---:B------:R-:W-:Y:S06]  /*354e0*/  HMMA.16816.F32 R12, R28.reuse, R16, R48 ;  /* 0x000000101c0c723c */ /* 0x040fec0000001830 */
[----:B------:R-:W-:-:S15]  /*354f0*/  HMMA.16816.F32 R4, R28, R18, R44 ;  /* 0x000000121c04723c */ /* 0x000fde000000182c */
[----:B------:R-:W-:-:S02]  /*35500*/  NOP ;  /* 0x0000000000007918 */ /* 0x000fc40000000000 */
[----:B------:R-:W-:Y:S04]  /*35510*/  STL.64 [R1+0x2f0], R12 ;  /* 0x0002f00c01007387 */ /* 0x000fe80000100a00 */
[----:B------:R-:W-:Y:S04]  /*35520*/  STL.64 [R1+0x2f8], R14 ;  /* 0x0002f80e01007387 */ /* 0x000fe80000100a00 */
[----:B--2---:R0:W-:Y:S04]  /*35530*/  STL [R1+0x1688], R9 ;  /* 0x0016880901007387 */ /* 0x0041e80000100800 */
[----:B------:R-:W-:Y:S04]  /*35540*/  STL.64 [R1+0x2d0], R4 ;  /* 0x0002d00401007387 */ /* 0x000fe80000100a00 */
[----:B------:R1:W-:Y:S04]  /*35550*/  STL.64 [R1+0x2d8], R6 ;  /* 0x0002d80601007387 */ /* 0x0003e80000100a00 */
[----:B------:R-:W2:Y:S01]  /*35560*/  LDL.LU R16, [R1+0xf0] ;  /* 0x0000f00001107983 */ /* 0x000ea20000300800 */
[C---:B0-----:R-:W-:Y:S06]  /*35570*/  HMMA.16816.F32 R8, R28.reuse, R20, R40 ;  /* 0x000000141c08723c */ /* 0x041fec0000001828 */
[----:B-1----:R-:W-:-:S15]  /*35580*/  HMMA.16816.F32 R4, R28, R22, R36 ;  /* 0x000000161c04723c */ /* 0x002fde0000001824 */
[----:B------:R-:W-:-:S02]  /*35590*/  NOP ;  /* 0x0000000000007918 */ /* 0x000fc40000000000 */
[----:B------:R-:W-:Y:S04]  /*355a0*/  STL.64 [R1+0x2b0], R8 ;  /* 0x0002b00801007387 */ /* 0x000fe80000100a00 */
[----:B------:R-:W-:Y:S04]  /*355b0*/  STL.64 [R1+0x2b8], R10 ;  /* 0x0002b80a01007387 */ /* 0x000fe80000100a00 */
[----:B------:R-:W-:Y:S04]  /*355c0*/  STL.64 [R1+0x290], R4 ;  /* 0x0002900401007387 */ /* 0x000fe80000100a00 */
[----:B------:R-:W-:Y:S04]  /*355d0*/  STL.64 [R1+0x298], R6 ;  /* 0x0002980601007387 */ /* 0x000fe80000100a00 */
[----:B------:R-:W2:Y:S04]  /*355e0*/  LDL.LU R17, [R1+0xf4] ;  /* 0x0000f40001117983 */ /* 0x000ea80000300800 */
[----:B------:R-:W3:Y:S04]  /*355f0*/  LDL.LU R18, [R1+0xf8] ;  /* 0x0000f80001127983 */ /* 0x000ee80000300800 */
[----:B------:R-:W3:Y:S01]  /*35600*/  LDL.LU R19, [R1+0xfc] ;  /* 0x0000fc0001137983 */ /* 0x000ee20000300800 */
[----:B------:R-:W-:-:S03]  /*35610*/  IMAD.MOV.U32 R15, RZ, RZ, R0 ;  /* 0x000000ffff0f7224 */ /* 0x000fc600078e0000 */
        /* <DEDUP_REMOVED lines=9> */
[----:B------:R-:W4:Y:S04]  /*356b0*/  LDL.LU R0, [R1+0x16b0] ;  /* 0x0016b00001007983 */ /* 0x000f280000300800 */
[----:B0-----:R-:W2:Y:S04]  /*356c0*/  LDL.LU R16, [R1+0x270] ;  /* 0x0002700001107983 */ /* 0x001ea80000300800 */
        /* <DEDUP_REMOVED lines=40> */
[----:B------:R-:W2:Y:S04]  /*35950*/  LDL.LU.64 R16, [R1+0x16a0] ;  /* 0x0016a00001107983 */ /* 0x000ea80000300a00 */
[----:B------:R-:W4:Y:S04]  /*35960*/  LDL.LU R58, [R1+0xd5c] ;  /* 0x000d5c00013a7983 */ /* 0x000f280000300800 */
[----:B------:R-:W4:Y:S04]  /*35970*/  LDL.LU R59, [R1+0xd80] ;  /* 0x000d8000013b7983 */ /* 0x000f280000300800 */
[----:B------:R-:W4:Y:S04]  /*35980*/  LDL.LU R60, [R1+0xd54] ;  /* 0x000d5400013c7983 */ /* 0x000f280000300800 */
[----:B------:R-:W4:Y:S04]  /*35990*/  LDL.LU R61, [R1+0xd78] ;  /* 0x000d7800013d7983 */ /* 0x000f280000300800 */
[----:B------:R-:W4:Y:S04]  /*359a0*/  LDL.LU R32, [R1+0xd4c] ;  /* 0x000d4c0001207983 */ /* 0x000f280000300800 */
[----:B------:R-:W4:Y:S04]  /*359b0*/  LDL.LU R33, [R1+0xd70] ;  /* 0x000d700001217983 */ /* 0x000f280000300800 */
[----:B------:R-:W4:Y:S04]  /*359c0*/  LDL.LU R35, [R1+0xd44] ;  /* 0x000d440001237983 */ /* 0x000f280000300800 */
[----:B------:R-:W2:Y:S04]  /*359d0*/  LDL.LU.64 R38, [R1+0x1698] ;  /* 0x0016980001267983 */ /* 0x000ea80000300a00 */
[----:B------:R-:W3:Y:S04]  /*359e0*/  LDL.LU.64 R36, [R1+0x1690] ;  /* 0x0016900001247983 */ /* 0x000ee80000300a00 */
[----:B------:R0:W-:Y:S04]  /*359f0*/  STL.64 [R1+0x250], R24 ;  /* 0x0002501801007387 */ /* 0x0001e80000100a00 */
[----:B------:R1:W-:Y:S04]  /*35a00*/  STL.64 [R1+0x258], R26 ;  /* 0x0002581a01007387 */ /* 0x0003e80000100a00 */
[----:B0-----:R-:W4:Y:S04]  /*35a10*/  LDL.LU R24, [R1+0x150] ;  /* 0x0001500001187983 */ /* 0x001f280000300800 */
[----:B------:R-:W4:Y:S04]  /*35a20*/  LDL.LU R25, [R1+0x154] ;  /* 0x0001540001197983 */ /* 0x000f280000300800 */
[----:B-1----:R-:W4:Y:S04]  /*35a30*/  LDL.LU R26, [R1+0x158] ;  /* 0x00015800011a7983 */ /* 0x002f280000300800 */
[----:B------:R-:W4:Y:S01]  /*35a40*/  LDL.LU R27, [R1+0x15c] ;  /* 0x00015c00011b7983 */ /* 0x000f220000300800 */
[C---:B---3--:R-:W-:Y:S06]  /*35a50*/  HMMA.16816.F32 R8, R28.reuse, R36, R8 ;  /* 0x000000241c08723c */ /* 0x048fec0000001808 */
[----:B--2---:R-:W-:-:S15]  /*35a60*/  HMMA.16816.F32 R36, R28, R38, R40 ;  /* 0x000000261c24723c */ /* 0x004fde0000001828 */
[----:B------:R-:W-:-:S02]  /*35a70*/  NOP ;  /* 0x0000000000007918 */ /* 0x000fc40000000000 */
[----:B------:R0:W-:Y:S04]  /*35a80*/  STL.64 [R1+0x230], R8 ;  /* 0x0002300801007387 */ /* 0x0001e80000100a00 */
[----:B------:R1:W-:Y:S04]  /*35a90*/  STL.64 [R1+0x238], R10 ;  /* 0x0002380a01007387 */ /* 0x0003e80000100a00 */
[----:B0-----:R-:W2:Y:S04]  /*35aa0*/  LDL.LU R9, [R1+0x1688] ;  /* 0x0016880001097983 */ /* 0x001ea80000300800 */
[----:B------:R-:W3:Y:S04]  /*35ab0*/  LDL.LU.64 R42, [R1+0x1680] ;  /* 0x00168000012a7983 */ /* 0x000ee80000300a00 */
[----:B------:R-:W4:Y:S04]  /*35ac0*/  LDL.LU.64 R40, [R1+0x1678] ;  /* 0x0016780001287983 */ /* 0x000f280000300a00 */
[----:B------:R0:W-:Y:S04]  /*35ad0*/  STL.64 [R1+0x210], R36 ;  /* 0x0002102401007387 */ /* 0x0001e80000100a00 */
[----:B------:R0:W-:Y:S01]  /*35ae0*/  STL.64 [R1+0x218], R38 ;  /* 0x0002182601007387 */ /* 0x0001e20000100a00 */
[----:B------:R-:W-:Y:S01]  /*35af0*/  HMMA.16816.F32 R12, R28, R52, R12 ;  /* 0x000000341c0c723c */ /* 0x000fe2000000180c */
[----:B------:R-:W-:-:S02]  /*35b00*/  IADD3 R6, P6, R6, UR30, RZ ;  /* 0x0000001e06067c10 */ /* 0x000fc4000ffde0ff */
[----:B------:R-:W-:Y:S02]  /*35b10*/  IADD3 R7, P1, R7, UR30, RZ ;  /* 0x0000001e07077c10 */ /* 0x000fe4000ff3e0ff */
[----:B------:R-:W-:Y:S02]  /*35b20*/  IADD3 R4, P2, R4, UR30, RZ ;  /* 0x0000001e04047c10 */ /* 0x000fe4000ff5e0ff */
[----:B------:R-:W-:Y:S02]  /*35b30*/  IADD3 R5, P3, R5, UR30, RZ ;  /* 0x0000001e05057c10 */ /* 0x000fe4000ff7e0ff */
[----:B------:R-:W-:Y:S02]  /*35b40*/  IADD3 R2, P4, R2, UR30, RZ ;  /* 0x0000001e02027c10 */ /* 0x000fe4000ff9e0ff */
[----:B------:R-:W-:Y:S01]  /*35b50*/  IADD3 R3, P5, R3, UR30, RZ ;  /* 0x0000001e03037c10 */ /* 0x000fe2000ffbe0ff */
[----:B-1----:R-:W1:Y:S01]  /*35b60*/  LDC R11, c[0x0][0x230] ;  /* 0x00008c00ff0b7b82 */ /* 0x002e620000000800 */
[----:B0-----:R-:W2:Y:S04]  /*35b70*/  LDL.LU R36, [R1+0x180] ;  /* 0x0001800001247983 */ /* 0x001ea80000300800 */
[----:B------:R-:W2:Y:S04]  /*35b80*/  LDL.LU R37, [R1+0x184] ;  /* 0x0001840001257983 */ /* 0x000ea80000300800 */
[----:B------:R-:W2:Y:S01]  /*35b90*/  LDL.LU R38, [R1+0x188] ;  /* 0x0001880001267983 */ /* 0x000ea20000300800 */
[----:B------:R-:W-:-:S03]  /*35ba0*/  IMAD.MOV.U32 R39, RZ, RZ, R0 ;  /* 0x000000ffff277224 */ /* 0x000fc600078e0000 */
        /* <DEDUP_REMOVED lines=8> */
[----:B------:R-:W3:Y:S04]  /*35c30*/  LDL.LU.64 R46, [R1+0x1658] ;  /* 0x00165800012e7983 */ /* 0x000ee80000300a00 */
[----:B------:R-:W4:Y:S04]  /*35c40*/  LDL.LU.64 R44, [R1+0x1650] ;  /* 0x00165000012c7983 */ /* 0x000f280000300a00 */
[----:B------:R-:W-:Y:S04]  /*35c50*/  STL.64 [R1+0x1c0], R40 ;  /* 0x0001c02801007387 */ /* 0x000fe80000100a00 */
[----:B------:R-:W-:Y:S01]  /*35c60*/  STL.64 [R1+0x1c8], R42 ;  /* 0x0001c82a01007387 */ /* 0x000fe20000100a00 */
[----:B--2---:R-:W-:Y:S01]  /*35c70*/  VIADD R9, R9, 0x1 ;  /* 0x0000000109097836 */ /* 0x004fe20000000000 */
[----:B------:R-:W-:-:S02]  /*35c80*/  IADD3.X R54, R54, UR58, RZ, P6, !PT ;  /* 0x0000003a36367c10 */ /* 0x000fc4000b7fe4ff */
[----:B------:R-:W-:Y:S02]  /*35c90*/  IADD3 R55, P6, R55, UR30, RZ ;  /* 0x0000001e37377c10 */ /* 0x000fe4000ffde0ff */
[----:B------:R-:W-:Y:S02]  /*35ca0*/  IADD3.X R34, R34, UR58, RZ, P2, !PT ;  /* 0x0000003a22227c10 */ /* 0x000fe400097fe4ff */
[----:B------:R-:W-:Y:S01]  /*35cb0*/  IADD3.X R56, R56, UR58, RZ, P1, !PT ;  /* 0x0000003a38387c10 */ /* 0x000fe20008ffe4ff */
[C---:B----4-:R-:W-:Y:S06]  /*35cc0*/  HMMA.16816.F32 R36, R28.reuse, R44, R36 ;  /* 0x0000002c1c24723c */ /* 0x050fec0000001824 */
[C---:B---3--:R-:W-:Y:S06]  /*35cd0*/  HMMA.16816.F32 R24, R28.reuse, R46, R24 ;  /* 0x0000002e1c18723c */ /* 0x048fec0000001818 */
[C---:B------:R-:W-:Y:S06]  /*35ce0*/  HMMA.16816.F32 R20, R28.reuse, R48, R20 ;  /* 0x000000301c14723c */ /* 0x040fec0000001814 */
[----:B------:R-:W-:Y:S05]  /*35cf0*/  HMMA.16816.F32 R16, R28, R50, R16 ;  /* 0x000000321c10723c */ /* 0x000fea0000001810 */
        /* <DEDUP_REMOVED lines=8> */
[----:B------:R-:W-:Y:S04]  /*35d80*/  STL [R1+0xb78], R9 ;  /* 0x000b780901007387 */ /* 0x000fe80000100800 */
[----:B------:R-:W-:Y:S04]  /*35d90*/  STL.64 [R1+0xe0], R12 ;  /* 0x0000e00c01007387 */ /* 0x000fe80000100a00 */
[----:B------:R-:W-:Y:S04]  /*35da0*/  STL.64 [R1+0xe8], R14 ;  /* 0x0000e80e01007387 */ /* 0x000fe80000100a00 */
        /* <DEDUP_REMOVED lines=9> */
[----:B------:R2:W-:Y:S04]  /*35e40*/  STL [R1+0xb48], R56 ;  /* 0x000b483801007387 */ /* 0x0005e80000100800 */
[----:B0-----:R-:W3:Y:S01]  /*35e50*/  LDL.LU R34, [R1+0xd68] ;  /* 0x000d680001227983 */ /* 0x001ee20000300800 */
[----:B------:R-:W-:-:S02]  /*35e60*/  IADD3 R57, P1, R57, UR30, RZ ;  /* 0x0000001e39397c10 */ /* 0x000fc4000ff3e0ff */
[----:B------:R-:W-:Y:S02]  /*35e70*/  IADD3 R58, P2, R58, UR30, RZ ;  /* 0x0000001e3a3a7c10 */ /* 0x000fe4000ff5e0ff */
[----:B------:R-:W-:Y:S02]  /*35e80*/  IADD3.X R59, R59, UR58, RZ, P3, !PT ;  /* 0x0000003a3b3b7c10 */ /* 0x000fe40009ffe4ff */
[----:B------:R-:W-:Y:S01]  /*35e90*/  IADD3 R60, P3, R60, UR30, RZ ;  /* 0x0000001e3c3c7c10 */ /* 0x000fe2000ff7e0ff */
[----:B-1----:R-:W-:Y:S01]  /*35ea0*/  VIADD R11, R11, 0x1f ;  /* 0x0000001f0b0b7836 */ /* 0x002fe20000000000 */
[----:B------:R-:W-:Y:S01]  /*35eb0*/  IADD3.X R61, R61, UR58, RZ, P4, !PT ;  /* 0x0000003a3d3d7c10 */ /* 0x000fe2000a7fe4ff */
[----:B------:R0:W-:Y:S04]  /*35ec0*/  STL [R1+0xd64], R57 ;  /* 0x000d643901007387 */ /* 0x0001e80000100800 */
[----:B------:R-:W-:Y:S01]  /*35ed0*/  STL [R1+0xd5c], R58 ;  /* 0x000d5c3a01007387 */ /* 0x000fe20000100800 */
[----:B------:R-:W-:-:S03]  /*35ee0*/  IADD3 R32, P4, R32, UR30, RZ ;  /* 0x0000001e20207c10 */ /* 0x000fc6000ff9e0ff */
[----:B------:R-:W-:Y:S01]  /*35ef0*/  STL [R1+0xd80], R59 ;  /* 0x000d803b01007387 */ /* 0x000fe20000100800 */
[----:B------:R-:W-:-:S03]  /*35f00*/  IADD3.X R33, R33, UR58, RZ, P5, !PT ;  /* 0x0000003a21217c10 */ /* 0x000fc6000affe4ff */
[----:B------:R-:W-:Y:S01]  /*35f10*/  STL [R1+0xd54], R60 ;  /* 0x000d543c01007387 */ /* 0x000fe20000100800 */
[----:B------:R-:W-:-:S03]  /*35f20*/  SHF.R.S32.HI R8, RZ, 0x1f, R11 ;  /* 0x0000001fff087819 */ /* 0x000fc6000001140b */
[----:B------:R-:W-:Y:S01]  /*35f30*/  STL [R1+0xd78], R61 ;  /* 0x000d783d01007387 */ /* 0x000fe20000100800 */
[----:B------:R-:W-:-:S03]  /*35f40*/  IADD3 R35, P5, R35, UR30, RZ ;  /* 0x0000001e23237c10 */ /* 0x000fc6000ffbe0ff */
[----:B------:R-:W4:Y:S04]  /*35f50*/  LDL.LU R18, [R1+0xd3c] ;  /* 0x000d3c0001127983 */ /* 0x000f280000300800 */
[----:B------:R-:W-:Y:S04]  /*35f60*/  STL [R1+0xd4c], R32 ;  /* 0x000d4c2001007387 */ /* 0x000fe80000100800 */
[----:B------:R-:W4:Y:S01]  /*35f70*/  LDL.LU R19, [R1+0xd60] ;  /* 0x000d600001137983 */ /* 0x000f220000300800 */
[----:B------:R-:W-:-:S03]  /*35f80*/  LEA.HI R8, R8, R11, RZ, 0x5 ;  /* 0x0000000b08087211 */ /* 0x000fc600078f28ff */
[----:B------:R-:W-:Y:S04]  /*35f90*/  STL [R1+0xd70], R33 ;  /* 0x000d702101007387 */ /* 0x000fe80000100800 */
[----:B------:R-:W4:Y:S04]  /*35fa0*/  LDL.LU R16, [R1+0xd34] ;  /* 0x000d340001107983 */ /* 0x000f280000300800 */
[----:B------:R1:W-:Y:S04]  /*35fb0*/  STL [R1+0xd44], R35 ;  /* 0x000d442301007387 */ /* 0x0003e80000100800 */
[----:B------:R-:W4:Y:S01]  /*35fc0*/  LDL.LU R17, [R1+0xd58] ;  /* 0x000d580001117983 */ /* 0x000f220000300800 */
[----:B------:R-:W-:-:S03]  /*35fd0*/  SHF.R.S32.HI R8, RZ, 0x5, R8 ;  /* 0x00000005ff087819 */ /* 0x000fc60000011408 */
[----:B------:R-:W4:Y:S04]  /*35fe0*/  LDL.LU R14, [R1+0xd2c] ;  /* 0x000d2c00010e7983 */ /* 0x000f280000300800 */
[----:B------:R-:W4:Y:S04]  /*35ff0*/  LDL.LU R15, [R1+0xd50] ;  /* 0x000d5000010f7983 */ /* 0x000f280000300800 */
[----:B------:R-:W4:Y:S04]  /*36000*/  LDL.LU R12, [R1+0xd24] ;  /* 0x000d2400010c7983 */ /* 0x000f280000300800 */
[----:B------:R-:W4:Y:S04]  /*36010*/  LDL.LU R13, [R1+0xd48] ;  /* 0x000d4800010d7983 */ /* 0x000f280000300800 */
[----:B------:R-:W4:Y:S01]  /*36020*/  LDL.LU R10, [R1+0xd1c] ;  /* 0x000d1c00010a7983 */ /* 0x000f220000300800 */
[----:B------:R-:W-:-:S03]  /*36030*/  ISETP.NE.U32.AND P0, PT, R9, R8, PT ;  /* 0x000000080900720c */ /* 0x000fc60003f05070 */
        /* <DEDUP_REMOVED lines=12> */
[----:B0-----:R-:W2:Y:S04]  /*36100*/  LDL.LU R57, [R1+0xd10] ;  /* 0x000d100001397983 */ /* 0x001ea80000300800 */
[----:B-1----:R-:W2:Y:S04]  /*36110*/  LDL.LU R35, [R1+0xce4] ;  /* 0x000ce40001237983 */ /* 0x002ea80000300800 */
[----:B------:R-:W2:Y:S04]  /*36120*/  LDL.LU R58, [R1+0xd08] ;  /* 0x000d0800013a7983 */ /* 0x000ea80000300800 */
[----:B------:R-:W2:Y:S04]  /*36130*/  LDL.LU R59, [R1+0xcdc] ;  /* 0x000cdc00013b7983 */ /* 0x000ea80000300800 */
[----:B------:R-:W2:Y:S01]  /*36140*/  LDL.LU R60, [R1+0xd00] ;  /* 0x000d0000013c7983 */ /* 0x000ea20000300800 */
[----:B---3--:R-:W-:-:S05]  /*36150*/  IADD3.X R34, R34, UR58, RZ, P6, !PT ;  /* 0x0000003a22227c10 */ /* 0x008fca000b7fe4ff */
[----:B------:R0:W-:Y:S04]  /*36160*/  STL [R1+0xd68], R34 ;  /* 0x000d682201007387 */ /* 0x0001e80000100800 */
[----:B------:R-:W3:Y:S04]  /*36170*/  LDL.LU R61, [R1+0xcd4] ;  /* 0x000cd400013d7983 */ /* 0x000ee80000300800 */
[----:B------:R-:W3:Y:S04]  /*36180*/  LDL.LU R32, [R1+0xcf8] ;  /* 0x000cf80001207983 */ /* 0x000ee80000300800 */
[----:B------:R-:W3:Y:S04]  /*36190*/  LDL.LU R33, [R1+0xccc] ;  /* 0x000ccc0001217983 */ /* 0x000ee80000300800 */
[----:B0-----:R-:W3:Y:S01]  /*361a0*/  LDL.LU R34, [R1+0xcf0] ;  /* 0x000cf00001227983 */ /* 0x001ee20000300800 */
[----:B----4-:R-:W-:-:S02]  /*361b0*/  IADD3 R18, P6, R18, UR30, RZ ;  /* 0x0000001e12127c10 */ /* 0x010fc4000ffde0ff */
[----:B------:R-:W-:Y:S02]  /*361c0*/  IADD3.X R19, R19, UR58, RZ, P1, !PT ;  /* 0x0000003a13137c10 */ /* 0x000fe40008ffe4ff */
[----:B------:R-:W-:Y:S02]  /*361d0*/  IADD3 R16, P1, R16, UR30, RZ ;  /* 0x0000001e10107c10 */ /* 0x000fe4000ff3e0ff */
[----:B------:R-:W-:Y:S01]  /*361e0*/  IADD3.X R17, R17, UR58, RZ, P2, !PT ;  /* 0x0000003a11117c10 */ /* 0x000fe200097fe4ff */
[----:B------:R-:W-:Y:S01]  /*361f0*/  STL [R1+0xd3c], R18 ;  /* 0x000d3c1201007387 */ /* 0x000fe20000100800 */
[----:B------:R-:W-:Y:S02]  /*36200*/  IADD3 R14, P2, R14, UR30, RZ ;  /* 0x0000001e0e0e7c10 */ /* 0x000fe4000ff5e0ff */
[----:B------:R-:W-:Y:S01]  /*36210*/  IADD3.X R15, R15, UR58, RZ, P3, !PT ;  /* 0x0000003a0f0f7c10 */ /* 0x000fe20009ffe4ff */
[----:B------:R-:W-:Y:S01]  /*36220*/  STL [R1+0xd60], R19 ;  /* 0x000d601301007387 */ /* 0x000fe20000100800 */
[----:B------:R-:W-:-:S03]  /*36230*/  IADD3 R12, P3, R12, UR30, RZ ;  /* 0x0000001e0c0c7c10 */ /* 0x000fc6000ff7e0ff */
[----:B------:R-:W-:Y:S01]  /*36240*/  STL [R1+0xd34], R16 ;  /* 0x000d341001007387 */ /* 0x000fe20000100800 */
[----:B------:R-:W-:-:S03]  /*36250*/  IADD3.X R13, R13, UR58, RZ, P4, !PT ;  /* 0x0000003a0d0d7c10 */ /* 0x000fc6000a7fe4ff */
        /* <DEDUP_REMOVED lines=23> */
[----:B------:R-:W-:Y:S02]  /*363d0*/  IADD3.X R55, R55, UR58, RZ, P4, !PT ;  /* 0x0000003a37377c10 */ /* 0x000fe4000a7fe4ff */
[----:B--2---:R-:W-:Y:S01]  /*363e0*/  IADD3.X R57, R57, UR58, RZ, P5, !PT ;  /* 0x0000003a39397c10 */ /* 0x004fe2000affe4ff */
[----:B------:R-:W-:Y:S01]  /*363f0*/  STL [R1+0xd28], R5 ;  /* 0x000d280501007387 */ /* 0x000fe20000100800 */
[----:B------:R-:W-:-:S03]  /*36400*/  IADD3 R35, P5, R35, UR30, RZ ;  /* 0x0000001e23237c10 */ /* 0x000fc6000ffbe0ff */
[----:B------:R-:W-:Y:S01]  /*36410*/  STL [R1+0xcfc], R2 ;  /* 0x000cfc0201007387 */ /* 0x000fe20000100800 */
[----:B------:R-:W-:-:S03]  /*36420*/  IADD3 R56, P4, R56, UR30, RZ ;  /* 0x0000001e38387c10 */ /* 0x000fc6000ff9e0ff */
[----:B------:R-:W-:Y:S04]  /*36430*/  STL [R1+0xd20], R3 ;  /* 0x000d200301007387 */ /* 0x000fe80000100800 */
[----:B------:R-:W-:Y:S04]  /*36440*/  STL [R1+0xcf4], R54 ;  /* 0x000cf43601007387 */ /* 0x000fe80000100800 */
[----:B------:R-:W-:Y:S01]  /*36450*/  STL [R1+0xd18], R55 ;  /* 0x000d183701007387 */ /* 0x000fe20000100800 */
[----:B------:R-:W-:-:S03]  /*36460*/  IADD3.X R58, R58, UR58, RZ, P6, !PT ;  /* 0x0000003a3a3a7c10 */ /* 0x000fc6000b7fe4ff */
[----:B------:R0:W-:Y:S01]  /*36470*/  STL [R1+0xce4], R35 ;  /* 0x000ce42301007387 */ /* 0x0001e20000100800 */
[----:B------:R-:W-:-:S03]  /*36480*/  IADD3 R59, P6, R59, UR30, RZ ;  /* 0x0000001e3b3b7c10 */ /* 0x000fc6000ffde0ff */
[----:B------:R1:W-:Y:S01]  /*36490*/  STL [R1+0xcec], R56 ;  /* 0x000cec3801007387 */ /* 0x0003e20000100800 */
[----:B------:R-:W-:-:S03]  /*364a0*/  IADD3.X R60, R60, UR58, RZ, P1, !PT ;  /* 0x0000003a3c3c7c10 */ /* 0x000fc60008ffe4ff */
[----:B0-----:R-:W2:Y:S04]  /*364b0*/  LDL.LU R35, [R1+0xcc4] ;  /* 0x000cc40001237983 */ /* 0x001ea80000300800 */
[----:B------:R0:W-:Y:S04]  /*364c0*/  STL [R1+0xd10], R57 ;  /* 0x000d103901007387 */ /* 0x0001e80000100800 */
[----:B------:R-:W-:Y:S04]  /*364d0*/  STL [R1+0xd08], R58 ;  /* 0x000d083a01007387 */ /* 0x000fe80000100800 */
[----:B------:R-:W-:Y:S04]  /*364e0*/  STL [R1+0xcdc], R59 ;  /* 0x000cdc3b01007387 */ /* 0x000fe80000100800 */
[----:B------:R-:W-:Y:S01]  /*364f0*/  STL [R1+0xd00], R60 ;  /* 0x000d003c01007387 */ /* 0x000fe20000100800 */
[----:B---3--:R-:W-:-:S02]  /*36500*/  IADD3 R61, P1, R61, UR30, RZ ;  /* 0x0000001e3d3d7c10 */ /* 0x008fc4000ff3e0ff */
[----:B------:R-:W-:Y:S02]  /*36510*/  IADD3.X R32, R32, UR58, RZ, P2, !PT ;  /* 0x0000003a20207c10 */ /* 0x000fe400097fe4ff */
[----:B------:R-:W-:Y:S01]  /*36520*/  IADD3 R33, P2, R33, UR30, RZ ;  /* 0x0000001e21217c10 */ /* 0x000fe2000ff5e0ff */
[----:B------:R-:W-:Y:S04]  /*36530*/  STL [R1+0xcd4], R61 ;  /* 0x000cd43d01007387 */ /* 0x000fe80000100800 */
[----:B------:R-:W3:Y:S04]  /*36540*/  LDL.LU R18, [R1+0xce8] ;  /* 0x000ce80001127983 */ /* 0x000ee80000300800 */
[----:B------:R-:W-:Y:S04]  /*36550*/  STL [R1+0xcf8], R32 ;  /* 0x000cf82001007387 */ /* 0x000fe80000100800 */
[----:B------:R-:W4:Y:S01]  /*36560*/  LDL.LU R19, [R1+0xcbc] ;  /* 0x000cbc0001137983 */ /* 0x000f220000300800 */
[----:B------:R-:W-:-:S03]  /*36570*/  IADD3.X R34, R34, UR58, RZ, P3, !PT ;  /* 0x0000003a22227c10 */ /* 0x000fc60009ffe4ff */
[----:B------:R-:W-:Y:S04]  /*36580*/  STL [R1+0xccc], R33 ;  /* 0x000ccc2101007387 */ /* 0x000fe80000100800 */
        /* <DEDUP_REMOVED lines=20> */
[----:B0-----:R-:W4:Y:S04]  /*366d0*/  LDL.LU R57, [R1+0xc6c] ;  /* 0x000c6c0001397983 */ /* 0x001f280000300800 */
[----:B------:R-:W4:Y:S04]  /*366e0*/  LDL.LU R34, [R1+0xc90] ;  /* 0x000c900001227983 */ /* 0x000f280000300800 */
[----:B------:R-:W4:Y:S04]  /*366f0*/  LDL.LU R58, [R1+0xc64] ;  /* 0x000c6400013a7983 */ /* 0x000f280000300800 */
[----:B------:R-:W4:Y:S04]  /*36700*/  LDL.LU R59, [R1+0xc88] ;  /* 0x000c8800013b7983 */ /* 0x000f280000300800 */
[----:B------:R-:W4:Y:S01]  /*36710*/  LDL.LU R60, [R1+0xc5c] ;  /* 0x000c5c00013c7983 */ /* 0x000f220000300800 */
[----:B--2---:R-:W-:-:S05]  /*36720*/  IADD3 R35, P3, R35, UR30, RZ ;  /* 0x0000001e23237c10 */ /* 0x004fca000ff7e0ff */
[----:B------:R0:W-:Y:S04]  /*36730*/  STL [R1+0xcc4], R35 ;  /* 0x000cc42301007387 */ /* 0x0001e80000100800 */
[----:B------:R-:W2:Y:S04]  /*36740*/  LDL.LU R61, [R1+0xc80] ;  /* 0x000c8000013d7983 */ /* 0x000ea80000300800 */
[----:B------:R-:W2:Y:S04]  /*36750*/  LDL.LU R32, [R1+0xc54] ;  /* 0x000c540001207983 */ /* 0x000ea80000300800 */
[----:B------:R-:W2:Y:S04]  /*36760*/  LDL.LU R33, [R1+0xc78] ;  /* 0x000c780001217983 */ /* 0x000ea80000300800 */
[----:B0-----:R-:W2:Y:S01]  /*36770*/  LDL.LU R35, [R1+0xc4c] ;  /* 0x000c4c0001237983 */ /* 0x001ea20000300800 */
[----:B---3--:R-:W-:-:S02]  /*36780*/  IADD3.X R18, R18, UR58, RZ, P4, !PT ;  /* 0x0000003a12127c10 */ /* 0x008fc4000a7fe4ff */
[----:B----4-:R-:W-:Y:S02]  /*36790*/  IADD3 R19, P4, R19, UR30, RZ ;  /* 0x0000001e13137c10 */ /* 0x010fe4000ff9e0ff */
[----:B------:R-:W-:Y:S01]  /*367a0*/  IADD3.X R16, R16, UR58, RZ, P5, !PT ;  /* 0x0000003a10107c10 */ /* 0x000fe2000affe4ff */
[----:B------:R-:W-:Y:S01]  /*367b0*/  STL [R1+0xce8], R18 ;  /* 0x000ce81201007387 */ /* 0x000fe20000100800 */
[----:B------:R-:W-:Y:S02]  /*367c0*/  IADD3 R17, P5, R17, UR30, RZ ;  /* 0x0000001e11117c10 */ /* 0x000fe4000ffbe0ff */
[----:B------:R-:W-:Y:S02]  /*367d0*/  IADD3.X R14, R14, UR58, RZ, P6, !PT ;  /* 0x0000003a0e0e7c10 */ /* 0x000fe4000b7fe4ff */
[----:B------:R-:W-:Y:S01]  /*367e0*/  IADD3 R15, P6, R15, UR30, RZ ;  /* 0x0000001e0f0f7c10 */ /* 0x000fe2000ffde0ff */
        /* <DEDUP_REMOVED lines=31> */
[----:B------:R-:W-:-:S03]  /*369e0*/  IADD3.X R56, R56, UR58, RZ, P2, !PT ;  /* 0x0000003a38387c10 */ /* 0x000fc600097fe4ff */
        /* <DEDUP_REMOVED lines=10> */
[----:B------:R0:W-:Y:S04]  /*36a90*/  STL [R1+0xc6c], R57 ;  /* 0x000c6c3901007387 */ /* 0x0001e80000100800 */
[----:B------:R-:W-:Y:S04]  /*36aa0*/  STL [R1+0xc64], R58 ;  /* 0x000c643a01007387 */ /* 0x000fe80000100800 */
[----:B------:R-:W-:Y:S01]  /*36ab0*/  STL [R1+0xc88], R59 ;  /* 0x000c883b01007387 */ /* 0x000fe20000100800 */
[----:B--2---:R-:W-:-:S02]  /*36ac0*/  IADD3.X R61, R61, UR58, RZ, P5, !PT ;  /* 0x0000003a3d3d7c10 */ /* 0x004fc4000affe4ff */
[----:B------:R-:W-:Y:S02]  /*36ad0*/  IADD3 R32, P5, R32, UR30, RZ ;  /* 0x0000001e20207c10 */ /* 0x000fe4000ffbe0ff */
[----:B------:R-:W-:Y:S01]  /*36ae0*/  IADD3.X R33, R33, UR58, RZ, P6, !PT ;  /* 0x0000003a21217c10 */ /* 0x000fe2000b7fe4ff */
[----:B------:R-:W-:Y:S04]  /*36af0*/  STL [R1+0xc5c], R60 ;  /* 0x000c5c3c01007387 */ /* 0x000fe80000100800 */
[----:B------:R-:W-:Y:S04]  /*36b00*/  STL [R1+0xc80], R61 ;  /* 0x000c803d01007387 */ /* 0x000fe80000100800 */
[----:B------:R-:W2:Y:S04]  /*36b10*/  LDL.LU R18, [R1+0xc44] ;  /* 0x000c440001127983 */ /* 0x000ea80000300800 */
[----:B------:R-:W-:Y:S04]  /*36b20*/  STL [R1+0xc54], R32 ;  /* 0x000c542001007387 */ /* 0x000fe80000100800 */
[----:B------:R-:W4:Y:S01]  /*36b30*/  LDL.LU R19, [R1+0xc68] ;  /* 0x000c680001137983 */ /* 0x000f220000300800 */
[----:B------:R-:W-:-:S03]  /*36b40*/  IADD3 R35, P6, R35, UR30, RZ ;  /* 0x0000001e23237c10 */ /* 0x000fc6000ffde0ff */
        /* <DEDUP_REMOVED lines=26> */
[----:B---3--:R-:W-:-:S05]  /*36cf0*/  IADD3.X R34, R34, UR58, RZ, P1, !PT ;  /* 0x0000003a22227c10 */ /* 0x008fca0008ffe4ff */
[----:B------:R0:W-:Y:S04]  /*36d00*/  STL [R1+0xc70], R34 ;  /* 0x000c702201007387 */ /* 0x0001e80000100800 */
[----:B------:R-:W3:Y:S04]  /*36d10*/  LDL.LU R61, [R1+0xbdc] ;  /* 0x000bdc00013d7983 */ /* 0x000ee80000300800 */
[----:B------:R-:W3:Y:S04]  /*36d20*/  LDL.LU R32, [R1+0xc00] ;  /* 0x000c000001207983 */ /* 0x000ee80000300800 */
[----:B------:R-:W3:Y:S04]  /*36d30*/  LDL.LU R33, [R1+0xbd4] ;  /* 0x000bd40001217983 */ /* 0x000ee80000300800 */
[----:B0-----:R-:W3:Y:S01]  /*36d40*/  LDL.LU R34, [R1+0xbf8] ;  /* 0x000bf80001227983 */ /* 0x001ee20000300800 */
[----:B--2---:R-:W-:-:S02]  /*36d50*/  IADD3 R18, P1, R18, UR30, RZ ;  /* 0x0000001e12127c10 */ /* 0x004fc4000ff3e0ff */
[----:B----4-:R-:W-:Y:S02]  /*36d60*/  IADD3.X R19, R19, UR58, RZ, P2, !PT ;  /* 0x0000003a13137c10 */ /* 0x010fe400097fe4ff */
        /* <DEDUP_REMOVED lines=33> */
[----:B------:R-:W-:Y:S01]  /*36f80*/  IADD3.X R57, R57, UR58, RZ, P6, !PT ;  /* 0x0000003a39397c10 */ /* 0x000fe2000b7fe4ff */
        /* <DEDUP_REMOVED lines=294> */
[----:B------:R-:W-:Y:S04]  /*381f0*/  STL [R1+0x1458], R59 ;  /* 0x0014583b01007387 */ /* 0x000fe80000100800 */
[----:B------:R-:W-:Y:S01]  /*38200*/  STL [R1+0x142c], R60 ;  /* 0x00142c3c01007387 */ /* 0x000fe20000100800 */
[----:B--2---:R-:W-:-:S02]  /*38210*/  IADD3.X R61, R61, UR57, RZ, P1, !PT ;  /* 0x000000393d3d7c10 */ /* 0x004fc40008ffe4ff */
[----:B------:R-:W-:Y:S02]  /*38220*/  IADD3 R32, P1, R32, UR5, RZ ;  /* 0x0000000520207c10 */ /* 0x000fe4000ff3e0ff */
[----:B------:R-:W-:Y:S01]  /*38230*/  IADD3.X R33, R33, UR57, RZ, P2, !PT ;  /* 0x0000003921217c10 */ /* 0x000fe200097fe4ff */
        /* <DEDUP_REMOVED lines=39> */
[----:B------:R-:W-:Y:S01]  /*384b0*/  IADD3 R16, P4, R16, UR5, RZ ;  /* 0x0000000510107c10 */ /* 0x000fe2000ff9e0ff */
[----:B------:R-:W-:Y:S01]  /*384c0*/  STL [R1+0x1414], R18 ;  /* 0x0014141201007387 */ /* 0x000fe20000100800 */
[----:B------:R-:W-:Y:S02]  /*384d0*/  IADD3.X R17, R17, UR57, RZ, P5, !PT ;  /* 0x0000003911117c10 */ /* 0x000fe4000affe4ff */
        /* <DEDUP_REMOVED lines=1161> */
[----:B------:R4:W-:Y:S04]  /*3cd70*/  STL [R1+0xe10], R58 ;  /* 0x000e103a01007387 */ /* 0x0009e80000100800 */
[----:B------:R4:W-:Y:S04]  /*3cd80*/  STL [R1+0xde4], R59 ;  /* 0x000de43b01007387 */ /* 0x0009e80000100800 */
[----:B------:R4:W-:Y:S01]  /*3cd90*/  STL [R1+0xe08], R60 ;  /* 0x000e083c01007387 */ /* 0x0009e20000100800 */
[----:B---3--:R-:W-:-:S02]  /*3cda0*/  IADD3 R61, P4, R61, UR5, RZ ;  /* 0x000000053d3d7c10 */ /* 0x008fc4000ff9e0ff */
[----:B------:R-:W-:Y:S02]  /*3cdb0*/  IADD3.X R32, R32, UR57, RZ, P5, !PT ;  /* 0x0000003920207c10 */ /* 0x000fe4000affe4ff */
[----:B------:R-:W-:Y:S01]  /*3cdc0*/  IADD3 R33, P5, R33, UR5, RZ ;  /* 0x0000000521217c10 */ /* 0x000fe2000ffbe0ff */
[----:B------:R3:W-:Y:S04]  /*3cdd0*/  STL [R1+0xddc], R61 ;  /* 0x000ddc3d01007387 */ /* 0x0007e80000100800 */
[----:B------:R-:W2:Y:S04]  /*3cde0*/  LDL.LU R18, [R1+0xdf0] ;  /* 0x000df00001127983 */ /* 0x000ea80000300800 */
[----:B------:R2:W-:Y:S04]  /*3cdf0*/  STL [R1+0xe00], R32 ;  /* 0x000e002001007387 */ /* 0x0005e80000100800 */
[----:B------:R-:W2:Y:S01]  /*3ce00*/  LDL.LU R19, [R1+0x1544] ;  /* 0x0015440001137983 */ /* 0x000ea20000300800 */
[----:B------:R-:W-:-:S03]  /*3ce10*/  IADD3.X R34, R34, UR57, RZ, P6, !PT ;  /* 0x0000003922227c10 */ /* 0x000fc6000b7fe4ff */
[----:B------:R2:W-:Y:S04]  /*3ce20*/  STL [R1+0xdd4], R33 ;  /* 0x000dd42101007387 */ /* 0x0005e80000100800 */
[----:B------:R-:W2:Y:S04]  /*3ce30*/  LDL.LU R16, [R1+0xde8] ;  /* 0x000de80001107983 */ /* 0x000ea80000300800 */
[----:B------:R2:W-:Y:S04]  /*3ce40*/  STL [R1+0xdf8], R34 ;  /* 0x000df82201007387 */ /* 0x0005e80000100800 */
        /* <DEDUP_REMOVED lines=17> */
[----:B-1----:R-:W2:Y:S04]  /*3cf60*/  LDL.LU R56, [R1+0xdb4] ;  /* 0x000db40001387983 */ /* 0x002ea80000300800 */
[----:B0-----:R-:W2:Y:S04]  /*3cf70*/  LDL.LU R57, [R1+0x1578] ;  /* 0x0015780001397983 */ /* 0x001ea80000300800 */
[----:B----4-:R-:W4:Y:S04]  /*3cf80*/  LDL.LU R58, [R1+0xdb0] ;  /* 0x000db000013a7983 */ /* 0x010f280000300800 */
[----:B------:R-:W4:Y:S04]  /*3cf90*/  LDL.LU R59, [R1+0xdac] ;  /* 0x000dac00013b7983 */ /* 0x000f280000300800 */
[----:B------:R-:W4:Y:S04]  /*3cfa0*/  LDL.LU R60, [R1+0x1570] ;  /* 0x00157000013c7983 */ /* 0x000f280000300800 */
[----:B---3--:R-:W3:Y:S01]  /*3cfb0*/  LDL.LU R61, [R1+0x1540] ;  /* 0x00154000013d7983 */ /* 0x008ee20000300800 */
[----:B--2---:R-:W-:-:S05]  /*3cfc0*/  IADD3 R35, P6, R35, UR5, RZ ;  /* 0x0000000523237c10 */ /* 0x004fca000ffde0ff */
[----:B------:R0:W-:Y:S04]  /*3cfd0*/  STL [R1+0xdcc], R35 ;  /* 0x000dcc2301007387 */ /* 0x0001e80000100800 */
[----:B------:R-:W2:Y:S04]  /*3cfe0*/  LDL.LU R32, [R1+0x1548] ;  /* 0x0015480001207983 */ /* 0x000ea80000300800 */
[----:B------:R-:W2:Y:S04]  /*3cff0*/  LDL.LU R33, [R1+0x1550] ;  /* 0x0015500001217983 */ /* 0x000ea80000300800 */
[----:B------:R-:W2:Y:S04]  /*3d000*/  LDL.LU R34, [R1+0x1558] ;  /* 0x0015580001227983 */ /* 0x000ea80000300800 */
[----:B0-----:R-:W2:Y:S01]  /*3d010*/  LDL.LU R35, [R1+0x1560] ;  /* 0x0015600001237983 */ /* 0x001ea20000300800 */
[----:B------:R-:W-:-:S02]  /*3d020*/  IADD3.X R18, R18, UR57, RZ, P1, !PT ;  /* 0x0000003912127c10 */ /* 0x000fc40008ffe4ff */
[----:B------:R-:W-:Y:S02]  /*3d030*/  IADD3 R19, P1, R19, UR5, RZ ;  /* 0x0000000513137c10 */ /* 0x000fe4000ff3e0ff */
        /* <DEDUP_REMOVED lines=35> */
[----:B----4-:R-:W-:Y:S01]  /*3d270*/  IADD3.X R58, R58, UR57, RZ, P6, !PT ;  /* 0x000000393a3a7c10 */ /* 0x010fe2000b7fe4ff */
[----:B------:R-:W-:Y:S01]  /*3d280*/  STL [R1+0xdbc], R2 ;  /* 0x000dbc0201007387 */ /* 0x000fe20000100800 */
[----:B------:R-:W-:-:S03]  /*3d290*/  IADD3 R0, P6, R0, UR5, RZ ;  /* 0x0000000500007c10 */ /* 0x000fc6000ffde0ff */
[----:B------:R-:W-:Y:S01]  /*3d2a0*/  STL [R1+0x1580], R3 ;  /* 0x0015800301007387 */ /* 0x000fe20000100800 */
[----:B------:R-:W-:-:S03]  /*3d2b0*/  IADD3 R57, P5, R57, UR5, RZ ;  /* 0x0000000539397c10 */ /* 0x000fc6000ffbe0ff */
[----:B------:R-:W-:Y:S04]  /*3d2c0*/  STL [R1+0xdb8], R54 ;  /* 0x000db83601007387 */ /* 0x000fe80000100800 */
[----:B------:R-:W-:Y:S04]  /*3d2d0*/  STL [R1+0x157c], R55 ;  /* 0x00157c3701007387 */ /* 0x000fe80000100800 */
[----:B------:R-:W-:Y:S04]  /*3d2e0*/  STL [R1+0xdb4], R56 ;  /* 0x000db43801007387 */ /* 0x000fe80000100800 */
[----:B------:R0:W-:Y:S04]  /*3d2f0*/  STL [R1+0x1574], R0 ;  /* 0x0015740001007387 */ /* 0x0001e80000100800 */
[----:B------:R-:W-:Y:S04]  /*3d300*/  STL [R1+0x1578], R57 ;  /* 0x0015783901007387 */ /* 0x000fe80000100800 */
[----:B0-----:R-:W4:Y:S01]  /*3d310*/  LDL.LU R0, [R1+0x1648] ;  /* 0x0016480001007983 */ /* 0x001f220000300800 */
[----:B------:R-:W-:-:S02]  /*3d320*/  IADD3.X R59, R59, UR57, RZ, P1, !PT ;  /* 0x000000393b3b7c10 */ /* 0x000fc40008ffe4ff */
[----:B------:R-:W-:Y:S02]  /*3d330*/  IADD3 R60, P1, R60, UR5, RZ ;  /* 0x000000053c3c7c10 */ /* 0x000fe4000ff3e0ff */
[----:B---3--:R-:W-:Y:S01]  /*3d340*/  IADD3.X R61, R61, UR57, RZ, P2, !PT ;  /* 0x000000393d3d7c10 */ /* 0x008fe200097fe4ff */
[----:B------:R-:W-:Y:S04]  /*3d350*/  STL [R1+0xdb0], R58 ;  /* 0x000db03a01007387 */ /* 0x000fe80000100800 */
[----:B------:R-:W-:Y:S04]  /*3d360*/  STL [R1+0xdac], R59 ;  /* 0x000dac3b01007387 */ /* 0x000fe80000100800 */
[----:B------:R-:W-:Y:S04]  /*3d370*/  STL [R1+0x1570], R60 ;  /* 0x0015703c01007387 */ /* 0x000fe80000100800 */
[----:B------:R-:W-:Y:S01]  /*3d380*/  STL [R1+0x1540], R61 ;  /* 0x0015403d01007387 */ /* 0x000fe20000100800 */
[----:B--2---:R-:W-:-:S02]  /*3d390*/  IADD3.X R32, R32, UR57, RZ, P3, !PT ;  /* 0x0000003920207c10 */ /* 0x004fc40009ffe4ff */
[----:B------:R-:W-:Y:S02]  /*3d3a0*/  IADD3.X R33, R33, UR57, RZ, P4, !PT ;  /* 0x0000003921217c10 */ /* 0x000fe4000a7fe4ff */
[----:B------:R-:W-:Y:S01]  /*3d3b0*/  IADD3.X R34, R34, UR57, RZ, P5, !PT ;  /* 0x0000003922227c10 */ /* 0x000fe2000affe4ff */
[----:B------:R-:W-:Y:S04]  /*3d3c0*/  STL [R1+0x1548], R32 ;  /* 0x0015482001007387 */ /* 0x000fe80000100800 */
[----:B------:R-:W-:Y:S01]  /*3d3d0*/  STL [R1+0x1550], R33 ;  /* 0x0015502101007387 */ /* 0x000fe20000100800 */
[----:B------:R-:W-:Y:S02]  /*3d3e0*/  IADD3.X R35, R35, UR57, RZ, P6, !PT ;  /* 0x0000003923237c10 */ /* 0x000fe4000b7fe4ff */
[----:B----4-:R-:W-:-:S05]  /*3d3f0*/  IADD3.X R0, R0, UR57, RZ, P1, !PT ;  /* 0x0000003900007c10 */ /* 0x010fca0008ffe4ff */
[----:B------:R0:W-:Y:S04]  /*3d400*/  STL [R1+0x1568], R0 ;  /* 0x0015680001007387 */ /* 0x0001e80000100800 */
[----:B------:R2:W-:Y:S04]  /*3d410*/  STL [R1+0x1558], R34 ;  /* 0x0015582201007387 */ /* 0x0005e80000100800 */
[----:B0-----:R2:W5:Y:S04]  /*3d420*/  LDL.LU R0, [R1+0x1644] ;  /* 0x0016440001007983 */ /* 0x0015680000300800 */
[----:B------:R2:W-:Y:S01]  /*3d430*/  STL [R1+0x1560], R35 ;  /* 0x0015602301007387 */ /* 0x0005e20000100800 */
[----:B------:R-:W-:Y:S05]  /*3d440*/  @P0 BRA `(.L_x_1) ;  /* 0xfffffe0800580947 */ /* 0x000fea000383ffff */
.L_x_0:
[----:B------:R-:W3:Y:S01]  /*3d450*/  LDL.LU R61, [R1+0x160] ;  /* 0x00016000013d7983 */ /* 0x000ee20000300800 */
[----:B------:R-:W-:Y:S01]  /*3d460*/  ULDC UR4, c[0x0][0x22c] ;  /* 0x00008b0000047ab9 */ /* 0x000fe20000000800 */
[----:B------:R-:W-:Y:S01]  /*3d470*/  ULDC UR5, c[0x0][0x22c] ;  /* 0x00008b0000057ab9 */ /* 0x000fe20000000800 */
[----:B------:R-:W-:Y:S01]  /*3d480*/  ULDC UR6, c[0x0][0x248] ;  /* 0x0000920000067ab9 */ /* 0x000fe20000000800 */
[----:B------:R-:W3:Y:S01]  /*3d490*/  LDL.LU R60, [R1+0x164] ;  /* 0x00016400013c7983 */ /* 0x000ee20000300800 */
[----:B------:R-:W-:Y:S01]  /*3d4a0*/  ULDC UR7, c[0x0][0x248] ;  /* 0x0000920000077ab9 */ /* 0x000fe20000000800 */
[----:B------:R-:W-:Y:S01]  /*3d4b0*/  ULDC UR8, c[0x0][0x248] ;  /* 0x0000920000087ab9 */ /* 0x000fe20000000800 */
[----:B------:R-:W-:Y:S01]  /*3d4c0*/  ULDC UR9, c[0x0][0x248] ;  /* 0x0000920000097ab9 */ /* 0x000fe20000000800 */
[----:B------:R-:W4:Y:S01]  /*3d4d0*/  LDL.LU R59, [R1+0x168] ;  /* 0x00016800013b7983 */ /* 0x000f220000300800 */
        /* <DEDUP_REMOVED lines=47> */
[----:B--2---:R-:W2:Y:S01]  /*3d7d0*/  LDL.LU R35, [R1+0x208] ;  /* 0x0002080001237983 */ /* 0x004ea20000300800 */
[----:B------:R-:W-:Y:S01]  /*3d7e0*/  ULDC UR22, c[0x0][0x248] ;  /* 0x0000920000167ab9 */ /* 0x000fe20000000800 */
[----:B------:R-:W-:Y:S01]  /*3d7f0*/  ULDC UR21, c[0x0][0x248] ;  /* 0x0000920000157ab9 */ /* 0x000fe20000000800 */
[----:B------:R-:W-:Y:S01]  /*3d800*/  ULDC UR20, c[0x0][0x248] ;  /* 0x0000920000147ab9 */ /* 0x000fe20000000800 */
[----:B------:R-:W2:Y:S01]  /*3d810*/  LDL.LU R34, [R1+0x20c] ;  /* 0x00020c0001227983 */ /* 0x000ea20000300800 */
        /* <DEDUP_REMOVED lines=12> */
[----:B------:R-:W-:-:S03]  /*3d8e0*/  ULDC UR59, c[0x0][0x248] ;  /* 0x00009200003b7ab9 */ /* 0x000fc60000000800 */
[----:B------:R-:W2:Y:S04]  /*3d8f0*/  LDL.LU R30, [R1+0x22c] ;  /* 0x00022c00011e7983 */ /* 0x000ea80000300800 */
[----:B------:R-:W2:Y:S04]  /*3d900*/  LDL.LU R29, [R1+0x240] ;  /* 0x00024000011d7983 */ /* 0x000ea80000300800 */
[----:B0-----:R-:W2:Y:S04]  /*3d910*/  LDL.LU R28, [R1+0x244] ;  /* 0x00024400011c7983 */ /* 0x001ea80000300800 */
        /* <DEDUP_REMOVED lines=24> */
[----:B-----5:R0:W-:Y:S04]  /*3daa0*/  STL [R1+0x1860], R0 ;  /* 0x0018600001007387 */ /* 0x0201e80000100800 */
[----:B0-----:R-:W3:Y:S04]  /*3dab0*/  LDL.LU R0, [R1+0x12c] ;  /* 0x00012c0001007983 */ /* 0x001ee80000300800 */
[----:B------:R0:W-:Y:S04]  /*3dac0*/  STL [R1+0x1810], R2 ;  /* 0x0018100201007387 */ /* 0x0001e80000100800 */
[----:B0-----:R-:W3:Y:S04]  /*3dad0*/  LDL.LU R2, [R1+0x128] ;  /* 0x0001280001027983 */ /* 0x001ee80000300800 */
[----:B------:R0:W-:Y:S04]  /*3dae0*/  STL.64 [R1+0x1708], R50 ;  /* 0x0017083201007387 */ /* 0x0001e80000100a00 */
[----:B0-----:R-:W2:Y:S04]  /*3daf0*/  LDL.LU R50, [R1+0x120] ;  /* 0x0001200001327983 */ /* 0x001ea80000300800 */
[----:B------:R-:W2:Y:S04]  /*3db00*/  LDL.LU R51, [R1+0x124] ;  /* 0x0001240001337983 */ /* 0x000ea80000300800 */
[----:B------:R-:W-:Y:S04]  /*3db10*/  STL.64 [R1+0x1700], R52 ;  /* 0x0017003401007387 */ /* 0x000fe80000100a00 */
[----:B------:R-:W-:Y:S04]  /*3db20*/  STL [R1+0x16f8], R48 ;  /* 0x0016f83001007387 */ /* 0x000fe80000100800 */
[----:B------:R-:W-:Y:S04]  /*3db30*/  STL.64 [R1+0x16f0], R54 ;  /* 0x0016f03601007387 */ /* 0x000fe80000100a00 */
[----:B------:R-:W-:Y:S04]  /*3db40*/  STL [R1+0x16e8], R49 ;  /* 0x0016e83101007387 */ /* 0x000fe80000100800 */
[----:B------:R3:W-:Y:S04]  /*3db50*/  STL [R1+0x16e4], R3 ;  /* 0x0016e40301007387 */ /* 0x0007e80000100800 */
[----:B------:R2:W-:Y:S04]  /*3db60*/  STL [R1+0x16e0], R44 ;  /* 0x0016e02c01007387 */ /* 0x0005e80000100800 */
[----:B------:R-:W-:Y:S04]  /*3db70*/  STL [R1+0x16dc], R45 ;  /* 0x0016dc2d01007387 */ /* 0x000fe80000100800 */
[----:B------:R-:W-:Y:S04]  /*3db80*/  STL [R1+0x16d8], R46 ;  /* 0x0016d82e01007387 */ /* 0x000fe80000100800 */
[----:B------:R-:W-:Y:S01]  /*3db90*/  STL [R1+0x16d4], R47 ;  /* 0x0016d42f01007387 */ /* 0x000fe20000100800 */
[----:B---3--:R-:W-:-:S02]  /*3dba0*/  F2FP.SATFINITE.E4M3.F32.PACK_AB_MERGE_C R3, R0, R2, RZ ;  /* 0x000000020003723e */ /* 0x008fc400048070ff */
[----:B------:R-:W-:Y:S02]  /*3dbb0*/  F2FP.SATFINITE.E4M3.F32.PACK_AB_MERGE_C R2, R60, R61, RZ ;  /* 0x0000003d3c02723e */ /* 0x000fe400048070ff */
[----:B----4-:R-:W-:Y:S02]  /*3dbc0*/  F2FP.SATFINITE.E4M3.F32.PACK_AB_MERGE_C R0, R58, R59, RZ ;  /* 0x0000003b3a00723e */ /* 0x010fe400048070ff */
[----:B--2---:R-:W-:-:S05]  /*3dbd0*/  F2FP.SATFINITE.E4M3.F32.PACK_AB_MERGE_C R44, R51, R50, RZ ;  /* 0x00000032332c723e */ /* 0x004fca00048070ff */
[----:B------:R-:W-:Y:S04]  /*3dbe0*/  STL [R1+0x950], R44 ;  /* 0x0009502c01007387 */ /* 0x000fe80000100800 */
[----:B------:R0:W-:Y:S04]  /*3dbf0*/  STL [R1+0x954], R3 ;  /* 0x0009540301007387 */ /* 0x0001e80000100800 */
[----:B------:R1:W-:Y:S04]  /*3dc00*/  STL [R1+0x95c], R2 ;  /* 0x00095c0201007387 */ /* 0x0003e80000100800 */
[----:B------:R2:W-:Y:S01]  /*3dc10*/  STL [R1+0x958], R0 ;  /* 0x0009580001007387 */ /* 0x0005e20000100800 */
[----:B0-----:R-:W-:-:S02]  /*3dc20*/  F2FP.SATFINITE.E4M3.F32.PACK_AB_MERGE_C R3, R56, R57, RZ ;  /* 0x000000393803723e */ /* 0x001fc400048070ff */
[----:B-1----:R-:W-:-:S03]  /*3dc30*/  F2FP.SATFINITE.E4M3.F32.PACK_AB_MERGE_C R2, R42, R43, RZ ;  /* 0x0000002b2a02723e */ /* 0x002fc600048070ff */
[----:B------:R0:W-:Y:S01]  /*3dc40*/  STL [R1+0x964], R3 ;  /* 0x0009640301007387 */ /* 0x0001e20000100800 */
[----:B--2---:R-:W-:-:S03]  /*3dc50*/  F2FP.SATFINITE.E4M3.F32.PACK_AB_MERGE_C R0, R40, R41, RZ ;  /* 0x000000292800723e */ /* 0x004fc600048070ff */
[----:B------:R1:W-:Y:S04]  /*3dc60*/  STL [R1+0x960], R2 ;  /* 0x0009600201007387 */ /* 0x0003e80000100800 */
[----:B------:R2:W-:Y:S01]  /*3dc70*/  STL [R1+0x970], R0 ;  /* 0x0009700001007387 */ /* 0x0005e20000100800 */
[----:B0-----:R-:W-:Y:S02]  /*3dc80*/  F2FP.SATFINITE.E4M3.F32.PACK_AB_MERGE_C R3, R38, R39, RZ ;  /* 0x000000272603723e */ /* 0x001fe400048070ff */
        /* <DEDUP_REMOVED lines=33> */
[----:B------:R-:W2:Y:S04]  /*3dea0*/  LDL.LU R46, [R1+0x308] ;  /* 0x00030800012e7983 */ /* 0x000ea80000300800 */
[----:B------:R1:W-:Y:S04]  /*3deb0*/  STL [R1+0x990], R2 ;  /* 0x0009900201007387 */ /* 0x0003e80000100800 */
[----:B------:R-:W2:Y:S04]  /*3dec0*/  LDL.LU R45, [R1+0x30c] ;  /* 0x00030c00012d7983 */ /* 0x000ea80000300800 */
[----:B------:R3:W-:Y:S04]  /*3ded0*/  STL [R1+0x984], R0 ;  /* 0x0009840001007387 */ /* 0x0007e80000100800 */
[----:B------:R-:W4:Y:S04]  /*3dee0*/  LDL.LU R44, [R1+0x320] ;  /* 0x00032000012c7983 */ /* 0x000f280000300800 */
        /* <DEDUP_REMOVED lines=57> */
[----:B--2---:R-:W-:-:S05]  /*3e280*/  F2FP.SATFINITE.E4M3.F32.PACK_AB_MERGE_C R45, R45, R46, RZ ;  /* 0x0000002e2d2d723e */ /* 0x004fca00048070ff */
[----:B------:R0:W-:Y:S01]  /*3e290*/  STL [R1+0x98c], R45 ;  /* 0x00098c2d01007387 */ /* 0x0001e20000100800 */
[----:B----4-:R-:W-:-:S05]  /*3e2a0*/  F2FP.SATFINITE.E4M3.F32.PACK_AB_MERGE_C R3, R3, R44, RZ ;  /* 0x0000002c0303723e */ /* 0x010fca00048070ff */
[----:B------:R1:W-:Y:S01]  /*3e2b0*/  STL [R1+0x968], R3 ;  /* 0x0009680301007387 */ /* 0x0003e20000100800 */
[----:B------:R-:W-:-:S05]  /*3e2c0*/  F2FP.SATFINITE.E4M3.F32.PACK_AB_MERGE_C R44, R54, R49, RZ ;  /* 0x00000031362c723e */ /* 0x000fca00048070ff */
[----:B------:R2:W-:Y:S01]  /*3e2d0*/  STL [R1+0x97c], R44 ;  /* 0x00097c2c01007387 */ /* 0x0005e20000100800 */
[----:B0-----:R-:W-:-:S05]  /*3e2e0*/  F2FP.SATFINITE.E4M3.F32.PACK_AB_MERGE_C R45, R48, R55, RZ ;  /* 0x00000037302d723e */ /* 0x001fca00048070ff */
[----:B------:R-:W-:Y:S01]  /*3e2f0*/  STL [R1+0x344], R45 ;  /* 0x0003442d01007387 */ /* 0x000fe20000100800 */
[----:B-1----:R-:W-:-:S05]  /*3e300*/  F2FP.SATFINITE.E4M3.F32.PACK_AB_MERGE_C R3, R53, R52, RZ ;  /* 0x000000343503723e */ /* 0x002fca00048070ff */
[----:B------:R0:W-:Y:S01]  /*3e310*/  STL [R1+0x340], R3 ;  /* 0x0003400301007387 */ /* 0x0001e20000100800 */
[----:B--2---:R-:W-:-:S05]  /*3e320*/  F2FP.SATFINITE.E4M3.F32.PACK_AB_MERGE_C R44, R51, R50, RZ ;  /* 0x00000032332c723e */ /* 0x004fca00048070ff */
[----:B------:R-:W-:Y:S01]  /*3e330*/  STL [R1+0x308], R44 ;  /* 0x0003082c01007387 */ /* 0x000fe20000100800 */
[----:B---3--:R-:W-:-:S05]  /*3e340*/  F2FP.SATFINITE.E4M3.F32.PACK_AB_MERGE_C R2, R0, R2, RZ ;  /* 0x000000020002723e */ /* 0x008fca00048070ff */
[----:B------:R1:W-:Y:S01]  /*3e350*/  STL [R1+0x304], R2 ;  /* 0x0003040201007387 */ /* 0x0003e20000100800 */
[----:B0-----:R-:W-:-:S05]  /*3e360*/  F2FP.SATFINITE.E4M3.F32.PACK_AB_MERGE_C R3, R60, R61, RZ ;  /* 0x0000003d3c03723e */ /* 0x001fca00048070ff */
[----:B------:R0:W-:Y:S01]  /*3e370*/  STL [R1+0x2ec], R3 ;  /* 0x0002ec0301007387 */ /* 0x0001e20000100800 */
[----:B------:R-:W-:-:S05]  /*3e380*/  F2FP.SATFINITE.E4M3.F32.PACK_AB_MERGE_C R0, R58, R59, RZ ;  /* 0x0000003b3a00723e */ /* 0x000fca00048070ff */
[----:B------:R2:W-:Y:S01]  /*3e390*/  STL [R1+0x2e4], R0 ;  /* 0x0002e40001007387 */ /* 0x0005e20000100800 */
[----:B-1----:R-:W-:-:S05]  /*3e3a0*/  F2FP.SATFINITE.E4M3.F32.PACK_AB_MERGE_C R2, R56, R57, RZ ;  /* 0x000000393802723e */ /* 0x002fca00048070ff */
[----:B------:R1:W-:Y:S01]  /*3e3b0*/  STL [R1+0x28c], R2 ;  /* 0x00028c0201007387 */ /* 0x0003e20000100800 */
[----:B0-----:R-:W-:-:S05]  /*3e3c0*/  F2FP.SATFINITE.E4M3.F32.PACK_AB_MERGE_C R3, R42, R43, RZ ;  /* 0x0000002b2a03723e */ /* 0x001fca00048070ff */
[----:B------:R-:W-:Y:S01]  /*3e3d0*/  STL [R1+0x288], R3 ;  /* 0x0002880301007387 */ /* 0x000fe20000100800 */
[----:B--2---:R-:W-:Y:S02]  /*3e3e0*/  F2FP.SATFINITE.E4M3.F32.PACK_AB_MERGE_C R0, R40, R41, RZ ;  /* 0x000000292800723e */ /* 0x004fe400048070ff */
[----:B-1----:R-:W-:-:S05]  /*3e3f0*/  F2FP.SATFINITE.E4M3.F32.PACK_AB_MERGE_C R2, R38, R39, RZ ;  /* 0x000000272602723e */ /* 0x002fca00048070ff */
[----:B------:R0:W-:Y:S04]  /*3e400*/  STL [R1+0x1814], R2 ;  /* 0x0018140201007387 */ /* 0x0001e80000100800 */
[----:B------:R1:W-:Y:S01]  /*3e410*/  STL [R1+0x248], R0 ;  /* 0x0002480001007387 */ /* 0x0003e20000100800 */
[----:B0-----:R-:W-:Y:S02]  /*3e420*/  F2FP.SATFINITE.E4M3.F32.PACK_AB_MERGE_C R2, R36, R37, RZ ;  /* 0x000000252402723e */ /* 0x001fe400048070ff */
[----:B-1----:R-:W-:-:S03]  /*3e430*/  F2FP.SATFINITE.E4M3.F32.PACK_AB_MERGE_C R0, R34, R35, RZ ;  /* 0x000000232200723e */ /* 0x002fc600048070ff */
[----:B------:R0:W-:Y:S01]  /*3e440*/  STL [R1+0x220], R2 ;  /* 0x0002200201007387 */ /* 0x0001e20000100800 */
[----:B------:R-:W-:-:S03]  /*3e450*/  F2FP.SATFINITE.E4M3.F32.PACK_AB_MERGE_C R3, R32, R33, RZ ;  /* 0x000000212003723e */ /* 0x000fc600048070ff */
[----:B------:R1:W-:Y:S04]  /*3e460*/  STL [R1+0x20c], R0 ;  /* 0x00020c0001007387 */ /* 0x0003e80000100800 */
[----:B------:R2:W-:Y:S01]  /*3e470*/  STL [R1+0x1e4], R3 ;  /* 0x0001e40301007387 */ /* 0x0005e20000100800 */
[----:B0-----:R-:W-:-:S05]  /*3e480*/  F2FP.SATFINITE.E4M3.F32.PACK_AB_MERGE_C R2, R30, R31, RZ ;  /* 0x0000001f1e02723e */ /* 0x001fca00048070ff */
[----:B------:R0:W-:Y:S01]  /*3e490*/  STL [R1+0x200], R2 ;  /* 0x0002000201007387 */ /* 0x0001e20000100800 */
[----:B-1----:R-:W-:-:S05]  /*3e4a0*/  F2FP.SATFINITE.E4M3.F32.PACK_AB_MERGE_C R0, R28, R29, RZ ;  /* 0x0000001d1c00723e */ /* 0x002fca00048070ff */
[----:B------:R1:W-:Y:S01]  /*3e4b0*/  STL [R1+0x1b4], R0 ;  /* 0x0001b40001007387 */ /* 0x0003e20000100800 */
[----:B--2---:R-:W-:-:S05]  /*3e4c0*/  F2FP.SATFINITE.E4M3.F32.PACK_AB_MERGE_C R3, R26, R27, RZ ;  /* 0x0000001b1a03723e */ /* 0x004fca00048070ff */
        /* <DEDUP_REMOVED lines=16> */
[----:B------:R-:W-:Y:S01]  /*3e5d0*/  STL [R1+0x140], R0 ;  /* 0x0001400001007387 */ /* 0x000fe20000100800 */
[----:B--2---:R-:W-:-:S05]  /*3e5e0*/  F2FP.SATFINITE.E4M3.F32.PACK_AB_MERGE_C R3, R8, R9, RZ ;  /* 0x000000090803723e */ /* 0x004fca00048070ff */
[----:B------:R1:W-:Y:S01]  /*3e5f0*/  STL [R1+0x124], R3 ;  /* 0x0001240301007387 */ /* 0x0003e20000100800 */
[----:B0-----:R-:W-:-:S03]  /*3e600*/  F2FP.SATFINITE.E4M3.F32.PACK_AB_MERGE_C R2, R6, R7, RZ ;  /* 0x000000070602723e */ /* 0x001fc600048070ff */
[----:B-1----:R-:W2:Y:S01]  /*3e610*/  LDL.LU R3, [R1+0x4e8] ;  /* 0x0004e80001037983 */ /* 0x002ea20000300800 */
[----:B------:R-:W-:-:S03]  /*3e620*/  F2FP.SATFINITE.E4M3.F32.PACK_AB_MERGE_C R0, R4, R5, RZ ;  /* 0x000000050400723e */ /* 0x000fc600048070ff */
[----:B------:R-:W-:Y:S04]  /*3e630*/  STL [R1+0x120], R2 ;  /* 0x0001200201007387 */ /* 0x000fe80000100800 */
[----:B------:R-:W2:Y:S04]  /*3e640*/  LDL.LU R49, [R1+0x4ec] ;  /* 0x0004ec0001317983 */ /* 0x000ea80000300800 */
[----:B------:R0:W-:Y:S04]  /*3e650*/  STL [R1+0x104], R0 ;  /* 0x0001040001007387 */ /* 0x0001e80000100800 */
[----:B------:R-:W3:Y:S04]  /*3e660*/  LDL.LU R54, [R1+0x510] ;  /* 0x0005100001367983 */ /* 0x000ee80000300800 */
[----:B------:R-:W3:Y:S04]  /*3e670*/  LDL.LU R55, [R1+0x514] ;  /* 0x0005140001377983 */ /* 0x000ee80000300800 */
[----:B------:R-:W4:Y:S04]  /*3e680*/  LDL.LU R48, [R1+0x518] ;  /* 0x0005180001307983 */ /* 0x000f280000300800 */
[----:B------:R-:W4:Y:S04]  /*3e690*/  LDL.LU R52, [R1+0x51c] ;  /* 0x00051c0001347983 */ /* 0x000f280000300800 */
[----:B------:R-:W4:Y:S04]  /*3e6a0*/  LDL.LU R53, [R1+0x940] ;  /* 0x0009400001357983 */ /* 0x000f280000300800 */
[----:B------:R-:W4:Y:S04]  /*3e6b0*/  LDL.LU R50, [R1+0x944] ;  /* 0x0009440001327983 */ /* 0x000f280000300800 */
        /* <DEDUP_REMOVED lines=48> */
[----:B--2---:R-:W-:-:S05]  /*3e9c0*/  F2FP.SATFINITE.E4M3.F32.PACK_AB_MERGE_C R2, R49, R3, RZ ;  /* 0x000000033102723e */ /* 0x004fca00048070ff */
[----:B------:R0:W-:Y:S01]  /*3e9d0*/  STL [R1+0x100], R2 ;  /* 0x0001000201007387 */ /* 0x0001e20000100800 */
[----:B---3--:R-:W-:Y:S02]  /*3e9e0*/  F2FP.SATFINITE.E4M3.F32.PACK_AB_MERGE_C R44, R55, R54, RZ ;  /* 0x00000036372c723e */ /* 0x008fe400048070ff */
[----:B----4-:R-:W-:-:S03]  /*3e9f0*/  F2FP.SATFINITE.E4M3.F32.PACK_AB_MERGE_C R3, R52, R48, RZ ;  /* 0x000000303403723e */ /* 0x010fc600048070ff */
[----:B------:R-:W-:Y:S04]  /*3ea00*/  STL [R1+0xdc], R44 ;  /* 0x0000dc2c01007387 */ /* 0x000fe80000100800 */
[----:B------:R-:W-:Y:S01]  /*3ea10*/  STL [R1+0xc8], R3 ;  /* 0x0000c80301007387 */ /* 0x000fe20000100800 */
[----:B0-----:R-:W-:Y:S02]  /*3ea20*/  F2FP.SATFINITE.E4M3.F32.PACK_AB_MERGE_C R2, R50, R53, RZ ;  /* 0x000000353202723e */ /* 0x001fe400048070ff */
[----:B------:R-:W-:-:S05]  /*3ea30*/  F2FP.SATFINITE.E4M3.F32.PACK_AB_MERGE_C R51, R0, R51, RZ ;  /* 0x000000330033723e */ /* 0x000fca00048070ff */
[----:B------:R-:W-:Y:S01]  /*3ea40*/  STL [R1+0x185c], R51 ;  /* 0x00185c3301007387 */ /* 0x000fe20000100800 */
[----:B------:R-:W-:-:S03]  /*3ea50*/  F2FP.SATFINITE.E4M3.F32.PACK_AB_MERGE_C R0, R60, R61, RZ ;  /* 0x0000003d3c00723e */ /* 0x000fc600048070ff */
[----:B------:R-:W-:Y:S01]  /*3ea60*/  STL [R1+0xa0], R2 ;  /* 0x0000a00201007387 */ /* 0x000fe20000100800 */
[----:B------:R-:W-:-:S05]  /*3ea70*/  F2FP.SATFINITE.E4M3.F32.PACK_AB_MERGE_C R57, R57, R59, RZ ;  /* 0x0000003b3939723e */ /* 0x000fca00048070ff */
[----:B------:R-:W-:Y:S04]  /*3ea80*/  STL [R1+0x1864], R57 ;  /* 0x0018643901007387 */ /* 0x000fe80000100800 */
[----:B------:R0:W-:Y:S01]  /*3ea90*/  STL [R1+0xc4], R0 ;  /* 0x0000c40001007387 */ /* 0x0001e20000100800 */
[----:B------:R-:W-:Y:S02]  /*3eaa0*/  F2FP.SATFINITE.E4M3.F32.PACK_AB_MERGE_C R43, R42, R43, RZ ;  /* 0x0000002b2a2b723e */ /* 0x000fe400048070ff */
[----:B0-----:R-:W-:-:S03]  /*3eab0*/  F2FP.SATFINITE.E4M3.F32.PACK_AB_MERGE_C R0, R56, R58, RZ ;  /* 0x0000003a3800723e */ /* 0x001fc600048070ff */
[----:B------:R-:W-:Y:S04]  /*3eac0*/  STL [R1+0x1868], R43 ;  /* 0x0018682b01007387 */ /* 0x000fe80000100800 */
[----:B------:R0:W-:Y:S01]  /*3ead0*/  STL [R1+0xc0], R0 ;  /* 0x0000c00001007387 */ /* 0x0001e20000100800 */
[----:B------:R-:W-:Y:S02]  /*3eae0*/  F2FP.SATFINITE.E4M3.F32.PACK_AB_MERGE_C R3, R38, R39, RZ ;  /* 0x000000272603723e */ /* 0x000fe400048070ff */
[----:B0-----:R-:W-:Y:S02]  /*3eaf0*/  F2FP.SATFINITE.E4M3.F32.PACK_AB_MERGE_C R0, R40, R41, RZ ;  /* 0x000000292800723e */ /* 0x001fe400048070ff */
[----:B------:R-:W-:-:S03]  /*3eb00*/  F2FP.SATFINITE.E4M3.F32.PACK_AB_MERGE_C R2, R36, R37, RZ ;  /* 0x000000252402723e */ /* 0x000fc600048070ff */
[----:B------:R0:W-:Y:S04]  /*3eb10*/  STL [R1+0x208], R0 ;  /* 0x0002080001007387 */ /* 0x0001e80000100800 */
[----:B------:R1:W-:Y:S01]  /*3eb20*/  STL [R1+0x204], R3 ;  /* 0x0002040301007387 */ /* 0x0003e20000100800 */
[----:B0-----:R-:W-:-:S03]  /*3eb30*/  F2FP.SATFINITE.E4M3.F32.PACK_AB_MERGE_C R0, R34, R35, RZ ;  /* 0x000000232200723e */ /* 0x001fc600048070ff */
[----:B------:R0:W-:Y:S01]  /*3eb40*/  STL [R1+0x260], R2 ;  /* 0x0002600201007387 */ /* 0x0001e20000100800 */
[----:B-1----:R-:W-:-:S03]  /*3eb50*/  F2FP.SATFINITE.E4M3.F32.PACK_AB_MERGE_C R3, R32, R33, RZ ;  /* 0x000000212003723e */ /* 0x002fc600048070ff */
        /* <DEDUP_REMOVED lines=25> */
[----:B------:R-:W-:Y:S01]  /*3ecf0*/  STL [R1+0x3e4], R3 ;  /* 0x0003e40301007387 */ /* 0x000fe20000100800 */
[----:B0-----:R-:W-:-:S03]  /*3ed00*/  F2FP.SATFINITE.E4M3.F32.PACK_AB_MERGE_C R2, R6, R7, RZ ;  /* 0x000000070602723e */ /* 0x001fc600048070ff */
[----:B------:R-:W2:Y:S04]  /*3ed10*/  LDL.LU R57, [R1+0x848] ;  /* 0x0008480001397983 */ /* 0x000ea80000300800 */
[----:B------:R0:W-:Y:S01]  /*3ed20*/  STL [R1+0x3ec], R2 ;  /* 0x0003ec0201007387 */ /* 0x0001e20000100800 */
[----:B-1----:R-:W-:-:S03]  /*3ed30*/  F2FP.SATFINITE.E4M3.F32.PACK_AB_MERGE_C R0, R4, R5, RZ ;  /* 0x000000050400723e */ /* 0x002fc600048070ff */
[----:B------:R-:W2:Y:S04]  /*3ed40*/  LDL.LU R51, [R1+0x84c] ;  /* 0x00084c0001337983 */ /* 0x000ea80000300800 */
[----:B------:R1:W-:Y:S04]  /*3ed50*/  STL [R1+0x3e8], R0 ;  /* 0x0003e80001007387 */ /* 0x0003e80000100800 */
[----:B0-----:R-:W3:Y:S04]  /*3ed60*/  LDL.LU R2, [R1+0x830] ;  /* 0x0008300001027983 */ /* 0x001ee80000300800 */
        /* <DEDUP_REMOVED lines=58> */
[----:B------:R-:W-:Y:S01]  /*3f110*/  STL [R1+0x404], R51 ;  /* 0x0004043301007387 */ /* 0x000fe20000100800 */
[----:B---3--:R-:W-:Y:S02]  /*3f120*/  F2FP.SATFINITE.E4M3.F32.PACK_AB_MERGE_C R43, R47, R2, RZ ;  /* 0x000000022f2b723e */ /* 0x008fe400048070ff */
[----:B----4-:R-:W-:-:S03]  /*3f130*/  F2FP.SATFINITE.E4M3.F32.PACK_AB_MERGE_C R45, R45, R46, RZ ;  /* 0x0000002e2d2d723e */ /* 0x010fc600048070ff */
[----:B------:R0:W-:Y:S01]  /*3f140*/  STL [R1+0x3e0], R43 ;  /* 0x0003e02b01007387 */ /* 0x0001e20000100800 */
[----:B------:R-:W-:-:S03]  /*3f150*/  F2FP.SATFINITE.E4M3.F32.PACK_AB_MERGE_C R2, R3, R44, RZ ;  /* 0x0000002c0302723e */ /* 0x000fc600048070ff */
[----:B------:R-:W-:Y:S04]  /*3f160*/  STL [R1+0x400], R45 ;  /* 0x0004002d01007387 */ /* 0x000fe80000100800 */
[----:B------:R1:W-:Y:S01]  /*3f170*/  STL [R1+0x3ac], R2 ;  /* 0x0003ac0201007387 */ /* 0x0003e20000100800 */
[----:B0-----:R-:W-:Y:S02]  /*3f180*/  F2FP.SATFINITE.E4M3.F32.PACK_AB_MERGE_C R43, R54, R49, RZ ;  /* 0x00000031362b723e */ /* 0x001fe400048070ff */
[----:B------:R-:W-:-:S03]  /*3f190*/  F2FP.SATFINITE.E4M3.F32.PACK_AB_MERGE_C R3, R48, R55, RZ ;  /* 0x000000373003723e */ /* 0x000fc600048070ff */
[----:B------:R-:W-:Y:S01]  /*3f1a0*/  STL [R1+0x3a4], R43 ;  /* 0x0003a42b01007387 */ /* 0x000fe20000100800 */
[----:B-1----:R-:W-:-:S03]  /*3f1b0*/  F2FP.SATFINITE.E4M3.F32.PACK_AB_MERGE_C R2, R53, R52, RZ ;  /* 0x000000343502723e */ /* 0x002fc600048070ff */
[----:B------:R0:W-:Y:S04]  /*3f1c0*/  STL [R1+0x364], R3 ;  /* 0x0003640301007387 */ /* 0x0001e80000100800 */
[----:B------:R1:W-:Y:S01]  /*3f1d0*/  STL [R1+0x420], R2 ;  /* 0x0004200201007387 */ /* 0x0003e20000100800 */
[----:B------:R-:W-:-:S05]  /*3f1e0*/  F2FP.SATFINITE.E4M3.F32.PACK_AB_MERGE_C R0, R0, R50, RZ ;  /* 0x000000320000723e */ /* 0x000fca00048070ff */
[----:B------:R2:W-:Y:S01]  /*3f1f0*/  STL [R1+0x2a4], R0 ;  /* 0x0002a40001007387 */ /* 0x0005e20000100800 */
[----:B0-----:R-:W-:Y:S02]  /*3f200*/  F2FP.SATFINITE.E4M3.F32.PACK_AB_MERGE_C R3, R60, R61, RZ ;  /* 0x0000003d3c03723e */ /* 0x001fe400048070ff */
[----:B-1----:R-:W-:-:S03]  /*3f210*/  F2FP.SATFINITE.E4M3.F32.PACK_AB_MERGE_C R2, R58, R59, RZ ;  /* 0x0000003b3a02723e */ /* 0x002fc600048070ff */
[----:B------:R0:W-:Y:S04]  /*3f220*/  STL [R1+0x2c0], R3 ;  /* 0x0002c00301007387 */ /* 0x0001e80000100800 */
[----:B------:R1:W-:Y:S01]  /*3f230*/  STL [R1+0x280], R2 ;  /* 0x0002800201007387 */ /* 0x0003e20000100800 */
[----:B--2---:R-:W-:-:S05]  /*3f240*/  F2FP.SATFINITE.E4M3.F32.PACK_AB_MERGE_C R0, R42, R56, RZ ;  /* 0x000000382a00723e */ /* 0x004fca00048070ff */
        /* <DEDUP_REMOVED lines=28> */
[----:B------:R-:W-:Y:S01]  /*3f410*/  STL [R1+0x128], R2 ;  /* 0x0001280201007387 */ /* 0x000fe20000100800 */
[----:B--2---:R-:W-:Y:S02]  /*3f420*/  F2FP.SATFINITE.E4M3.F32.PACK_AB_MERGE_C R0, R12, R13, RZ ;  /* 0x0000000d0c00723e */ /* 0x004fe400048070ff */
[----:B------:R-:W-:-:S05]  /*3f430*/  F2FP.SATFINITE.E4M3.F32.PACK_AB_MERGE_C R48, R10, R11, RZ ;  /* 0x0000000b0a30723e */ /* 0x000fca00048070ff */
[----:B------:R-:W-:Y:S01]  /*3f440*/  STL [R1+0x1808], R48 ;  /* 0x0018083001007387 */ /* 0x000fe20000100800 */
[----:B0-----:R-:W-:-:S03]  /*3f450*/  F2FP.SATFINITE.E4M3.F32.PACK_AB_MERGE_C R3, R8, R9, RZ ;  /* 0x000000090803723e */ /* 0x001fc600048070ff */
[----:B------:R0:W-:Y:S04]  /*3f460*/  STL [R1+0x10c], R0 ;  /* 0x00010c0001007387 */ /* 0x0001e80000100800 */
[----:B------:R-:W-:Y:S04]  /*3f470*/  STL [R1+0xd4], R3 ;  /* 0x0000d40301007387 */ /* 0x000fe80000100800 */
[----:B------:R-:W2:Y:S01]  /*3f480*/  LDL.LU R50, [R1+0x758] ;  /* 0x0007580001327983 */ /* 0x000ea20000300800 */
[----:B0-----:R-:W-:Y:S02]  /*3f490*/  F2FP.SATFINITE.E4M3.F32.PACK_AB_MERGE_C R0, R6, R7, RZ ;  /* 0x000000070600723e */ /* 0x001fe400048070ff */
[----:B------:R-:W-:-:S03]  /*3f4a0*/  F2FP.SATFINITE.E4M3.F32.PACK_AB_MERGE_C R2, R4, R5, RZ ;  /* 0x000000050402723e */ /* 0x000fc600048070ff */
[----:B------:R0:W-:Y:S04]  /*3f4b0*/  STL [R1+0xd0], R0 ;  /* 0x0000d00001007387 */ /* 0x0001e80000100800 */
[----:B0-----:R-:W2:Y:S04]  /*3f4c0*/  LDL.LU R0, [R1+0x75c] ;  /* 0x00075c0001007983 */ /* 0x001ea80000300800 */
[----:B------:R0:W-:Y:S04]  /*3f4d0*/  STL [R1+0xb4], R2 ;  /* 0x0000b40201007387 */ /* 0x0001e80000100800 */
[----:B------:R-:W3:Y:S04]  /*3f4e0*/  LDL.LU R61, [R1+0x740] ;  /* 0x00074000013d7983 */ /* 0x000ee80000300800 */
[----:B------:R-:W3:Y:S04]  /*3f4f0*/  LDL.LU R60, [R1+0x744] ;  /* 0x00074400013c7983 */ /* 0x000ee80000300800 */
[----:B------:R-:W0:Y:S04]  /*3f500*/  LDL.LU R59, [R1+0x748] ;  /* 0x00074800013b7983 */ /* 0x000e280000300800 */
[----:B------:R-:W0:Y:S04]  /*3f510*/  LDL.LU R58, [R1+0x74c] ;  /* 0x00074c00013a7983 */ /* 0x000e280000300800 */
        /* <DEDUP_REMOVED lines=43> */
[----:B0-----:R-:W-:-:S03]  /*3f7d0*/  F2FP.SATFINITE.E4M3.F32.PACK_AB_MERGE_C R2, R58, R59, RZ ;  /* 0x0000003b3a02723e */ /* 0x001fc600048070ff */
[----:B------:R0:W-:Y:S04]  /*3f7e0*/  STL [R1+0x90], R3 ;  /* 0x0000900301007387 */ /* 0x0001e80000100800 */
[----:B------:R1:W-:Y:S01]  /*3f7f0*/  STL [R1+0xac], R2 ;  /* 0x0000ac0201007387 */ /* 0x0003e20000100800 */
[----:B----4-:R-:W-:Y:S02]  /*3f800*/  F2FP.SATFINITE.E4M3.F32.PACK_AB_MERGE_C R0, R42, R56, RZ ;  /* 0x000000382a00723e */ /* 0x010fe400048070ff */
[----:B------:R-:W-:-:S05]  /*3f810*/  F2FP.SATFINITE.E4M3.F32.PACK_AB_MERGE_C R45, R40, R41, RZ ;  /* 0x00000029282d723e */ /* 0x000fca00048070ff */
[----:B------:R-:W-:Y:S01]  /*3f820*/  STL [R1+0x180c], R45 ;  /* 0x00180c2d01007387 */ /* 0x000fe20000100800 */
[----:B0-----:R-:W-:-:S03]  /*3f830*/  F2FP.SATFINITE.E4M3.F32.PACK_AB_MERGE_C R3, R38, R39, RZ ;  /* 0x000000272603723e */ /* 0x001fc600048070ff */
[----:B------:R0:W-:Y:S01]  /*3f840*/  STL [R1+0x84], R0 ;  /* 0x0000840001007387 */ /* 0x0001e20000100800 */
[----:B-1----:R-:W-:-:S03]  /*3f850*/  F2FP.SATFINITE.E4M3.F32.PACK_AB_MERGE_C R2, R36, R37, RZ ;  /* 0x000000252402723e */ /* 0x002fc600048070ff */
[----:B------:R-:W-:Y:S04]  /*3f860*/  STL [R1+0x78], R3 ;  /* 0x0000780301007387 */ /* 0x000fe80000100800 */
[----:B------:R-:W-:Y:S01]  /*3f870*/  STL [R1+0x70], R2 ;  /* 0x0000700201007387 */ /* 0x000fe20000100800 */
[----:B0-----:R-:W-:Y:S02]  /*3f880*/  F2FP.SATFINITE.E4M3.F32.PACK_AB_MERGE_C R0, R34, R35, RZ ;  /* 0x000000232200723e */ /* 0x001fe400048070ff */
[----:B------:R-:W-:-:S05]  /*3f890*/  F2FP.SATFINITE.E4M3.F32.PACK_AB_MERGE_C R50, R32, R33, RZ ;  /* 0x000000212032723e */ /* 0x000fca00048070ff */
[----:B------:R-:W-:Y:S01]  /*3f8a0*/  STL [R1+0x1870], R50 ;  /* 0x0018703201007387 */ /* 0x000fe20000100800 */
[----:B------:R-:W-:-:S03]  /*3f8b0*/  F2FP.SATFINITE.E4M3.F32.PACK_AB_MERGE_C R47, R30, R31, RZ ;  /* 0x0000001f1e2f723e */ /* 0x000fc600048070ff */
[----:B------:R0:W-:Y:S04]  /*3f8c0*/  STL [R1+0x4c], R0 ;  /* 0x00004c0001007387 */ /* 0x0001e80000100800 */
[----:B------:R-:W-:Y:S01]  /*3f8d0*/  STL [R1+0x1874], R47 ;  /* 0x0018742f01007387 */ /* 0x000fe20000100800 */
[----:B0-----:R-:W-:Y:S02]  /*3f8e0*/  F2FP.SATFINITE.E4M3.F32.PACK_AB_MERGE_C R0, R28, R29, RZ ;  /* 0x0000001d1c00723e */ /* 0x001fe400048070ff */
[----:B------:R-:W-:-:S05]  /*3f8f0*/  F2FP.SATFINITE.E4M3.F32.PACK_AB_MERGE_C R46, R26, R27, RZ ;  /* 0x0000001b1a2e723e */ /* 0x000fca00048070ff */
[----:B------:R-:W-:Y:S01]  /*3f900*/  STL [R1+0x1878], R46 ;  /* 0x0018782e01007387 */ /* 0x000fe20000100800 */
[----:B------:R-:W-:-:S03]  /*3f910*/  F2FP.SATFINITE.E4M3.F32.PACK_AB_MERGE_C R53, R24, R25, RZ ;  /* 0x000000191835723e */ /* 0x000fc600048070ff */
[----:B------:R0:W-:Y:S01]  /*3f920*/  STL [R1+0x5c], R0 ;  /* 0x00005c0001007387 */ /* 0x0001e20000100800 */
[----:B------:R-:W-:-:S03]  /*3f930*/  F2FP.SATFINITE.E4M3.F32.PACK_AB_MERGE_C R56, R22, R23, RZ ;  /* 0x000000171638723e */ /* 0x000fc600048070ff */
[----:B------:R-:W-:Y:S01]  /*3f940*/  STL [R1+0x187c], R53 ;  /* 0x00187c3501007387 */ /* 0x000fe20000100800 */
[----:B------:R-:W-:-:S03]  /*3f950*/  F2FP.SATFINITE.E4M3.F32.PACK_AB_MERGE_C R2, R20, R21, RZ ;  /* 0x000000151402723e */ /* 0x000fc600048070ff */
[----:B------:R-:W-:Y:S04]  /*3f960*/  STL [R1+0x1880], R56 ;  /* 0x0018803801007387 */ /* 0x000fe80000100800 */
[----:B------:R1:W-:Y:S01]  /*3f970*/  STL [R1+0x12c8], R2 ;  /* 0x0012c80201007387 */ /* 0x0003e20000100800 */
[----:B0-----:R-:W-:Y:S02]  /*3f980*/  F2FP.SATFINITE.E4M3.F32.PACK_AB_MERGE_C R0, R18, R19, RZ ;  /* 0x000000131200723e */ /* 0x001fe400048070ff */
[----:B------:R-:W-:-:S05]  /*3f990*/  F2FP.SATFINITE.E4M3.F32.PACK_AB_MERGE_C R45, R16, R17, RZ ;  /* 0x00000011102d723e */ /* 0x000fca00048070ff */
[----:B------:R-:W-:Y:S01]  /*3f9a0*/  STL [R1+0x1818], R45 ;  /* 0x0018182d01007387 */ /* 0x000fe20000100800 */
[----:B------:R-:W-:-:S03]  /*3f9b0*/  F2FP.SATFINITE.E4M3.F32.PACK_AB_MERGE_C R3, R14, R15, RZ ;  /* 0x0000000f0e03723e */ /* 0x000fc600048070ff */
[----:B------:R0:W-:Y:S04]  /*3f9c0*/  STL [R1+0x134], R0 ;  /* 0x0001340001007387 */ /* 0x0001e80000100800 */
[----:B------:R2:W-:Y:S01]  /*3f9d0*/  STL [R1+0x1a0], R3 ;  /* 0x0001a00301007387 */ /* 0x0005e20000100800 */
[----:B-1----:R-:W-:-:S05]  /*3f9e0*/  F2FP.SATFINITE.E4M3.F32.PACK_AB_MERGE_C R2, R12, R13, RZ ;  /* 0x0000000d0c02723e */ /* 0x002fca00048070ff */
[----:B------:R1:W-:Y:S01]  /*3f9f0*/  STL [R1+0x198], R2 ;  /* 0x0001980201007387 */ /* 0x0003e20000100800 */
[----:B0-----:R-:W-:-:S05]  /*3fa00*/  F2FP.SATFINITE.E4M3.F32.PACK_AB_MERGE_C R0, R10, R11, RZ ;  /* 0x0000000b0a00723e */ /* 0x001fca00048070ff */
[----:B------:R0:W-:Y:S01]  /*3fa10*/  STL [R1+0x1a8], R0 ;  /* 0x0001a80001007387 */ /* 0x0001e20000100800 */
[----:B--2---:R-:W-:-:S05]  /*3fa20*/  F2FP.SATFINITE.E4M3.F32.PACK_AB_MERGE_C R3, R8, R9, RZ ;  /* 0x000000090803723e */ /* 0x004fca00048070ff */
[----:B------:R-:W-:Y:S01]  /*3fa30*/  STL [R1+0x194], R3 ;  /* 0x0001940301007387 */ /* 0x000fe20000100800 */
[----:B-1----:R-:W-:-:S03]  /*3fa40*/  F2FP.SATFINITE.E4M3.F32.PACK_AB_MERGE_C R2, R6, R7, RZ ;  /* 0x000000070602723e */ /* 0x002fc600048070ff */
[----:B------:R-:W2:Y:S04]  /*3fa50*/  LDL.LU R56, [R1+0x6b0] ;  /* 0x0006b00001387983 */ /* 0x000ea80000300800 */
[----:B------:R1:W-:Y:S01]  /*3fa60*/  STL [R1+0x178], R2 ;  /* 0x0001780201007387 */ /* 0x0003e20000100800 */
[----:B0-----:R-:W-:-:S03]  /*3fa70*/  F2FP.SATFINITE.E4M3.F32.PACK_AB_MERGE_C R0, R4, R5, RZ ;  /* 0x000000050400723e */ /* 0x001fc600048070ff */
        /* <DEDUP_REMOVED lines=64> */
[----:B------:R-:W-:Y:S01]  /*3fe80*/  STL [R1+0x164], R46 ;  /* 0x0001642e01007387 */ /* 0x000fe20000100800 */
[----:B------:R-:W-:-:S03]  /*3fe90*/  F2FP.SATFINITE.E4M3.F32.PACK_AB_MERGE_C R43, R43, R48, RZ ;  /* 0x000000302b2b723e */ /* 0x000fc600048070ff */
[----:B------:R-:W-:Y:S04]  /*3fea0*/  STL [R1+0x1b8], R45 ;  /* 0x0001b82d01007387 */ /* 0x000fe80000100800 */
[----:B------:R0:W-:Y:S01]  /*3feb0*/  STL [R1+0x1d8], R43 ;  /* 0x0001d82b01007387 */ /* 0x0001e20000100800 */
[----:B------:R-:W-:Y:S02]  /*3fec0*/  F2FP.SATFINITE.E4M3.F32.PACK_AB_MERGE_C R44, R51, R57, RZ ;  /* 0x00000039332c723e */ /* 0x000fe400048070ff */
[----:B------:R-:W-:-:S03]  /*3fed0*/  F2FP.SATFINITE.E4M3.F32.PACK_AB_MERGE_C R3, R3, R2, RZ ;  /* 0x000000020303723e */ /* 0x000fc600048070ff */
[----:B------:R-:W-:Y:S01]  /*3fee0*/  STL [R1+0x2e0], R44 ;  /* 0x0002e02c01007387 */ /* 0x000fe20000100800 */
[----:B0-----:R-:W-:-:S03]  /*3fef0*/  F2FP.SATFINITE.E4M3.F32.PACK_AB_MERGE_C R43, R54, R49, RZ ;  /* 0x00000031362b723e */ /* 0x001fc600048070ff */
[----:B------:R0:W-:Y:S01]  /*3ff00*/  STL [R1+0x2c8], R3 ;  /* 0x0002c80301007387 */ /* 0x0001e20000100800 */
[----:B------:R-:W-:-:S03]  /*3ff10*/  F2FP.SATFINITE.E4M3.F32.PACK_AB_MERGE_C R2, R52, R55, RZ ;  /* 0x000000373402723e */ /* 0x000fc600048070ff */
[----:B------:R-:W-:Y:S04]  /*3ff20*/  STL [R1+0x34c], R43 ;  /* 0x00034c2b01007387 */ /* 0x000fe80000100800 */
[----:B------:R1:W-:Y:S01]  /*3ff30*/  STL [R1+0x380], R2 ;  /* 0x0003800201007387 */ /* 0x0003e20000100800 */
[----:B0-----:R-:W-:Y:S02]  /*3ff40*/  F2FP.SATFINITE.E4M3.F32.PACK_AB_MERGE_C R3, R61, R0, RZ ;  /* 0x000000003d03723e */ /* 0x001fe400048070ff */
[----:B------:R-:W-:-:S03]  /*3ff50*/  F2FP.SATFINITE.E4M3.F32.PACK_AB_MERGE_C R0, R59, R60, RZ ;  /* 0x0000003c3b00723e */ /* 0x000fc600048070ff */
[----:B------:R0:W-:Y:S01]  /*3ff60*/  STL [R1+0x3a0], R3 ;  /* 0x0003a00301007387 */ /* 0x0001e20000100800 */
[----:B-1----:R-:W-:-:S03]  /*3ff70*/  F2FP.SATFINITE.E4M3.F32.PACK_AB_MERGE_C R2, R42, R58, RZ ;  /* 0x0000003a2a02723e */ /* 0x002fc600048070ff */
        /* <DEDUP_REMOVED lines=32> */
[----:B0-----:R-:W-:-:S05]  /*40180*/  F2FP.SATFINITE.E4M3.F32.PACK_AB_MERGE_C R3, R10, R11, RZ ;  /* 0x0000000b0a03723e */ /* 0x001fca00048070ff */
[----:B------:R-:W-:Y:S01]  /*40190*/  STL [R1+0x88], R3 ;  /* 0x0000880301007387 */ /* 0x000fe20000100800 */
[----:B-1----:R-:W-:Y:S02]  /*401a0*/  F2FP.SATFINITE.E4M3.F32.PACK_AB_MERGE_C R0, R8, R9, RZ ;  /* 0x000000090800723e */ /* 0x002fe400048070ff */
[----:B--2---:R-:W-:-:S05]  /*401b0*/  F2FP.SATFINITE.E4M3.F32.PACK_AB_MERGE_C R2, R6, R7, RZ ;  /* 0x000000070602723e */ /* 0x004fca00048070ff */
[----:B------:R-:W-:Y:S04]  /*401c0*/  STL [R1+0x181c], R2 ;  /* 0x00181c0201007387 */ /* 0x000fe80000100800 */
[----:B------:R0:W-:Y:S04]  /*401d0*/  STL [R1+0x80], R0 ;  /* 0x0000800001007387 */ /* 0x0001e80000100800 */
[----:B------:R-:W0:Y:S04]  /*401e0*/  LDL.LU R39, [R1+0x5c0] ;  /* 0x0005c00001277983 */ /* 0x000e280000300800 */
[----:B------:R-:W0:Y:S04]  /*401f0*/  LDL.LU R38, [R1+0x5c4] ;  /* 0x0005c40001267983 */ /* 0x000e280000300800 */
[----:B------:R-:W2:Y:S04]  /*40200*/  LDL.LU R37, [R1+0x5c8] ;  /* 0x0005c80001257983 */ /* 0x000ea80000300800 */
[----:B------:R-:W2:Y:S04]  /*40210*/  LDL.LU R36, [R1+0x5cc] ;  /* 0x0005cc0001247983 */ /* 0x000ea80000300800 */
[----:B------:R-:W3:Y:S04]  /*40220*/  LDL.LU R35, [R1+0x5b0] ;  /* 0x0005b00001237983 */ /* 0x000ee80000300800 */
[----:B------:R-:W3:Y:S04]  /*40230*/  LDL.LU R34, [R1+0x5b4] ;  /* 0x0005b40001227983 */ /* 0x000ee80000300800 */
        /* <DEDUP_REMOVED lines=28> */
[----:B------:R-:W-:-:S03]  /*40400*/  F2FP.SATFINITE.E4M3.F32.PACK_AB_MERGE_C R48, R4, R5, RZ ;  /* 0x000000050430723e */ /* 0x000fc600048070ff */
[----:B------:R-:W3:Y:S04]  /*40410*/  LDL.LU R5, [R1+0x548] ;  /* 0x0005480001057983 */ /* 0x000ee80000300800 */
[----:B------:R-:W3:Y:S04]  /*40420*/  LDL.LU R4, [R1+0x54c] ;  /* 0x00054c0001047983 */ /* 0x000ee80000300800 */
[----:B------:R-:W-:Y:S01]  /*40430*/  STL [R1+0x1820], R48 ;  /* 0x0018203001007387 */ /* 0x000fe20000100800 */
[----:B0-----:R-:W-:Y:S02]  /*40440*/  F2FP.SATFINITE.E4M3.F32.PACK_AB_MERGE_C R0, R38, R39, RZ ;  /* 0x000000272600723e */ /* 0x001fe400048070ff */
[----:B--2---:R-:W-:-:S05]  /*40450*/  F2FP.SATFINITE.E4M3.F32.PACK_AB_MERGE_C R2, R36, R37, RZ ;  /* 0x000000252402723e */ /* 0x004fca00048070ff */
[----:B------:R-:W-:Y:S04]  /*40460*/  STL [R1+0x1824], R2 ;  /* 0x0018240201007387 */ /* 0x000fe80000100800 */
[----:B------:R3:W-:Y:S01]  /*40470*/  STL [R1+0x6c], R0 ;  /* 0x00006c0001007387 */ /* 0x0007e20000100800 */
[----:B----4-:R-:W-:Y:S02]  /*40480*/  F2FP.SATFINITE.E4M3.F32.PACK_AB_MERGE_C R45, R32, R33, RZ ;  /* 0x00000021202d723e */ /* 0x010fe400048070ff */
[----:B---3--:R-:W-:-:S03]  /*40490*/  F2FP.SATFINITE.E4M3.F32.PACK_AB_MERGE_C R0, R34, R35, RZ ;  /* 0x000000232200723e */ /* 0x008fc600048070ff */
[----:B------:R-:W-:Y:S04]  /*404a0*/  STL [R1+0x1828], R45 ;  /* 0x0018282d01007387 */ /* 0x000fe80000100800 */
[----:B------:R0:W-:Y:S01]  /*404b0*/  STL [R1+0x64], R0 ;  /* 0x0000640001007387 */ /* 0x0001e20000100800 */
[----:B------:R-:W-:Y:S02]  /*404c0*/  F2FP.SATFINITE.E4M3.F32.PACK_AB_MERGE_C R48, R28, R29, RZ ;  /* 0x0000001d1c30723e */ /* 0x000fe400048070ff */
[----:B0-----:R-:W-:-:S03]  /*404d0*/  F2FP.SATFINITE.E4M3.F32.PACK_AB_MERGE_C R0, R30, R31, RZ ;  /* 0x0000001f1e00723e */ /* 0x001fc600048070ff */
[----:B------:R-:W-:Y:S01]  /*404e0*/  STL [R1+0x182c], R48 ;  /* 0x00182c3001007387 */ /* 0x000fe20000100800 */
[----:B------:R-:W-:-:S03]  /*404f0*/  F2FP.SATFINITE.E4M3.F32.PACK_AB_MERGE_C R2, R26, R27, RZ ;  /* 0x0000001b1a02723e */ /* 0x000fc600048070ff */
[----:B------:R-:W-:Y:S04]  /*40500*/  STL [R1+0x58], R0 ;  /* 0x0000580001007387 */ /* 0x000fe80000100800 */
[----:B------:R0:W-:Y:S01]  /*40510*/  STL [R1+0x1830], R2 ;  /* 0x0018300201007387 */ /* 0x0001e20000100800 */
[----:B------:R-:W-:Y:S02]  /*40520*/  F2FP.SATFINITE.E4M3.F32.PACK_AB_MERGE_C R45, R24, R25, RZ ;  /* 0x00000019182d723e */ /* 0x000fe400048070ff */
[----:B0-----:R-:W-:-:S03]  /*40530*/  F2FP.SATFINITE.E4M3.F32.PACK_AB_MERGE_C R2, R22, R23, RZ ;  /* 0x000000171602723e */ /* 0x001fc600048070ff */
        /* <DEDUP_REMOVED lines=12> */
[----:B------:R-:W-:Y:S01]  /*40600*/  STL [R1+0x184c], R48 ;  /* 0x00184c3001007387 */ /* 0x000fe20000100800 */
[----:B------:R-:W-:-:S03]  /*40610*/  F2FP.SATFINITE.E4M3.F32.PACK_AB_MERGE_C R45, R8, R9, RZ ;  /* 0x00000009082d723e */ /* 0x000fc600048070ff */
[----:B------:R0:W-:Y:S04]  /*40620*/  STL [R1+0x1850], R2 ;  /* 0x0018500201007387 */ /* 0x0001e80000100800 */
[----:B------:R-:W-:Y:S01]  /*40630*/  STL [R1+0x1854], R45 ;  /* 0x0018542d01007387 */ /* 0x000fe20000100800 */
[----:B------:R-:W-:-:S03]  /*40640*/  F2FP.SATFINITE.E4M3.F32.PACK_AB_MERGE_C R0, R6, R7, RZ ;  /* 0x000000070600723e */ /* 0x000fc600048070ff */
[----:B------:R-:W2:Y:S04]  /*40650*/  LDL.LU R35, [R1+0x530] ;  /* 0x0005300001237983 */ /* 0x000ea80000300800 */
[----:B------:R-:W-:Y:S04]  /*40660*/  STL [R1+0x18], R0 ;  /* 0x0000180001007387 */ /* 0x000fe80000100800 */
[----:B------:R-:W2:Y:S04]  /*40670*/  LDL.LU R34, [R1+0x534] ;  /* 0x0005340001227983 */ /* 0x000ea80000300800 */
        /* <DEDUP_REMOVED lines=28> */
[----:B0-----:R-:W-:-:S03]  /*40840*/  F2FP.SATFINITE.E4M3.F32.PACK_AB_MERGE_C R2, R4, R5, RZ ;  /* 0x000000050402723e */ /* 0x001fc600048070ff */
[----:B------:R-:W4:Y:S04]  /*40850*/  LDL.LU R5, [R1+0x4b8] ;  /* 0x0004b80001057983 */ /* 0x000f280000300800 */
[----:B------:R-:W4:Y:S04]  /*40860*/  LDL.LU R4, [R1+0x4bc] ;  /* 0x0004bc0001047983 */ /* 0x000f280000300800 */
[----:B------:R3:W-:Y:S01]  /*40870*/  STL [R1+0x1858], R2 ;  /* 0x0018580201007387 */ /* 0x0007e20000100800 */
[----:B--2---:R-:W-:Y:S02]  /*40880*/  F2FP.SATFINITE.E4M3.F32.PACK_AB_MERGE_C R48, R34, R35, RZ ;  /* 0x000000232230723e */ /* 0x004fe400048070ff */
[----:B---3--:R-:W-:-:S03]  /*40890*/  F2FP.SATFINITE.E4M3.F32.PACK_AB_MERGE_C R2, R32, R33, RZ ;  /* 0x000000212002723e */ /* 0x008fc600048070ff */
[----:B------:R-:W-:Y:S01]  /*408a0*/  STL [R1+0x1884], R48 ;  /* 0x0018843001007387 */ /* 0x000fe20000100800 */
[----:B----4-:R-:W-:-:S03]  /*408b0*/  F2FP.SATFINITE.E4M3.F32.PACK_AB_MERGE_C R61, R30, R31, RZ ;  /* 0x0000001f1e3d723e */ /* 0x010fc600048070ff */
[----:B------:R-:W-:Y:S01]  /*408c0*/  STL [R1+0x1888], R2 ;  /* 0x0018880201007387 */ /* 0x000fe20000100800 */
[----:B------:R-:W-:-:S03]  /*408d0*/  F2FP.SATFINITE.E4M3.F32.PACK_AB_MERGE_C R60, R28, R29, RZ ;  /* 0x0000001d1c3c723e */ /* 0x000fc600048070ff */
        /* <DEDUP_REMOVED lines=8> */
[----:B------:R0:W-:Y:S01]  /*40960*/  STL [R1+0x189c], R55 ;  /* 0x00189c3701007387 */ /* 0x0001e20000100800 */
        /* <DEDUP_REMOVED lines=13> */
[----:B------:R-:W-:Y:S04]  /*40a40*/  STL [R1+0x18b8], R28 ;  /* 0x0018b81c01007387 */ /* 0x000fe80000100800 */
[----:B------:R-:W-:Y:S04]  /*40a50*/  STL [R1+0x18bc], R26 ;  /* 0x0018bc1a01007387 */ /* 0x000fe80000100800 */
[----:B0-----:R-:W2:Y:S04]  /*40a60*/  LDL.LU R55, [R1+0x490] ;  /* 0x0004900001377983 */ /* 0x001ea80000300800 */
        /* <DEDUP_REMOVED lines=45> */
[----:B------:R-:W-:-:S03]  /*40d40*/  F2FP.SATFINITE.E4M3.F32.PACK_AB_MERGE_C R25, R4, R5, RZ ;  /* 0x000000050419723e */ /* 0x000fc600048070ff */
[----:B------:R-:W4:Y:S04]  /*40d50*/  LDL.LU R9, [R1+0x338] ;  /* 0x0003380001097983 */ /* 0x000f280000300800 */
[----:B------:R-:W4:Y:S04]  /*40d60*/  LDL.LU R8, [R1+0x33c] ;  /* 0x00033c0001087983 */ /* 0x000f280000300800 */
[----:B------:R-:W4:Y:S04]  /*40d70*/  LDL.LU R7, [R1+0x310] ;  /* 0x0003100001077983 */ /* 0x000f280000300800 */
[----:B------:R-:W4:Y:S04]  /*40d80*/  LDL.LU R6, [R1+0x314] ;  /* 0x0003140001067983 */ /* 0x000f280000300800 */
[----:B------:R-:W4:Y:S04]  /*40d90*/  LDL.LU R5, [R1+0x318] ;  /* 0x0003180001057983 */ /* 0x000f280000300800 */
[----:B------:R-:W4:Y:S04]  /*40da0*/  LDL.LU R4, [R1+0x31c] ;  /* 0x00031c0001047983 */ /* 0x000f280000300800 */
[----:B------:R4:W-:Y:S01]  /*40db0*/  STL [R1+0x18c0], R25 ;  /* 0x0018c01901007387 */ /* 0x0009e20000100800 */
[----:B--2---:R-:W-:-:S02]  /*40dc0*/  F2FP.SATFINITE.E4M3.F32.PACK_AB_MERGE_C R33, R33, R55, RZ ;  /* 0x000000372121723e */ /* 0x004fc400048070ff */
[----:B---3--:R-:W-:-:S03]  /*40dd0*/  F2FP.SATFINITE.E4M3.F32.PACK_AB_MERGE_C R30, R30, R38, RZ ;  /* 0x000000261e1e723e */ /* 0x008fc600048070ff */
[----:B------:R-:W-:Y:S01]  /*40de0*/  STL [R1+0x18c4], R33 ;  /* 0x0018c42101007387 */ /* 0x000fe20000100800 */
[----:B----4-:R-:W-:-:S03]  /*40df0*/  F2FP.SATFINITE.E4M3.F32.PACK_AB_MERGE_C R25, R60, R45, RZ ;  /* 0x0000002d3c19723e */ /* 0x010fc600048070ff */
[----:B------:R-:W-:Y:S01]  /*40e00*/  STL [R1+0x18c8], R30 ;  /* 0x0018c81e01007387 */ /* 0x000fe20000100800 */
[----:B------:R-:W-:-:S03]  /*40e10*/  F2FP.SATFINITE.E4M3.F32.PACK_AB_MERGE_C R3, R2, R61, RZ ;  /* 0x0000003d0203723e */ /* 0x000fc600048070ff */
[----:B------:R0:W-:Y:S01]  /*40e20*/  STL [R1+0x98], R25 ;  /* 0x0000981901007387 */ /* 0x0001e20000100800 */
[----:B------:R-:W-:-:S03]  /*40e30*/  F2FP.SATFINITE.E4M3.F32.PACK_AB_MERGE_C R2, R56, R48, RZ ;  /* 0x000000303802723e */ /* 0x000fc600048070ff */
        /* <DEDUP_REMOVED lines=10> */
[----:B------:R-:W-:Y:S01]  /*40ee0*/  STL [R1+0x30c], R25 ;  /* 0x00030c1901007387 */ /* 0x000fe20000100800 */
[----:B--2---:R-:W-:-:S03]  /*40ef0*/  F2FP.SATFINITE.E4M3.F32.PACK_AB_MERGE_C R2, R0, R52, RZ ;  /* 0x000000340002723e */ /* 0x004fc600048070ff */
        /* <DEDUP_REMOVED lines=12> */
[----:B------:R-:W-:Y:S04]  /*40fc0*/  STL [R1+0x130], R3 ;  /* 0x0001300301007387 */ /* 0x000fe80000100800 */
[----:B------:R-:W-:Y:S01]  /*40fd0*/  STL [R1+0xa8], R2 ;  /* 0x0000a80201007387 */ /* 0x000fe20000100800 */
[----:B--2---:R-:W-:Y:S02]  /*40fe0*/  F2FP.SATFINITE.E4M3.F32.PACK_AB_MERGE_C R0, R20, R21, RZ ;  /* 0x000000151400723e */ /* 0x004fe400048070ff */
[----:B------:R-:W-:-:S05]  /*40ff0*/  F2FP.SATFINITE.E4M3.F32.PACK_AB_MERGE_C R22, R18, R19, RZ ;  /* 0x000000131216723e */ /* 0x000fca00048070ff */
[----:B------:R-:W-:Y:S01]  /*41000*/  STL [R1+0x18cc], R22 ;  /* 0x0018cc1601007387 */ /* 0x000fe20000100800 */
[----:B------:R-:W-:-:S03]  /*41010*/  F2FP.SATFINITE.E4M3.F32.PACK_AB_MERGE_C R24, R16, R17, RZ ;  /* 0x000000111018723e */ /* 0x000fc600048070ff */
[----:B------:R0:W-:Y:S01]  /*41020*/  STL [R1+0x368], R0 ;  /* 0x0003680001007387 */ /* 0x0001e20000100800 */
[----:B------:R-:W-:-:S03]  /*41030*/  F2FP.SATFINITE.E4M3.F32.PACK_AB_MERGE_C R20, R14, R15, RZ ;  /* 0x0000000f0e14723e */ /* 0x000fc600048070ff */
[----:B------:R-:W-:Y:S04]  /*41040*/  STL [R1+0x18d0], R24 ;  /* 0x0018d01801007387 */ /* 0x000fe80000100800 */
[----:B------:R-:W-:Y:S01]  /*41050*/  STL [R1+0x18d4], R20 ;  /* 0x0018d41401007387 */ /* 0x000fe20000100800 */
[----:B0-----:R-:W-:Y:S02]  /*41060*/  F2FP.SATFINITE.E4M3.F32.PACK_AB_MERGE_C R0, R12, R13, RZ ;  /* 0x0000000d0c00723e */ /* 0x001fe400048070ff */
[----:B------:R-:W-:-:S05]  /*41070*/  F2FP.SATFINITE.E4M3.F32.PACK_AB_MERGE_C R18, R10, R11, RZ ;  /* 0x0000000b0a12723e */ /* 0x000fca00048070ff */
[----:B------:R-:W-:Y:S01]  /*41080*/  STL [R1+0x18d8], R18 ;  /* 0x0018d81201007387 */ /* 0x000fe20000100800 */
[----:B------:R-:W-:-:S03]  /*41090*/  F2FP.SATFINITE.E4M3.F32.PACK_AB_MERGE_C R17, R8, R9, RZ ;  /* 0x000000090811723e */ /* 0x000fc600048070ff */
[----:B------:R-:W-:Y:S04]  /*410a0*/  STL [R1+0x350], R0 ;  /* 0x0003500001007387 */ /* 0x000fe80000100800 */
[----:B------:R0:W-:Y:S04]  /*410b0*/  STL [R1+0x18dc], R17 ;  /* 0x0018dc1101007387 */ /* 0x0001e80000100800 */
[----:B0-----:R-:W2:Y:S01]  /*410c0*/  LDL.LU R17, [R1+0x2f0] ;  /* 0x0002f00001117983 */ /* 0x001ea20000300800 */
[----:B------:R-:W-:-:S03]  /*410d0*/  F2FP.SATFINITE.E4M3.F32.PACK_AB_MERGE_C R0, R4, R5, RZ ;  /* 0x000000050400723e */ /* 0x000fc600048070ff */
        /* <DEDUP_REMOVED lines=60> */
[----:B------:R-:W4:Y:S01]  /*414a0*/  LDL.LU R42, [R1+0xec] ;  /* 0x0000ec00012a7983 */ /* 0x000f220000300800 */
[----:B--2---:R-:W-:-:S03]  /*414b0*/  F2FP.SATFINITE.E4M3.F32.PACK_AB_MERGE_C R14, R14, R17, RZ ;  /* 0x000000110e0e723e */ /* 0x004fc600048070ff */
[----:B------:R-:W2:Y:S01]  /*414c0*/  LDL.LU R17, [R1+0x18dc] ;  /* 0x0018dc0001117983 */ /* 0x000ea20000300800 */
[----:B---3--:R-:W-:-:S03]  /*414d0*/  F2FP.SATFINITE.E4M3.F32.PACK_AB_MERGE_C R12, R12, R18, RZ ;  /* 0x000000120c0c723e */ /* 0x008fc600048070ff */
[----:B------:R-:W3:Y:S01]  /*414e0*/  LDL.LU R18, [R1+0x18d8] ;  /* 0x0018d80001127983 */ /* 0x000ee20000300800 */
[----:B----4-:R-:W-:-:S03]  /*414f0*/  F2FP.SATFINITE.E4M3.F32.PACK_AB_MERGE_C R10, R10, R20, RZ ;  /* 0x000000140a0a723e */ /* 0x010fc600048070ff */
[----:B------:R-:W4:Y:S01]  /*41500*/  LDL.LU R20, [R1+0x18d4] ;  /* 0x0018d40001147983 */ /* 0x000f220000300800 */
[----:B------:R-:W-:-:S03]  /*41510*/  F2FP.SATFINITE.E4M3.F32.PACK_AB_MERGE_C R22, R22, R24, RZ ;  /* 0x000000181616723e */ /* 0x000fc600048070ff */
[----:B------:R-:W4:Y:S04]  /*41520*/  LDL.LU R24, [R1+0x18d0] ;  /* 0x0018d00001187983 */ /* 0x000f280000300800 */
[----:B------:R0:W-:Y:S01]  /*41530*/  STL [R1+0x2d0], R22 ;  /* 0x0002d01601007387 */ /* 0x0001e20000100800 */
[----:B------:R-:W-:-:S03]  /*41540*/  F2FP.SATFINITE.E4M3.F32.PACK_AB_MERGE_C R9, R9, R30, RZ ;  /* 0x0000001e0909723e */ /* 0x000fc600048070ff */
[----:B0-----:R-:W4:Y:S01]  /*41550*/  LDL.LU R22, [R1+0x18cc] ;  /* 0x0018cc0001167983 */ /* 0x001f220000300800 */
[----:B------:R-:W-:-:S03]  /*41560*/  F2FP.SATFINITE.E4M3.F32.PACK_AB_MERGE_C R8, R8, R33, RZ ;  /* 0x000000210808723e */ /* 0x000fc600048070ff */
[----:B------:R-:W4:Y:S04]  /*41570*/  LDL.LU R30, [R1+0x18c8] ;  /* 0x0018c800011e7983 */ /* 0x000f280000300800 */
[----:B------:R-:W4:Y:S01]  /*41580*/  LDL.LU R33, [R1+0x18c4] ;  /* 0x0018c40001217983 */ /* 0x000f220000300800 */
[----:B------:R-:W-:-:S03]  /*41590*/  F2FP.SATFINITE.E4M3.F32.PACK_AB_MERGE_C R6, R6, R25, RZ ;  /* 0x000000190606723e */ /* 0x000fc600048070ff */
[----:B------:R-:W4:Y:S01]  /*415a0*/  LDL.LU R25, [R1+0x18c0] ;  /* 0x0018c00001197983 */ /* 0x000f220000300800 */
[----:B------:R-:W-:-:S03]  /*415b0*/  F2FP.SATFINITE.E4M3.F32.PACK_AB_MERGE_C R28, R28, R26, RZ ;  /* 0x0000001a1c1c723e */ /* 0x000fc600048070ff */
[----:B------:R-:W4:Y:S04]  /*415c0*/  LDL.LU R26, [R1+0x18bc] ;  /* 0x0018bc00011a7983 */ /* 0x000f280000300800 */
[----:B------:R0:W-:Y:S01]  /*415d0*/  STL [R1+0x1174], R28 ;  /* 0x0011741c01007387 */ /* 0x0001e20000100800 */
[----:B------:R-:W-:-:S03]  /*415e0*/  F2FP.SATFINITE.E4M3.F32.PACK_AB_MERGE_C R4, R4, R32, RZ ;  /* 0x000000200404723e */ /* 0x000fc600048070ff */
[----:B0-----:R-:W2:Y:S01]  /*415f0*/  LDL.LU R28, [R1+0x18b8] ;  /* 0x0018b800011c7983 */ /* 0x001ea20000300800 */
[----:B------:R-:W-:-:S03]  /*41600*/  F2FP.SATFINITE.E4M3.F32.PACK_AB_MERGE_C R5, R5, R34, RZ ;  /* 0x000000220505723e */ /* 0x000fc600048070ff */
[----:B------:R-:W3:Y:S04]  /*41610*/  LDL.LU R32, [R1+0x18b4] ;  /* 0x0018b40001207983 */ /* 0x000ee80000300800 */
[----:B------:R-:W4:Y:S01]  /*41620*/  LDL.LU R34, [R1+0x18b0] ;  /* 0x0018b00001227983 */ /* 0x000f220000300800 */
[----:B------:R-:W-:-:S03]  /*41630*/  F2FP.SATFINITE.E4M3.F32.PACK_AB_MERGE_C R7, R7, R58, RZ ;  /* 0x0000003a0707723e */ /* 0x000fc600048070ff */
[----:B------:R-:W2:Y:S01]  /*41640*/  LDL.LU R58, [R1+0x18ac] ;  /* 0x0018ac00013a7983 */ /* 0x000ea20000300800 */
[----:B------:R-:W-:-:S03]  /*41650*/  F2FP.SATFINITE.E4M3.F32.PACK_AB_MERGE_C R3, R3, R59, RZ ;  /* 0x0000003b0303723e */ /* 0x000fc600048070ff */
[----:B------:R-:W3:Y:S04]  /*41660*/  LDL.LU R59, [R1+0x18a8] ;  /* 0x0018a800013b7983 */ /* 0x000ee80000300800 */
[----:B------:R0:W-:Y:S01]  /*41670*/  STL [R1+0x1170], R3 ;  /* 0x0011700301007387 */ /* 0x0001e20000100800 */
[----:B------:R-:W-:-:S03]  /*41680*/  F2FP.SATFINITE.E4M3.F32.PACK_AB_MERGE_C R11, R11, R36, RZ ;  /* 0x000000240b0b723e */ /* 0x000fc600048070ff */
[----:B0-----:R-:W4:Y:S01]  /*41690*/  LDL.LU R3, [R1+0x18a4] ;  /* 0x0018a40001037983 */ /* 0x001f220000300800 */
[----:B------:R-:W-:-:S03]  /*416a0*/  F2FP.SATFINITE.E4M3.F32.PACK_AB_MERGE_C R13, R13, R55, RZ ;  /* 0x000000370d0d723e */ /* 0x000fc600048070ff */
[----:B------:R-:W2:Y:S04]  /*416b0*/  LDL.LU R36, [R1+0x18a0] ;  /* 0x0018a00001247983 */ /* 0x000ea80000300800 */
[----:B------:R-:W3:Y:S01]  /*416c0*/  LDL.LU R55, [R1+0x189c] ;  /* 0x00189c0001377983 */ /* 0x000ee20000300800 */
[----:B------:R-:W-:-:S03]  /*416d0*/  F2FP.SATFINITE.E4M3.F32.PACK_AB_MERGE_C R15, R15, R38, RZ ;  /* 0x000000260f0f723e */ /* 0x000fc600048070ff */
[----:B------:R-:W4:Y:S01]  /*416e0*/  LDL.LU R38, [R1+0x1898] ;  /* 0x0018980001267983 */ /* 0x000f220000300800 */
[----:B------:R-:W-:-:S03]  /*416f0*/  F2FP.SATFINITE.E4M3.F32.PACK_AB_MERGE_C R49, R49, R45, RZ ;  /* 0x0000002d3131723e */ /* 0x000fc600048070ff */
[----:B------:R-:W3:Y:S01]  /*41700*/  LDL.LU R45, [R1+0x1894] ;  /* 0x00189400012d7983 */ /* 0x000ee20000300800 */
[----:B------:R-:W-:-:S03]  /*41710*/  F2FP.SATFINITE.E4M3.F32.PACK_AB_MERGE_C R19, R19, R60, RZ ;  /* 0x0000003c1313723e */ /* 0x000fc600048070ff */
[----:B------:R-:W3:Y:S01]  /*41720*/  LDL.LU R60, [R1+0x1890] ;  /* 0x00189000013c7983 */ /* 0x000ee20000300800 */
[----:B------:R-:W-:-:S03]  /*41730*/  F2FP.SATFINITE.E4M3.F32.PACK_AB_MERGE_C R21, R21, R61, RZ ;  /* 0x0000003d1515723e */ /* 0x000fc600048070ff */
[----:B------:R-:W3:Y:S01]  /*41740*/  LDL.LU R61, [R1+0x188c] ;  /* 0x00188c00013d7983 */ /* 0x000ee20000300800 */
[----:B------:R-:W-:-:S03]  /*41750*/  F2FP.SATFINITE.E4M3.F32.PACK_AB_MERGE_C R23, R23, R2, RZ ;  /* 0x000000021717723e */ /* 0x000fc600048070ff */
[----:B------:R-:W3:Y:S01]  /*41760*/  LDL.LU R2, [R1+0x1888] ;  /* 0x0018880001027983 */ /* 0x000ee20000300800 */
[----:B------:R-:W-:-:S03]  /*41770*/  F2FP.SATFINITE.E4M3.F32.PACK_AB_MERGE_C R56, R56, R48, RZ ;  /* 0x000000303838723e */ /* 0x000fc600048070ff */
[----:B------:R-:W3:Y:S04]  /*41780*/  LDL.LU R48, [R1+0x1884] ;  /* 0x0018840001307983 */ /* 0x000ee80000300800 */
[----:B------:R0:W-:Y:S01]  /*41790*/  STL [R1+0x1168], R56 ;  /* 0x0011683801007387 */ /* 0x0001e20000100800 */
[----:B------:R-:W-:-:S03]  /*417a0*/  F2FP.SATFINITE.E4M3.F32.PACK_AB_MERGE_C R27, R27, R53, RZ ;  /* 0x000000351b1b723e */ /* 0x000fc600048070ff */
[----:B0-----:R-:W3:Y:S04]  /*417b0*/  LDL.LU R56, [R1+0x1880] ;  /* 0x0018800001387983 */ /* 0x001ee80000300800 */
[----:B------:R-:W2:Y:S01]  /*417c0*/  LDL.LU R53, [R1+0x187c] ;  /* 0x00187c0001357983 */ /* 0x000ea20000300800 */
        /* <DEDUP_REMOVED lines=14> */
[----:B------:R-:W-:Y:S01]  /*418b0*/  STL [R1+0x123c], R41 ;  /* 0x00123c2901007387 */ /* 0x000fe20000100800 */
[----:B------:R-:W-:-:S03]  /*418c0*/  F2FP.SATFINITE.E4M3.F32.PACK_AB_MERGE_C R40, R40, R51, RZ ;  /* 0x000000332828723e */ /* 0x000fc600048070ff */
[----:B------:R-:W3:Y:S01]  /*418d0*/  LDL.LU R51, [R1+0x185c] ;  /* 0x00185c0001337983 */ /* 0x000ee20000300800 */
[----:B------:R-:W-:-:S05]  /*418e0*/  F2FP.SATFINITE.E4M3.F32.PACK_AB_MERGE_C R52, R42, R52, RZ ;  /* 0x000000342a34723e */ /* 0x000fca00048070ff */
[----:B--2---:R0:W-:Y:S04]  /*418f0*/  STL.64 [R1+0x1710], R52 ;  /* 0x0017103401007387 */ /* 0x0041e80000100a00 */
[----:B0-----:R-:W2:Y:S01]  /*41900*/  LDL.LU R53, [R1+0xa0] ;  /* 0x0000a00001357983 */ /* 0x001ea20000300800 */
[----:B------:R-:W-:Y:S02]  /*41910*/  LOP3.LUT R36, R36, 0xffff, RZ, 0xc0, !PT ;  /* 0x0000ffff24247812 */ /* 0x000fe400078ec0ff */
[----:B------:R-:W-:Y:S02]  /*41920*/  LOP3.LUT R40, R40, 0xffff, RZ, 0xc0, !PT ;  /* 0x0000ffff28287812 */ /* 0x000fe400078ec0ff */
[----:B----4-:R-:W-:Y:S02]  /*41930*/  LOP3.LUT R38, R38, 0xffff, RZ, 0xc0, !PT ;  /* 0x0000ffff26267812 */ /* 0x010fe400078ec0ff */
[----:B---3--:R-:W-:Y:S01]  /*41940*/  LOP3.LUT R43, R43, 0xffff, RZ, 0xc0, !PT ;  /* 0x0000ffff2b2b7812 */ /* 0x008fe200078ec0ff */
[----:B------:R-:W-:-:S05]  /*41950*/  VIADD R41, R0, 0x58 ;  /* 0x0000005800297836 */ /* 0x000fca0000000000 */
[----:B------:R-:W-:Y:S01]  /*41960*/  ISETP.GE.AND P2, PT, R41, UR4, PT ;  /* 0x0000000429007c0c */ /* 0x000fe2000bf46270 */
[C---:B------:R-:W-:Y:S01]  /*41970*/  VIADD R41, R0.reuse, 0x57 ;  /* 0x0000005700297836 */ /* 0x040fe20000000000 */
[----:B------:R-:W-:Y:S01]  /*41980*/  PRMT R52, R43, 0x3340, R36 ;  /* 0x000033402b347816 */ /* 0x000fe20000000024 */
[----:B------:R-:W-:Y:S01]  /*41990*/  VIADD R42, R0, 0x56 ;  /* 0x00000056002a7836 */ /* 0x000fe20000000000 */
[----:B------:R-:W-:Y:S02]  /*419a0*/  ULDC UR4, c[0x0][0x22c] ;  /* 0x00008b0000047ab9 */ /* 0x000fe40000000800 */
[----:B------:R-:W-:Y:S01]  /*419b0*/  ISETP.GE.AND P1, PT, R41, UR5, PT ;  /* 0x0000000529007c0c */ /* 0x000fe2000bf26270 */
[----:B------:R0:W-:Y:S01]  /*419c0*/  STL [R1+0x1564], R52 ;  /* 0x0015643401007387 */ /* 0x0001e20000100800 */
[----:B------:R-:W-:Y:S01]  /*419d0*/  LOP3.LUT R41, R56, 0xffff, RZ, 0xc0, !PT ;  /* 0x0000ffff38297812 */ /* 0x000fe200078ec0ff */
[----:B------:R-:W-:Y:S01]  /*419e0*/  ULDC UR5, c[0x0][0x248] ;  /* 0x0000920000057ab9 */ /* 0x000fe20000000800 */
[----:B------:R-:W-:-:S02]  /*419f0*/  SHF.R.U32.HI R56, RZ, 0x8, R43 ;  /* 0x00000008ff387819 */ /* 0x000fc4000001162b */
[----:B------:R-:W-:Y:S02]  /*41a00*/  SHF.R.U32.HI R43, RZ, 0x8, R36 ;  /* 0x00000008ff2b7819 */ /* 0x000fe40000011624 */
[----:B------:R-:W-:Y:S02]  /*41a10*/  SHF.R.U32.HI R36, RZ, 0x8, R41 ;  /* 0x00000008ff247819 */ /* 0x000fe40000011629 */
[----:B------:R-:W-:Y:S02]  /*41a20*/  PRMT R41, R41, 0x3340, R40 ;  /* 0x0000334029297816 */ /* 0x000fe40000000028 */
[----:B------:R-:W-:Y:S02]  /*41a30*/  ISETP.GE.AND P0, PT, R42, UR4, PT ;  /* 0x000000042a007c0c */ /* 0x000fe4000bf06270 */
[----:B------:R-:W-:Y:S01]  /*41a40*/  LOP3.LUT R39, R39, 0xffff, RZ, 0xc0, !PT ;  /* 0x0000ffff27277812 */ /* 0x000fe200078ec0ff */
[----:B------:R1:W-:Y:S01]  /*41a50*/  STL [R1+0x1560], R41 ;  /* 0x0015602901007387 */ /* 0x0003e20000100800 */
[----:B------:R-:W-:-:S02]  /*41a60*/  LOP3.LUT R42, R57, 0xffff, RZ, 0xc0, !PT ;  /* 0x0000ffff392a7812 */ /* 0x000fc400078ec0ff */
[----:B------:R-:W-:Y:S01]  /*41a70*/  LOP3.LUT R35, R35, 0xffff, RZ, 0xc0, !PT ;  /* 0x0000ffff23237812 */ /* 0x000fe200078ec0ff */
[----:B0-----:R-:W-:Y:S01]  /*41a80*/  IMAD.MOV.U32 R52, RZ, RZ, R44 ;  /* 0x000000ffff347224 */ /* 0x001fe200078e002c */
[----:B------:R-:W-:Y:S01]  /*41a90*/  SHF.R.U32.HI R57, RZ, 0x8, R40 ;  /* 0x00000008ff397819 */ /* 0x000fe20000011628 */
[----:B------:R-:W-:Y:S01]  /*41aa0*/  ULDC UR4, c[0x0][0x248] ;  /* 0x0000920000047ab9 */ /* 0x000fe20000000800 */
[----:B------:R-:W-:Y:S02]  /*41ab0*/  SHF.R.U32.HI R40, RZ, 0x8, R42 ;  /* 0x00000008ff287819 */ /* 0x000fe4000001162a */
[----:B-1----:R-:W-:Y:S02]  /*41ac0*/  SHF.R.U32.HI R41, RZ, 0x8, R38 ;  /* 0x00000008ff297819 */ /* 0x002fe40000011626 */
[----:B------:R-:W-:Y:S02]  /*41ad0*/  LOP3.LUT R56, R56, 0xffff, RZ, 0xc0, !PT ;  /* 0x0000ffff38387812 */ /* 0x000fe400078ec0ff */
[----:B------:R-:W-:-:S02]  /*41ae0*/  LOP3.LUT R43, R43, 0xffff, RZ, 0xc0, !PT ;  /* 0x0000ffff2b2b7812 */ /* 0x000fc400078ec0ff */
[----:B------:R-:W-:Y:S02]  /*41af0*/  PRMT R42, R42, 0x3340, R38 ;  /* 0x000033402a2a7816 */ /* 0x000fe40000000026 */
[----:B------:R-:W-:Y:S02]  /*41b00*/  LOP3.LUT R36, R36, 0xffff, RZ, 0xc0, !PT ;  /* 0x0000ffff24247812 */ /* 0x000fe400078ec0ff */
[----:B------:R-:W-:Y:S02]  /*41b10*/  LOP3.LUT R57, R57, 0xffff, RZ, 0xc0, !PT ;  /* 0x0000ffff39397812 */ /* 0x000fe400078ec0ff */
[----:B------:R-:W-:Y:S02]  /*41b20*/  LOP3.LUT R40, R40, 0xffff, RZ, 0xc0, !PT ;  /* 0x0000ffff28287812 */ /* 0x000fe400078ec0ff */
[----:B------:R-:W-:Y:S01]  /*41b30*/  LOP3.LUT R41, R41, 0xffff, RZ, 0xc0, !PT ;  /* 0x0000ffff29297812 */ /* 0x000fe200078ec0ff */
[----:B------:R0:W-:Y:S01]  /*41b40*/  STL [R1+0x155c], R42 ;  /* 0x00155c2a01007387 */ /* 0x0001e20000100800 */
[----:B------:R-:W-:-:S02]  /*41b50*/  PRMT R38, R56, 0x3340, R43 ;  /* 0x0000334038267816 */ /* 0x000fc4000000002b */
[----:B------:R-:W-:Y:S02]  /*41b60*/  PRMT R36, R36, 0x3340, R57 ;  /* 0x0000334024247816 */ /* 0x000fe40000000039 */
[----:B------:R-:W-:Y:S01]  /*41b70*/  PRMT R40, R40, 0x3340, R41 ;  /* 0x0000334028287816 */ /* 0x000fe20000000029 */
[----:B------:R-:W-:Y:S01]  /*41b80*/  STL [R1+0x14b0], R38 ;  /* 0x0014b02601007387 */ /* 0x000fe20000100800 */
[----:B0-----:R-:W-:-:S03]  /*41b90*/  LOP3.LUT R42, R46, 0xffff, RZ, 0xc0, !PT ;  /* 0x0000ffff2e2a7812 */ /* 0x001fc600078ec0ff */
[----:B------:R0:W-:Y:S01]  /*41ba0*/  STL [R1+0x14ac], R36 ;  /* 0x0014ac2401007387 */ /* 0x0001e20000100800 */
[----:B------:R-:W-:-:S03]  /*41bb0*/  PRMT R46, R42, 0x3340, R39 ;  /* 0x000033402a2e7816 */ /* 0x000fc60000000027 */
[----:B------:R1:W-:Y:S01]  /*41bc0*/  STL [R1+0x14a8], R40 ;  /* 0x0014a82801007387 */ /* 0x0003e20000100800 */
[----:B------:R-:W-:-:S03]  /*41bd0*/  LOP3.LUT R43, R60, 0xffff, RZ, 0xc0, !PT ;  /* 0x0000ffff3c2b7812 */ /* 0x000fc600078ec0ff */
[----:B------:R-:W3:Y:S01]  /*41be0*/  LDL.LU R57, [R1+0xc0] ;  /* 0x0000c00001397983 */ /* 0x000ee20000300800 */
[----:B------:R-:W-:Y:S02]  /*41bf0*/  SHF.R.U32.HI R56, RZ, 0x8, R42 ;  /* 0x00000008ff387819 */ /* 0x000fe4000001162a */
[----:B0-----:R-:W-:Y:S02]  /*41c00*/  LOP3.LUT R36, R51, 0xffff, RZ, 0xc0, !PT ;  /* 0x0000ffff33247812 */ /* 0x001fe400078ec0ff */
[----:B-1----:R-:W-:Y:S02]  /*41c10*/  LOP3.LUT R40, R61, 0xffff, RZ, 0xc0, !PT ;  /* 0x0000ffff3d287812 */ /* 0x002fe400078ec0ff */
[----:B------:R-:W-:Y:S02]  /*41c20*/  SHF.R.U32.HI R42, RZ, 0x8, R39 ;  /* 0x00000008ff2a7819 */ /* 0x000fe40000011627 */
[----:B------:R-:W-:-:S04]  /*41c30*/  LOP3.LUT R41, R47, 0xffff, RZ, 0xc0, !PT ;  /* 0x0000ffff2f297812 */ /* 0x000fc800078ec0ff */
[----:B------:R-:W-:Y:S02]  /*41c40*/  PRMT R47, R41, 0x3340, R35 ;  /* 0x00003340292f7816 */ /* 0x000fe40000000023 */
[----:B--2---:R-:W-:Y:S02]  /*41c50*/  LOP3.LUT R38, R53, 0xffff, RZ, 0xc0, !PT ;  /* 0x0000ffff35267812 */ /* 0x004fe400078ec0ff */
[----:B------:R-:W2:Y:S02]  /*41c60*/  LDL.LU R53, [R1+0x4c] ;  /* 0x00004c0001357983 */ /* 0x000ea40000300800 */
[----:B------:R-:W-:Y:S02]  /*41c70*/  SHF.R.U32.HI R39, RZ, 0x8, R38 ;  /* 0x00000008ff277819 */ /* 0x000fe40000011626 */
[----:B------:R-:W4:Y:S04]  /*41c80*/  LDL.LU R60, [R1+0xc4] ;  /* 0x0000c400013c7983 */ /* 0x000f280000300800 */
[----:B------:R0:W-:Y:S02]  /*41c90*/  STL [R1+0x1558], R46 ;  /* 0x0015582e01007387 */ /* 0x0001e40000100800 */
[----:B0-----:R-:W-:-:S02]  /*41ca0*/  PRMT R46, R38, 0x3340, R40 ;  /* 0x00003340262e7816 */ /* 0x001fc40000000028 */
[----:B------:R-:W-:Y:S02]  /*41cb0*/  SHF.R.U32.HI R38, RZ, 0x8, R36 ;  /* 0x00000008ff267819 */ /* 0x000fe40000011624 */
[----:B------:R-:W-:-:S05]  /*41cc0*/  PRMT R36, R36, 0x3340, R43 ;  /* 0x0000334024247816 */ /* 0x000fca000000002b */
[----:B------:R0:W-:Y:S02]  /*41cd0*/  STL [R1+0x148c], R36 ;  /* 0x00148c2401007387 */ /* 0x0001e40000100800 */
[----:B0-----:R-:W-:Y:S02]  /*41ce0*/  SHF.R.U32.HI R36, RZ, 0x8, R41 ;  /* 0x00000008ff247819 */ /* 0x001fe40000011629 */
[----:B------:R-:W4:Y:S01]  /*41cf0*/  LDL.LU R41, [R1+0xc8] ;  /* 0x0000c80001297983 */ /* 0x000f220000300800 */
[----:B------:R-:W-:Y:S02]  /*41d00*/  SHF.R.U32.HI R35, RZ, 0x8, R35 ;  /* 0x00000008ff237819 */ /* 0x000fe40000011623 */
[----:B------:R-:W-:Y:S02]  /*41d10*/  LOP3.LUT R56, R56, 0xffff, RZ, 0xc0, !PT ;  /* 0x0000ffff38387812 */ /* 0x000fe400078ec0ff */
[----:B------:R-:W-:Y:S02]  /*41d20*/  LOP3.LUT R42, R42, 0xffff, RZ, 0xc0, !PT ;  /* 0x0000ffff2a2a7812 */ /* 0x000fe400078ec0ff */
[----:B------:R-:W-:-:S02]  /*41d30*/  SHF.R.U32.HI R40, RZ, 0x8, R40 ;  /* 0x00000008ff287819 */ /* 0x000fc40000011628 */
[----:B------:R-:W-:Y:S02]  /*41d40*/  LOP3.LUT R36, R36, 0xffff, RZ, 0xc0, !PT ;  /* 0x0000ffff24247812 */ /* 0x000fe400078ec0ff */
[----:B------:R-:W-:Y:S02]  /*41d50*/  LOP3.LUT R35, R35, 0xffff, RZ, 0xc0, !PT ;  /* 0x0000ffff23237812 */ /* 0x000fe400078ec0ff */
[----:B------:R-:W-:Y:S02]  /*41d60*/  PRMT R42, R56, 0x3340, R42 ;  /* 0x00003340382a7816 */ /* 0x000fe4000000002a */
[----:B------:R-:W-:Y:S02]  /*41d70*/  SHF.R.U32.HI R43, RZ, 0x8, R43 ;  /* 0x00000008ff2b7819 */ /* 0x000fe4000001162b */
[----:B------:R-:W-:Y:S02]  /*41d80*/  LOP3.LUT R39, R39, 0xffff, RZ, 0xc0, !PT ;  /* 0x0000ffff27277812 */ /* 0x000fe400078ec0ff */
[----:B------:R-:W-:Y:S01]  /*41d90*/  LOP3.LUT R40, R40, 0xffff, RZ, 0xc0, !PT ;  /* 0x0000ffff28287812 */ /* 0x000fe200078ec0ff */
[----:B------:R0:W-:Y:S01]  /*41da0*/  STL [R1+0x1494], R42 ;  /* 0x0014942a01007387 */ /* 0x0001e20000100800 */
[----:B------:R-:W-:-:S02]  /*41db0*/  PRMT R51, R36, 0x3340, R35 ;  /* 0x0000334024337816 */ /* 0x000fc40000000023 */
[----:B------:R-:W-:Y:S02]  /*41dc0*/  LOP3.LUT R38, R38, 0xffff, RZ, 0xc0, !PT ;  /* 0x0000ffff26267812 */ /* 0x000fe400078ec0ff */
[----:B------:R-:W-:Y:S02]  /*41dd0*/  LOP3.LUT R43, R43, 0xffff, RZ, 0xc0, !PT ;  /* 0x0000ffff2b2b7812 */ /* 0x000fe400078ec0ff */
[----:B------:R-:W-:Y:S02]  /*41de0*/  PRMT R61, R39, 0x3340, R40 ;  /* 0x00003340273d7816 */ /* 0x000fe40000000028 */
[----:B------:R-:W-:Y:S02]  /*41df0*/  LOP3.LUT R39, R2, 0xffff, RZ, 0xc0, !PT ;  /* 0x0000ffff02277812 */ /* 0x000fe400078ec0ff */
[----:B0-----:R-:W-:Y:S01]  /*41e00*/  LOP3.LUT R42, R55, 0xffff, RZ, 0xc0, !PT ;  /* 0x0000ffff372a7812 */ /* 0x001fe200078ec0ff */
[----:B------:R0:W-:Y:S01]  /*41e10*/  STL.64 [R1+0x1718], R50 ;  /* 0x0017183201007387 */ /* 0x0001e20000100a00 */
[----:B------:R-:W-:-:S03]  /*41e20*/  PRMT R44, R38, 0x3340, R43 ;  /* 0x00003340262c7816 */ /* 0x000fc6000000002b */
[----:B------:R-:W4:Y:S01]  /*41e30*/  LDL.LU R2, [R1+0x1858] ;  /* 0x0018580001027983 */ /* 0x000f220000300800 */
[----:B------:R-:W-:Y:S02]  /*41e40*/  LOP3.LUT R31, R31, 0xffff, RZ, 0xc0, !PT ;  /* 0x0000ffff1f1f7812 */ /* 0x000fe400078ec0ff */
[----:B---3--:R-:W-:-:S04]  /*41e50*/  LOP3.LUT R36, R57, 0xffff, RZ, 0xc0, !PT ;  /* 0x0000ffff39247812 */ /* 0x008fc800078ec0ff */
[----:B------:R-:W-:Y:S01]  /*41e60*/  PRMT R56, R36, 0x3340, R42 ;  /* 0x0000334024387816 */ /* 0x000fe2000000002a */
[----:B------:R-:W-:Y:S01]  /*41e70*/  IMAD.MOV.U32 R57, RZ, RZ, R54 ;  /* 0x000000ffff397224 */ /* 0x000fe200078e0036 */
[----:B--2---:R-:W-:Y:S02]  /*41e80*/  LOP3.LUT R35, R53, 0xffff, RZ, 0xc0, !PT ;  /* 0x0000ffff35237812 */ /* 0x004fe400078ec0ff */
[----:B----4-:R-:W-:Y:S02]  /*41e90*/  LOP3.LUT R38, R60, 0xffff, RZ, 0xc0, !PT ;  /* 0x0000ffff3c267812 */ /* 0x010fe400078ec0ff */
[----:B------:R-:W-:Y:S02]  /*41ea0*/  PRMT R53, R35, 0x3340, R31 ;  /* 0x0000334023357816 */ /* 0x000fe4000000001f */
[----:B------:R-:W-:Y:S02]  /*41eb0*/  LOP3.LUT R40, R41, 0xffff, RZ, 0xc0, !PT ;  /* 0x0000ffff29287812 */ /* 0x000fe400078ec0ff */
[----:B------:R-:W-:-:S02]  /*41ec0*/  LOP3.LUT R41, R45, 0xffff, RZ, 0xc0, !PT ;  /* 0x0000ffff2d297812 */ /* 0x000fc400078ec0ff */
[----:B------:R-:W2:Y:S01]  /*41ed0*/  LDL.LU R45, [R1+0x1854] ;  /* 0x00185400012d7983 */ /* 0x000ea20000300800 */
[----:B------:R-:W-:Y:S02]  /*41ee0*/  SHF.R.U32.HI R43, RZ, 0x8, R40 ;  /* 0x00000008ff2b7819 */ /* 0x000fe40000011628 */
[--C-:B------:R-:W-:Y:S01]  /*41ef0*/  PRMT R55, R40, 0x3340, R39.reuse ;  /* 0x0000334028377816 */ /* 0x100fe20000000027 */
[----:B0-----:R-:W3:Y:S01]  /*41f00*/  LDL.LU R50, [R1+0xdc] ;  /* 0x0000dc0001327983 */ /* 0x001ee20000300800 */
[----:B------:R-:W-:-:S03]  /*41f10*/  SHF.R.U32.HI R40, RZ, 0x8, R39 ;  /* 0x00000008ff287819 */ /* 0x000fc60000011627 */
[----:B------:R-:W4:Y:S01]  /*41f20*/  LDL.LU R51, [R1+0x5c] ;  /* 0x00005c0001337983 */ /* 0x000f220000300800 */
[----:B------:R-:W-:-:S03]  /*41f30*/  SHF.R.U32.HI R39, RZ, 0x8, R35 ;  /* 0x00000008ff277819 */ /* 0x000fc60000011623 */
[----:B------:R-:W2:Y:S01]  /*41f40*/  LDL.LU R60, [R1+0x18] ;  /* 0x00001800013c7983 */ /* 0x000ea20000300800 */
[----:B------:R-:W-:-:S03]  /*41f50*/  LOP3.LUT R40, R40, 0xffff, RZ, 0xc0, !PT ;  /* 0x0000ffff28287812 */ /* 0x000fc600078ec0ff */
[----:B------:R0:W-:Y:S01]  /*41f60*/  STL [R1+0x1554], R56 ;  /* 0x0015543801007387 */ /* 0x0001e20000100800 */
[----:B------:R-:W-:Y:S02]  /*41f70*/  SHF.R.U32.HI R35, RZ, 0x8, R31 ;  /* 0x00000008ff237819 */ /* 0x000fe4000001161f */
[----:B------:R-:W-:Y:S02]  /*41f80*/  LOP3.LUT R43, R43, 0xffff, RZ, 0xc0, !PT ;  /* 0x0000ffff2b2b7812 */ /* 0x000fe400078ec0ff */
[----:B------:R-:W-:Y:S02]  /*41f90*/  SHF.R.U32.HI R31, RZ, 0x8, R36 ;  /* 0x00000008ff1f7819 */ /* 0x000fe40000011624 */
[----:B------:R-:W-:Y:S02]  /*41fa0*/  SHF.R.U32.HI R36, RZ, 0x8, R38 ;  /* 0x00000008ff247819 */ /* 0x000fe40000011626 */
[----:B0-----:R-:W-:Y:S02]  /*41fb0*/  PRMT R56, R38, 0x3340, R41 ;  /* 0x0000334026387816 */ /* 0x001fe40000000029 */
[----:B------:R-:W2:Y:S01]  /*41fc0*/  LDL.LU R38, [R1+0x104] ;  /* 0x0001040001267983 */ /* 0x000ea20000300800 */
[----:B------:R-:W-:-:S03]  /*41fd0*/  PRMT R54, R43, 0x3340, R40 ;  /* 0x000033402b367816 */ /* 0x000fc60000000028 */
[----:B------:R0:W-:Y:S04]  /*41fe0*/  STL [R1+0x1550], R56 ;  /* 0x0015503801007387 */ /* 0x0001e80000100800 */
[----:B------:R-:W2:Y:S01]  /*41ff0*/  LDL.LU R40, [R1+0x100] ;  /* 0x0001000001287983 */ /* 0x000ea20000300800 */
[----:B------:R-:W-:Y:S02]  /*42000*/  SHF.R.U32.HI R42, RZ, 0x8, R42 ;  /* 0x00000008ff2a7819 */ /* 0x000fe4000001162a */
[----:B------:R-:W-:Y:S02]  /*42010*/  SHF.R.U32.HI R41, RZ, 0x8, R41 ;  /* 0x00000008ff297819 */ /* 0x000fe40000011629 */
[----:B------:R-:W-:Y:S02]  /*42020*/  LOP3.LUT R31, R31, 0xffff, RZ, 0xc0, !PT ;  /* 0x0000ffff1f1f7812 */ /* 0x000fe400078ec0ff */
[----:B------:R-:W-:-:S02]  /*42030*/  LOP3.LUT R42, R42, 0xffff, RZ, 0xc0, !PT ;  /* 0x0000ffff2a2a7812 */ /* 0x000fc400078ec0ff */
[----:B------:R-:W-:Y:S02]  /*42040*/  LOP3.LUT R39, R39, 0xffff, RZ, 0xc0, !PT ;  /* 0x0000ffff27277812 */ /* 0x000fe400078ec0ff */
[----:B------:R-:W-:Y:S02]  /*42050*/  LOP3.LUT R35, R35, 0xffff, RZ, 0xc0, !PT ;  /* 0x0000ffff23237812 */ /* 0x000fe400078ec0ff */
[----:B------:R-:W-:Y:S02]  /*42060*/  LOP3.LUT R36, R36, 0xffff, RZ, 0xc0, !PT ;  /* 0x0000ffff24247812 */ /* 0x000fe400078ec0ff */
[----:B------:R-:W-:Y:S02]  /*42070*/  LOP3.LUT R41, R41, 0xffff, RZ, 0xc0, !PT ;  /* 0x0000ffff29297812 */ /* 0x000fe400078ec0ff */
[----:B------:R-:W-:Y:S02]  /*42080*/  PRMT R31, R31, 0x3340, R42 ;  /* 0x000033401f1f7816 */ /* 0x000fe4000000002a */
[----:B0-----:R-:W-:-:S02]  /*42090*/  PRMT R56, R39, 0x3340, R35 ;  /* 0x0000334027387816 */ /* 0x001fc40000000023 */
[----:B------:R-:W-:Y:S01]  /*420a0*/  PRMT R35, R36, 0x3340, R41 ;  /* 0x0000334024237816 */ /* 0x000fe20000000029 */
[----:B------:R-:W-:Y:S04]  /*420b0*/  STL.64 [R1+0x1720], R54 ;  /* 0x0017203601007387 */ /* 0x000fe80000100a00 */
[----:B------:R-:W-:Y:S01]  /*420c0*/  STL [R1+0x1480], R31 ;  /* 0x0014801f01007387 */ /* 0x000fe20000100800 */
[----:B------:R-:W-:-:S03]  /*420d0*/  LOP3.LUT R42, R48, 0xffff, RZ, 0xc0, !PT ;  /* 0x0000ffff302a7812 */ /* 0x000fc600078ec0ff */
[----:B------:R3:W-:Y:S02]  /*420e0*/  STL [R1+0x1474], R35 ;  /* 0x0014742301007387 */ /* 0x0007e40000100800 */
[----:B---3--:R-:W-:Y:S02]  /*420f0*/  LOP3.LUT R35, R50, 0xffff, RZ, 0xc0, !PT ;  /* 0x0000ffff32237812 */ /* 0x008fe400078ec0ff */
[----:B----4-:R-:W-:Y:S02]  /*42100*/  LOP3.LUT R36, R51, 0xffff, RZ, 0xc0, !PT ;  /* 0x0000ffff33247812 */ /* 0x010fe400078ec0ff */
[----:B--2---:R-:W-:Y:S02]  /*42110*/  LOP3.LUT R31, R40, 0xffff, RZ, 0xc0, !PT ;  /* 0x0000ffff281f7812 */ /* 0x004fe400078ec0ff */
[----:B------:R-:W-:Y:S02]  /*42120*/  LOP3.LUT R40, R2, 0xffff, RZ, 0xc0, !PT ;  /* 0x0000ffff02287812 */ /* 0x000fe400078ec0ff */
[----:B------:R-:W2:Y:S04]  /*42130*/  LDL.LU R2, [R1+0x1850] ;  /* 0x0018500001027983 */ /* 0x000ea80000300800 */
[----:B------:R-:W3:Y:S04]  /*42140*/  LDL.LU R48, [R1+0x184c] ;  /* 0x00184c0001307983 */ /* 0x000ee80000300800 */
[----:B------:R-:W4:Y:S04]  /*42150*/  LDL.LU R55, [R1+0x124] ;  /* 0x0001240001377983 */ /* 0x000f280000300800 */
[----:B------:R-:W3:Y:S04]  /*42160*/  LDL.LU R43, [R1+0x120] ;  /* 0x00012000012b7983 */ /* 0x000ee80000300800 */
[----:B------:R-:W3:Y:S04]  /*42170*/  LDL.LU R50, [R1+0x78] ;  /* 0x0000780001327983 */ /* 0x000ee80000300800 */
[----:B------:R-:W3:Y:S01]  /*42180*/  LDL.LU R51, [R1+0x70] ;  /* 0x0000700001337983 */ /* 0x000ee20000300800 */
[----:B------:R-:W-:-:S04]  /*42190*/  LOP3.LUT R37, R37, 0xffff, RZ, 0xc0, !PT ;  /* 0x0000ffff25257812 */ /* 0x000fc800078ec0ff */
[----:B------:R-:W-:Y:S02]  /*421a0*/  PRMT R54, R36, 0x3340, R37 ;  /* 0x0000334024367816 */ /* 0x000fe40000000025 */
[----:B------:R-:W-:-:S03]  /*421b0*/  LOP3.LUT R38, R38, 0xffff, RZ, 0xc0, !PT ;  /* 0x0000ffff26267812 */ /* 0x000fc600078ec0ff */
[----:B------:R0:W-:Y:S01]  /*421c0*/  STL [R1+0x154c], R54 ;  /* 0x00154c3601007387 */ /* 0x0001e20000100800 */
[----:B------:R-:W-:Y:S02]  /*421d0*/  LOP3.LUT R39, R60, 0xffff, RZ, 0xc0, !PT ;  /* 0x0000ffff3c277812 */ /* 0x000fe400078ec0ff */
[----:B------:R-:W-:Y:S02]  /*421e0*/  SHF.R.U32.HI R41, RZ, 0x8, R36 ;  /* 0x00000008ff297819 */ /* 0x000fe40000011624 */
[----:B------:R-:W-:Y:S02]  /*421f0*/  SHF.R.U32.HI R36, RZ, 0x8, R35 ;  /* 0x00000008ff247819 */ /* 0x000fe40000011623 */
[--C-:B0-----:R-:W-:Y:S02]  /*42200*/  PRMT R54, R35, 0x3340, R42.reuse ;  /* 0x0000334023367816 */ /* 0x101fe4000000002a */
[----:B------:R-:W-:Y:S02]  /*42210*/  SHF.R.U32.HI R42, RZ, 0x8, R42 ;  /* 0x00000008ff2a7819 */ /* 0x000fe4000001162a */
[----:B------:R-:W-:Y:S01]  /*42220*/  SHF.R.U32.HI R37, RZ, 0x8, R37 ;  /* 0x00000008ff257819 */ /* 0x000fe20000011625 */
[----:B------:R0:W-:Y:S01]  /*42230*/  STL [R1+0x147c], R54 ;  /* 0x00147c3601007387 */ /* 0x0001e20000100800 */
[----:B------:R-:W-:-:S02]  /*42240*/  SHF.R.U32.HI R35, RZ, 0x8, R38 ;  /* 0x00000008ff237819 */ /* 0x000fc40000011626 */
[----:B------:R-:W-:Y:S02]  /*42250*/  LOP3.LUT R36, R36, 0xffff, RZ, 0xc0, !PT ;  /* 0x0000ffff24247812 */ /* 0x000fe400078ec0ff */
[----:B------:R-:W-:Y:S02]  /*42260*/  LOP3.LUT R42, R42, 0xffff, RZ, 0xc0, !PT ;  /* 0x0000ffff2a2a7812 */ /* 0x000fe400078ec0ff */
[----:B0-----:R-:W-:Y:S02]  /*42270*/  PRMT R54, R38, 0x3340, R39 ;  /* 0x0000334026367816 */ /* 0x001fe40000000027 */
[----:B------:R-:W-:Y:S02]  /*42280*/  SHF.R.U32.HI R38, RZ, 0x8, R31 ;  /* 0x00000008ff267819 */ /* 0x000fe4000001161f */
[----:B------:R-:W-:Y:S02]  /*42290*/  PRMT R31, R31, 0x3340, R40 ;  /* 0x000033401f1f7816 */ /* 0x000fe40000000028 */
[----:B------:R-:W-:-:S02]  /*422a0*/  LOP3.LUT R41, R41, 0xffff, RZ, 0xc0, !PT ;  /* 0x0000ffff29297812 */ /* 0x000fc400078ec0ff */
[----:B------:R-:W-:Y:S01]  /*422b0*/  LOP3.LUT R37, R37, 0xffff, RZ, 0xc0, !PT ;  /* 0x0000ffff25257812 */ /* 0x000fe200078ec0ff */
[----:B------:R-:W-:Y:S01]  /*422c0*/  STL [R1+0x1548], R54 ;  /* 0x0015483601007387 */ /* 0x000fe20000100800 */
[----:B------:R-:W-:Y:S01]  /*422d0*/  SHF.R.U32.HI R39, RZ, 0x8, R39 ;  /* 0x00000008ff277819 */ /* 0x000fe20000011627 */
[----:B------:R-:W-:Y:S01]  /*422e0*/  IMAD.MOV.U32 R60, RZ, RZ, R52 ;  /* 0x000000ffff3c7224 */ /* 0x000fe200078e0034 */
[----:B------:R-:W-:Y:S01]  /*422f0*/  SHF.R.U32.HI R40, RZ, 0x8, R40 ;  /* 0x00000008ff287819 */ /* 0x000fe20000011628 */
[----:B------:R0:W-:Y:S01]  /*42300*/  STL [R1+0x1544], R31 ;  /* 0x0015441f01007387 */ /* 0x0001e20000100800 */
[----:B------:R-:W-:Y:S02]  /*42310*/  PRMT R52, R36, 0x3340, R42 ;  /* 0x0000334024347816 */ /* 0x000fe4000000002a */
[----:B------:R-:W-:Y:S02]  /*42320*/  LOP3.LUT R35, R35, 0xffff, RZ, 0xc0, !PT ;  /* 0x0000ffff23237812 */ /* 0x000fe400078ec0ff */
[----:B------:R-:W-:-:S02]  /*42330*/  LOP3.LUT R39, R39, 0xffff, RZ, 0xc0, !PT ;  /* 0x0000ffff27277812 */ /* 0x000fc400078ec0ff */
[----:B------:R-:W-:Y:S02]  /*42340*/  LOP3.LUT R38, R38, 0xffff, RZ, 0xc0, !PT ;  /* 0x0000ffff26267812 */ /* 0x000fe400078ec0ff */
[----:B0-----:R-:W-:Y:S02]  /*42350*/  PRMT R31, R41, 0x3340, R37 ;  /* 0x00003340291f7816 */ /* 0x001fe40000000025 */
[----:B------:R-:W-:Y:S01]  /*42360*/  LOP3.LUT R40, R40, 0xffff, RZ, 0xc0, !PT ;  /* 0x0000ffff28287812 */ /* 0x000fe200078ec0ff */
[----:B------:R-:W-:Y:S01]  /*42370*/  STL.64 [R1+0x1728], R52 ;  /* 0x0017283401007387 */ /* 0x000fe20000100a00 */
[----:B------:R-:W-:-:S03]  /*42380*/  PRMT R36, R35, 0x3340, R39 ;  /* 0x0000334023247816 */ /* 0x000fc60000000027 */
[----:B------:R0:W-:Y:S01]  /*42390*/  STL [R1+0x1470], R31 ;  /* 0x0014701f01007387 */ /* 0x0001e20000100800 */
[----:B------:R-:W-:-:S03]  /*423a0*/  LOP3.LUT R39, R45, 0xffff, RZ, 0xc0, !PT ;  /* 0x0000ffff2d277812 */ /* 0x000fc600078ec0ff */
[----:B------:R3:W-:Y:S01]  /*423b0*/  STL [R1+0x1468], R36 ;  /* 0x0014682401007387 */ /* 0x0007e20000100800 */
[----:B0-----:R-:W-:-:S05]  /*423c0*/  PRMT R31, R38, 0x3340, R40 ;  /* 0x00003340261f7816 */ /* 0x001fca0000000028 */
[----:B------:R0:W-:Y:S01]  /*423d0*/  STL [R1+0x1460], R31 ;  /* 0x0014601f01007387 */ /* 0x0001e20000100800 */
[----:B--2---:R-:W-:-:S03]  /*423e0*/  LOP3.LUT R38, R2, 0xffff, RZ, 0xc0, !PT ;  /* 0x0000ffff02267812 */ /* 0x004fc600078ec0ff */
[----:B------:R-:W2:Y:S04]  /*423f0*/  LDL.LU R2, [R1+0x1848] ;  /* 0x0018480001027983 */ /* 0x000ea80000300800 */
[----:B------:R-:W2:Y:S01]  /*42400*/  LDL.LU R45, [R1+0x1844] ;  /* 0x00184400012d7983 */ /* 0x000ea20000300800 */
[----:B----4-:R-:W-:-:S03]  /*42410*/  LOP3.LUT R35, R55, 0xffff, RZ, 0xc0, !PT ;  /* 0x0000ffff37237812 */ /* 0x010fc600078ec0ff */
[----:B------:R-:W4:Y:S01]  /*42420*/  LDL.LU R55, [R1+0x144] ;  /* 0x0001440001377983 */ /* 0x000f220000300800 */
[----:B---3--:R-:W-:-:S03]  /*42430*/  LOP3.LUT R36, R43, 0xffff, RZ, 0xc0, !PT ;  /* 0x0000ffff2b247812 */ /* 0x008fc600078ec0ff */
[----:B------:R-:W3:Y:S01]  /*42440*/  LDL.LU R43, [R1+0x140] ;  /* 0x00014000012b7983 */ /* 0x000ee20000300800 */
[----:B0-----:R-:W-:-:S03]  /*42450*/  LOP3.LUT R31, R50, 0xffff, RZ, 0xc0, !PT ;  /* 0x0000ffff321f7812 */ /* 0x001fc600078ec0ff */
[----:B------:R-:W3:Y:S01]  /*42460*/  LDL.LU R50, [R1+0x90] ;  /* 0x0000900001327983 */ /* 0x000ee20000300800 */
[----:B------:R-:W-:-:S03]  /*42470*/  LOP3.LUT R37, R51, 0xffff, RZ, 0xc0, !PT ;  /* 0x0000ffff33257812 */ /* 0x000fc600078ec0ff */
[----:B------:R-:W3:Y:S01]  /*42480*/  LDL.LU R51, [R1+0x84] ;  /* 0x0000840001337983 */ /* 0x000ee20000300800 */
[----:B------:R-:W-:Y:S02]  /*42490*/  PRMT R41, R36, 0x3340, R39 ;  /* 0x0000334024297816 */ /* 0x000fe40000000027 */
[----:B------:R-:W-:-:S03]  /*424a0*/  LOP3.LUT R27, R27, 0xffff, RZ, 0xc0, !PT ;  /* 0x0000ffff1b1b7812 */ /* 0x000fc600078ec0ff */
[----:B------:R0:W-:Y:S01]  /*424b0*/  STL [R1+0x1538], R41 ;  /* 0x0015382901007387 */ /* 0x0001e20000100800 */
[----:B------:R-:W-:Y:S02]  /*424c0*/  SHF.R.U32.HI R40, RZ, 0x8, R36 ;  /* 0x00000008ff287819 */ /* 0x000fe40000011624 */
[----:B------:R-:W-:Y:S02]  /*424d0*/  LOP3.LUT R29, R29, 0xffff, RZ, 0xc0, !PT ;  /* 0x0000ffff1d1d7812 */ /* 0x000fe400078ec0ff */
[----:B------:R-:W-:Y:S02]  /*424e0*/  SHF.R.U32.HI R36, RZ, 0x8, R31 ;  /* 0x00000008ff247819 */ /* 0x000fe4000001161f */
[--C-:B0-----:R-:W-:Y:S02]  /*424f0*/  PRMT R41, R31, 0x3340, R27.reuse ;  /* 0x000033401f297816 */ /* 0x101fe4000000001b */
[----:B------:R-:W-:Y:S02]  /*42500*/  SHF.R.U32.HI R31, RZ, 0x8, R27 ;  /* 0x00000008ff1f7819 */ /* 0x000fe4000001161b */
[----:B------:R-:W-:Y:S01]  /*42510*/  SHF.R.U32.HI R27, RZ, 0x8, R35 ;  /* 0x00000008ff1b7819 */ /* 0x000fe20000011623 */
[----:B------:R0:W-:Y:S01]  /*42520*/  STL [R1+0x1540], R41 ;  /* 0x0015402901007387 */ /* 0x0001e20000100800 */
[----:B------:R-:W-:-:S02]  /*42530*/  SHF.R.U32.HI R39, RZ, 0x8, R39 ;  /* 0x00000008ff277819 */ /* 0x000fc40000011627 */
[----:B------:R-:W-:Y:S02]  /*42540*/  LOP3.LUT R36, R36, 0xffff, RZ, 0xc0, !PT ;  /* 0x0000ffff24247812 */ /* 0x000fe400078ec0ff */
[--C-:B0-----:R-:W-:Y:S02]  /*42550*/  PRMT R41, R35, 0x3340, R38.reuse ;  /* 0x0000334023297816 */ /* 0x101fe40000000026 */
[----:B------:R-:W-:Y:S02]  /*42560*/  SHF.R.U32.HI R35, RZ, 0x8, R37 ;  /* 0x00000008ff237819 */ /* 0x000fe40000011625 */
[--C-:B------:R-:W-:Y:S02]  /*42570*/  PRMT R37, R37, 0x3340, R29.reuse ;  /* 0x0000334025257816 */ /* 0x100fe4000000001d */
[----:B------:R-:W-:Y:S02]  /*42580*/  SHF.R.U32.HI R29, RZ, 0x8, R29 ;  /* 0x00000008ff1d7819 */ /* 0x000fe4000001161d */
[----:B------:R-:W-:-:S02]  /*42590*/  SHF.R.U32.HI R38, RZ, 0x8, R38 ;  /* 0x00000008ff267819 */ /* 0x000fc40000011626 */
[----:B------:R-:W-:Y:S02]  /*425a0*/  LOP3.LUT R31, R31, 0xffff, RZ, 0xc0, !PT ;  /* 0x0000ffff1f1f7812 */ /* 0x000fe400078ec0ff */
[----:B------:R-:W-:Y:S02]  /*425b0*/  LOP3.LUT R35, R35, 0xffff, RZ, 0xc0, !PT ;  /* 0x0000ffff23237812 */ /* 0x000fe400078ec0ff */
[----:B------:R-:W-:Y:S02]  /*425c0*/  LOP3.LUT R29, R29, 0xffff, RZ, 0xc0, !PT ;  /* 0x0000ffff1d1d7812 */ /* 0x000fe400078ec0ff */
[----:B------:R-:W-:Y:S02]  /*425d0*/  LOP3.LUT R27, R27, 0xffff, RZ, 0xc0, !PT ;  /* 0x0000ffff1b1b7812 */ /* 0x000fe400078ec0ff */
[----:B------:R-:W-:Y:S02]  /*425e0*/  LOP3.LUT R38, R38, 0xffff, RZ, 0xc0, !PT ;  /* 0x0000ffff26267812 */ /* 0x000fe400078ec0ff */
[----:B------:R-:W-:-:S02]  /*425f0*/  LOP3.LUT R40, R40, 0xffff, RZ, 0xc0, !PT ;  /* 0x0000ffff28287812 */ /* 0x000fc400078ec0ff */
[----:B------:R-:W-:Y:S02]  /*42600*/  LOP3.LUT R39, R39, 0xffff, RZ, 0xc0, !PT ;  /* 0x0000ffff27277812 */ /* 0x000fe400078ec0ff */
[----:B------:R-:W-:Y:S02]  /*42610*/  PRMT R36, R36, 0x3340, R31 ;  /* 0x0000334024247816 */ /* 0x000fe4000000001f */
[----:B------:R-:W-:Y:S01]  /*42620*/  PRMT R29, R35, 0x3340, R29 ;  /* 0x00003340231d7816 */ /* 0x000fe2000000001d */
[----:B------:R-:W-:Y:S01]  /*42630*/  STL [R1+0x1534], R41 ;  /* 0x0015342901007387 */ /* 0x000fe20000100800 */
[----:B------:R-:W-:Y:S02]  /*42640*/  PRMT R31, R27, 0x3340, R38 ;  /* 0x000033401b1f7816 */ /* 0x000fe40000000026 */
[----:B------:R-:W-:Y:S01]  /*42650*/  PRMT R27, R40, 0x3340, R39 ;  /* 0x00003340281b7816 */ /* 0x000fe20000000027 */
[----:B------:R0:W-:Y:S04]  /*42660*/  STL [R1+0x153c], R37 ;  /* 0x00153c2501007387 */ /* 0x0001e80000100800 */
[----:B------:R2:W-:Y:S04]  /*42670*/  STL [R1+0x1444], R36 ;  /* 0x0014442401007387 */ /* 0x0005e80000100800 */
[----:B------:R4:W-:Y:S04]  /*42680*/  STL [R1+0x1440], R29 ;  /* 0x0014401d01007387 */ /* 0x0009e80000100800 */
[----:B------:R1:W-:Y:S01]  /*42690*/  STL [R1+0x143c], R31 ;  /* 0x00143c1f01007387 */ /* 0x0003e20000100800 */
[----:B0-----:R-:W-:-:S03]  /*426a0*/  LOP3.LUT R37, R48, 0xffff, RZ, 0xc0, !PT ;  /* 0x0000ffff30257812 */ /* 0x001fc600078ec0ff */
        /* <DEDUP_REMOVED lines=8> */
[----:B-1----:R-:W-:-:S03]  /*42730*/  LOP3.LUT R31, R50, 0xffff, RZ, 0xc0, !PT ;  /* 0x0000ffff321f7812 */ /* 0x002fc600078ec0ff */
[----:B------:R-:W3:Y:S01]  /*42740*/  LDL.LU R50, [R1+0xb4] ;  /* 0x0000b40001327983 */ /* 0x000ee20000300800 */
[----:B0-----:R-:W-:-:S03]  /*42750*/  LOP3.LUT R27, R51, 0xffff, RZ, 0xc0, !PT ;  /* 0x0000ffff331b7812 */ /* 0x001fc600078ec0ff */
[----:B------:R-:W3:Y:S01]  /*42760*/  LDL.LU R51, [R1+0xac] ;  /* 0x0000ac0001337983 */ /* 0x000ee20000300800 */
[----:B------:R-:W-:Y:S02]  /*42770*/  PRMT R39, R29, 0x3340, R36 ;  /* 0x000033401d277816 */ /* 0x000fe40000000024 */
[----:B------:R-:W-:-:S03]  /*42780*/  LOP3.LUT R23, R23, 0xffff, RZ, 0xc0, !PT ;  /* 0x0000ffff17177812 */ /* 0x000fc600078ec0ff */
[----:B------:R0:W-:Y:S01]  /*42790*/  STL [R1+0x152c], R39 ;  /* 0x00152c2701007387 */ /* 0x0001e20000100800 */
[----:B------:R-:W-:Y:S02]  /*427a0*/  SHF.R.U32.HI R38, RZ, 0x8, R29 ;  /* 0x00000008ff267819 */ /* 0x000fe4000001161d */
[----:B------:R-:W-:Y:S02]  /*427b0*/  SHF.R.U32.HI R29, RZ, 0x8, R35 ;  /* 0x00000008ff1d7819 */ /* 0x000fe40000011623 */
[----:B0-----:R-:W-:Y:S02]  /*427c0*/  PRMT R39, R35, 0x3340, R37 ;  /* 0x0000334023277816 */ /* 0x001fe40000000025 */
[----:B------:R-:W-:-:S03]  /*427d0*/  SHF.R.U32.HI R35, RZ, 0x8, R27 ;  /* 0x00000008ff237819 */ /* 0x000fc6000001161b */
[----:B------:R0:W-:Y:S01]  /*427e0*/  STL [R1+0x1528], R39 ;  /* 0x0015282701007387 */ /* 0x0001e20000100800 */
[----:B------:R-:W-:Y:S02]  /*427f0*/  LOP3.LUT R19, R19, 0xffff, RZ, 0xc0, !PT ;  /* 0x0000ffff13137812 */ /* 0x000fe400078ec0ff */
[----:B------:R-:W-:Y:S02]  /*42800*/  SHF.R.U32.HI R36, RZ, 0x8, R36 ;  /* 0x00000008ff247819 */ /* 0x000fe40000011624 */
[----:B------:R-:W-:Y:S02]  /*42810*/  LOP3.LUT R35, R35, 0xffff, RZ, 0xc0, !PT ;  /* 0x0000ffff23237812 */ /* 0x000fe400078ec0ff */
[--C-:B0-----:R-:W-:Y:S02]  /*42820*/  PRMT R39, R27, 0x3340, R23.reuse ;  /* 0x000033401b277816 */ /* 0x101fe40000000017 */
[----:B------:R-:W-:Y:S02]  /*42830*/  SHF.R.U32.HI R23, RZ, 0x8, R23 ;  /* 0x00000008ff177819 */ /* 0x000fe40000011617 */
[----:B------:R-:W-:-:S02]  /*42840*/  SHF.R.U32.HI R27, RZ, 0x8, R31 ;  /* 0x00000008ff1b7819 */ /* 0x000fc4000001161f */
[----:B------:R-:W-:Y:S02]  /*42850*/  LOP3.LUT R23, R23, 0xffff, RZ, 0xc0, !PT ;  /* 0x0000ffff17177812 */ /* 0x000fe400078ec0ff */
[----:B------:R-:W-:Y:S02]  /*42860*/  SHF.R.U32.HI R37, RZ, 0x8, R37 ;  /* 0x00000008ff257819 */ /* 0x000fe40000011625 */
[--C-:B------:R-:W-:Y:S02]  /*42870*/  PRMT R31, R31, 0x3340, R19.reuse ;  /* 0x000033401f1f7816 */ /* 0x100fe40000000013 */
[----:B------:R-:W-:Y:S02]  /*42880*/  SHF.R.U32.HI R19, RZ, 0x8, R19 ;  /* 0x00000008ff137819 */ /* 0x000fe40000011613 */
[----:B------:R-:W-:Y:S02]  /*42890*/  LOP3.LUT R38, R38, 0xffff, RZ, 0xc0, !PT ;  /* 0x0000ffff26267812 */ /* 0x000fe400078ec0ff */
[----:B------:R-:W-:-:S02]  /*428a0*/  LOP3.LUT R36, R36, 0xffff, RZ, 0xc0, !PT ;  /* 0x0000ffff24247812 */ /* 0x000fc400078ec0ff */
[----:B------:R-:W-:Y:S02]  /*428b0*/  PRMT R23, R35, 0x3340, R23 ;  /* 0x0000334023177816 */ /* 0x000fe40000000017 */
[----:B------:R-:W-:Y:S02]  /*428c0*/  LOP3.LUT R29, R29, 0xffff, RZ, 0xc0, !PT ;  /* 0x0000ffff1d1d7812 */ /* 0x000fe400078ec0ff */
[----:B------:R-:W-:Y:S01]  /*428d0*/  LOP3.LUT R37, R37, 0xffff, RZ, 0xc0, !PT ;  /* 0x0000ffff25257812 */ /* 0x000fe200078ec0ff */
[----:B------:R-:W-:Y:S01]  /*428e0*/  STL [R1+0x1530], R39 ;  /* 0x0015302701007387 */ /* 0x000fe20000100800 */
[----:B------:R-:W-:Y:S02]  /*428f0*/  LOP3.LUT R27, R27, 0xffff, RZ, 0xc0, !PT ;  /* 0x0000ffff1b1b7812 */ /* 0x000fe400078ec0ff */
[----:B------:R-:W-:Y:S01]  /*42900*/  LOP3.LUT R19, R19, 0xffff, RZ, 0xc0, !PT ;  /* 0x0000ffff13137812 */ /* 0x000fe200078ec0ff */
[----:B------:R0:W-:Y:S01]  /*42910*/  STL [R1+0x1524], R31 ;  /* 0x0015241f01007387 */ /* 0x0001e20000100800 */
[----:B------:R-:W-:-:S03]  /*42920*/  PRMT R35, R38, 0x3340, R36 ;  /* 0x0000334026237816 */ /* 0x000fc60000000024 */
[----:B------:R1:W-:Y:S01]  /*42930*/  STL [R1+0x1434], R23 ;  /* 0x0014341701007387 */ /* 0x0003e20000100800 */
[----:B0-----:R-:W-:-:S03]  /*42940*/  PRMT R31, R29, 0x3340, R37 ;  /* 0x000033401d1f7816 */ /* 0x001fc60000000025 */
[----:B------:R0:W-:Y:S01]  /*42950*/  STL [R1+0x1430], R35 ;  /* 0x0014302301007387 */ /* 0x0001e20000100800 */
[----:B-1----:R-:W-:-:S03]  /*42960*/  PRMT R23, R27, 0x3340, R19 ;  /* 0x000033401b177816 */ /* 0x002fc60000000013 */
[----:B------:R2:W-:Y:S04]  /*42970*/  STL [R1+0x142c], R31 ;  /* 0x00142c1f01007387 */ /* 0x0005e80000100800 */
[----:B------:R1:W-:Y:S01]  /*42980*/  STL [R1+0x1428], R23 ;  /* 0x0014281701007387 */ /* 0x0003e20000100800 */
[----:B0-----:R-:W-:Y:S02]  /*42990*/  LOP3.LUT R35, R45, 0xffff, RZ, 0xc0, !PT ;  /* 0x0000ffff2d237812 */ /* 0x001fe400078ec0ff */
[----:B--2---:R-:W-:Y:S02]  /*429a0*/  LOP3.LUT R31, R2, 0xffff, RZ, 0xc0, !PT ;  /* 0x0000ffff021f7812 */ /* 0x004fe400078ec0ff */
        /* <DEDUP_REMOVED lines=8> */
[----:B------:R-:W-:-:S03]  /*42a30*/  LOP3.LUT R27, R51, 0xffff, RZ, 0xc0, !PT ;  /* 0x0000ffff331b7812 */ /* 0x000fc600078ec0ff */
[----:B------:R-:W3:Y:S01]  /*42a40*/  LDL.LU R51, [R1+0xd0] ;  /* 0x0000d00001337983 */ /* 0x000ee20000300800 */
[----:B------:R-:W-:Y:S02]  /*42a50*/  PRMT R37, R19, 0x3340, R35 ;  /* 0x0000334013257816 */ /* 0x000fe40000000023 */
[----:B------:R-:W-:-:S03]  /*42a60*/  LOP3.LUT R15, R15, 0xffff, RZ, 0xc0, !PT ;  /* 0x0000ffff0f0f7812 */ /* 0x000fc600078ec0ff */
[----:B------:R0:W-:Y:S01]  /*42a70*/  STL [R1+0x151c], R37 ;  /* 0x00151c2501007387 */ /* 0x0001e20000100800 */
[----:B------:R-:W-:Y:S02]  /*42a80*/  LOP3.LUT R21, R21, 0xffff, RZ, 0xc0, !PT ;  /* 0x0000ffff15157812 */ /* 0x000fe400078ec0ff */
[----:B------:R-:W-:Y:S02]  /*42a90*/  SHF.R.U32.HI R36, RZ, 0x8, R19 ;  /* 0x00000008ff247819 */ /* 0x000fe40000011613 */
[----:B------:R-:W-:Y:S02]  /*42aa0*/  SHF.R.U32.HI R19, RZ, 0x8, R23 ;  /* 0x00000008ff137819 */ /* 0x000fe40000011617 */
[----:B0-----:R-:W-:Y:S02]  /*42ab0*/  PRMT R37, R23, 0x3340, R15 ;  /* 0x0000334017257816 */ /* 0x001fe4000000000f */
[----:B------:R-:W-:-:S03]  /*42ac0*/  SHF.R.U32.HI R23, RZ, 0x8, R27 ;  /* 0x00000008ff177819 */ /* 0x000fc6000001161b */
[----:B------:R0:W-:Y:S01]  /*42ad0*/  STL [R1+0x1518], R37 ;  /* 0x0015182501007387 */ /* 0x0001e20000100800 */
[----:B------:R-:W-:Y:S02]  /*42ae0*/  SHF.R.U32.HI R35, RZ, 0x8, R35 ;  /* 0x00000008ff237819 */ /* 0x000fe40000011623 */
[----:B------:R-:W-:Y:S02]  /*42af0*/  SHF.R.U32.HI R15, RZ, 0x8, R15 ;  /* 0x00000008ff0f7819 */ /* 0x000fe4000001160f */
[----:B0-----:R-:W-:Y:S02]  /*42b00*/  PRMT R37, R27, 0x3340, R21 ;  /* 0x000033401b257816 */ /* 0x001fe40000000015 */
[----:B------:R-:W-:Y:S02]  /*42b10*/  SHF.R.U32.HI R27, RZ, 0x8, R29 ;  /* 0x00000008ff1b7819 */ /* 0x000fe4000001161d */
[----:B------:R-:W-:Y:S02]  /*42b20*/  SHF.R.U32.HI R21, RZ, 0x8, R21 ;  /* 0x00000008ff157819 */ /* 0x000fe40000011615 */
[----:B------:R-:W-:-:S02]  /*42b30*/  PRMT R29, R29, 0x3340, R31 ;  /* 0x000033401d1d7816 */ /* 0x000fc4000000001f */
[----:B------:R-:W-:Y:S02]  /*42b40*/  SHF.R.U32.HI R31, RZ, 0x8, R31 ;  /* 0x00000008ff1f7819 */ /* 0x000fe4000001161f */
[----:B------:R-:W-:Y:S02]  /*42b50*/  LOP3.LUT R23, R23, 0xffff, RZ, 0xc0, !PT ;  /* 0x0000ffff17177812 */ /* 0x000fe400078ec0ff */
[----:B------:R-:W-:Y:S01]  /*42b60*/  LOP3.LUT R21, R21, 0xffff, RZ, 0xc0, !PT ;  /* 0x0000ffff15157812 */ /* 0x000fe200078ec0ff */
[----:B------:R-:W-:Y:S01]  /*42b70*/  STL [R1+0x1520], R37 ;  /* 0x0015202501007387 */ /* 0x000fe20000100800 */
[----:B------:R-:W-:Y:S02]  /*42b80*/  LOP3.LUT R27, R27, 0xffff, RZ, 0xc0, !PT ;  /* 0x0000ffff1b1b7812 */ /* 0x000fe400078ec0ff */
[----:B------:R-:W-:Y:S01]  /*42b90*/  LOP3.LUT R31, R31, 0xffff, RZ, 0xc0, !PT ;  /* 0x0000ffff1f1f7812 */ /* 0x000fe200078ec0ff */
[----:B------:R0:W-:Y:S01]  /*42ba0*/  STL [R1+0x1514], R29 ;  /* 0x0015141d01007387 */ /* 0x0001e20000100800 */
[----:B------:R-:W-:-:S02]  /*42bb0*/  LOP3.LUT R36, R36, 0xffff, RZ, 0xc0, !PT ;  /* 0x0000ffff24247812 */ /* 0x000fc400078ec0ff */
[----:B------:R-:W-:Y:S02]  /*42bc0*/  LOP3.LUT R35, R35, 0xffff, RZ, 0xc0, !PT ;  /* 0x0000ffff23237812 */ /* 0x000fe400078ec0ff */
[----:B------:R-:W-:Y:S02]  /*42bd0*/  LOP3.LUT R19, R19, 0xffff, RZ, 0xc0, !PT ;  /* 0x0000ffff13137812 */ /* 0x000fe400078ec0ff */
[----:B------:R-:W-:Y:S02]  /*42be0*/  LOP3.LUT R15, R15, 0xffff, RZ, 0xc0, !PT ;  /* 0x0000ffff0f0f7812 */ /* 0x000fe400078ec0ff */
[----:B0-----:R-:W-:Y:S02]  /*42bf0*/  PRMT R29, R23, 0x3340, R21 ;  /* 0x00003340171d7816 */ /* 0x001fe40000000015 */
[----:B------:R-:W-:Y:S02]  /*42c00*/  PRMT R23, R27, 0x3340, R31 ;  /* 0x000033401b177816 */ /* 0x000fe4000000001f */
[----:B------:R-:W-:-:S02]  /*42c10*/  PRMT R21, R36, 0x3340, R35 ;  /* 0x0000334024157816 */ /* 0x000fc40000000023 */
[----:B------:R-:W-:Y:S01]  /*42c20*/  PRMT R19, R19, 0x3340, R15 ;  /* 0x0000334013137816 */ /* 0x000fe2000000000f */
[----:B------:R0:W-:Y:S04]  /*42c30*/  STL [R1+0x1404], R29 ;  /* 0x0014041d01007387 */ /* 0x0001e80000100800 */
[----:B------:R4:W-:Y:S04]  /*42c40*/  STL [R1+0x1400], R23 ;  /* 0x0014001701007387 */ /* 0x0009e80000100800 */
[----:B------:R-:W-:Y:S01]  /*42c50*/  STL [R1+0x13fc], R21 ;  /* 0x0013fc1501007387 */ /* 0x000fe20000100800 */
        /* <DEDUP_REMOVED lines=12> */
[----:B------:R-:W3:Y:S04]  /*42d20*/  LDL.LU R50, [R1+0x10c] ;  /* 0x00010c0001327983 */ /* 0x000ee80000300800 */
        /* <DEDUP_REMOVED lines=27> */
[----:B------:R-:W-:Y:S02]  /*42ee0*/  PRMT R27, R31, 0x3340, R27 ;  /* 0x000033401f1b7816 */ /* 0x000fe4000000001b */
[----:B------:R-:W-:Y:S02]  /*42ef0*/  PRMT R11, R15, 0x3340, R11 ;  /* 0x000033400f0b7816 */ /* 0x000fe4000000000b */
[----:B0-----:R-:W-:Y:S02]  /*42f00*/  PRMT R21, R23, 0x3340, R29 ;  /* 0x0000334017157816 */ /* 0x001fe4000000001d */
[----:B------:R-:W-:Y:S01]  /*42f10*/  PRMT R13, R19, 0x3340, R13 ;  /* 0x00003340130d7816 */ /* 0x000fe2000000000d */
[----:B------:R2:W-:Y:S01]  /*42f20*/  STL [R1+0x13f4], R27 ;  /* 0x0013f41b01007387 */ /* 0x0005e20000100800 */
[----:B------:R-:W-:-:S03]  /*42f30*/  LOP3.LUT R23, R45, 0xffff, RZ, 0xc0, !PT ;  /* 0x0000ffff2d177812 */ /* 0x000fc600078ec0ff */
[----:B------:R-:W-:Y:S04]  /*42f40*/  STL [R1+0x13f0], R21 ;  /* 0x0013f01501007387 */ /* 0x000fe80000100800 */
[----:B------:R3:W-:Y:S04]  /*42f50*/  STL [R1+0x13ec], R11 ;  /* 0x0013ec0b01007387 */ /* 0x0007e80000100800 */
[----:B------:R0:W-:Y:S04]  /*42f60*/  STL [R1+0x13e8], R13 ;  /* 0x0013e80d01007387 */ /* 0x0001e80000100800 */
[----:B------:R-:W3:Y:S01]  /*42f70*/  LDL.LU R45, [R1+0x1828] ;  /* 0x00182800012d7983 */ /* 0x000ee20000300800 */
[----:B--2---:R-:W-:-:S03]  /*42f80*/  LOP3.LUT R27, R2, 0xffff, RZ, 0xc0, !PT ;  /* 0x0000ffff021b7812 */ /* 0x004fc600078ec0ff */
[----:B------:R-:W2:Y:S01]  /*42f90*/  LDL.LU R2, [R1+0x1824] ;  /* 0x0018240001027983 */ /* 0x000ea20000300800 */
[----:B----4-:R-:W-:-:S03]  /*42fa0*/  LOP3.LUT R15, R54, 0xffff, RZ, 0xc0, !PT ;  /* 0x0000ffff360f7812 */ /* 0x010fc600078ec0ff */
[----:B------:R-:W4:Y:S01]  /*42fb0*/  LDL.LU R54, [R1+0x1e4] ;  /* 0x0001e40001367983 */ /* 0x000f220000300800 */
[----:B---3--:R-:W-:-:S03]  /*42fc0*/  LOP3.LUT R11, R55, 0xffff, RZ, 0xc0, !PT ;  /* 0x0000ffff370b7812 */ /* 0x008fc600078ec0ff */
[----:B------:R-:W3:Y:S01]  /*42fd0*/  LDL.LU R55, [R1+0x1dc] ;  /* 0x0001dc0001377983 */ /* 0x000ee20000300800 */
[----:B0-----:R-:W-:-:S03]  /*42fe0*/  LOP3.LUT R13, R43, 0xffff, RZ, 0xc0, !PT ;  /* 0x0000ffff2b0d7812 */ /* 0x001fc600078ec0ff */
[----:B------:R-:W2:Y:S01]  /*42ff0*/  LDL.LU R43, [R1+0x12c] ;  /* 0x00012c00012b7983 */ /* 0x000ea20000300800 */
[----:B------:R-:W-:-:S03]  /*43000*/  LOP3.LUT R19, R50, 0xffff, RZ, 0xc0, !PT ;  /* 0x0000ffff32137812 */ /* 0x000fc600078ec0ff */
[----:B------:R-:W2:Y:S01]  /*43010*/  LDL.LU R50, [R1+0x128] ;  /* 0x0001280001327983 */ /* 0x000ea20000300800 */
[----:B------:R-:W-:-:S03]  /*43020*/  LOP3.LUT R21, R51, 0xffff, RZ, 0xc0, !PT ;  /* 0x0000ffff33157812 */ /* 0x000fc600078ec0ff */
[----:B------:R-:W2:Y:S01]  /*43030*/  LDL.LU R51, [R1+0x64] ;  /* 0x0000640001337983 */ /* 0x000ea20000300800 */
        /* <DEDUP_REMOVED lines=8> */
[----:B------:R-:W-:Y:S02]  /*430c0*/  SHF.R.U32.HI R23, RZ, 0x8, R23 ;  /* 0x00000008ff177819 */ /* 0x000fe40000011617 */
[----:B------:R-:W-:Y:S02]  /*430d0*/  SHF.R.U32.HI R7, RZ, 0x8, R7 ;  /* 0x00000008ff077819 */ /* 0x000fe40000011607 */
[----:B------:R-:W-:Y:S02]  /*430e0*/  LOP3.LUT R19, R19, 0xffff, RZ, 0xc0, !PT ;  /* 0x0000ffff13137812 */ /* 0x000fe400078ec0ff */
[--C-:B0-----:R-:W-:Y:S02]  /*430f0*/  PRMT R31, R11, 0x3340, R27.reuse ;  /* 0x000033400b1f7816 */ /* 0x101fe4000000001b */
[----:B------:R-:W-:Y:S02]  /*43100*/  SHF.R.U32.HI R27, RZ, 0x8, R27 ;  /* 0x00000008ff1b7819 */ /* 0x000fe4000001161b */
[----:B------:R-:W-:-:S02]  /*43110*/  SHF.R.U32.HI R11, RZ, 0x8, R15 ;  /* 0x00000008ff0b7819 */ /* 0x000fc4000001160f */
[--C-:B------:R-:W-:Y:S02]  /*43120*/  PRMT R15, R15, 0x3340, R21.reuse ;  /* 0x000033400f0f7816 */ /* 0x100fe40000000015 */
[----:B------:R-:W-:Y:S02]  /*43130*/  SHF.R.U32.HI R21, RZ, 0x8, R21 ;  /* 0x00000008ff157819 */ /* 0x000fe40000011615 */
[----:B------:R-:W-:Y:S02]  /*43140*/  LOP3.LUT R27, R27, 0xffff, RZ, 0xc0, !PT ;  /* 0x0000ffff1b1b7812 */ /* 0x000fe400078ec0ff */
[----:B------:R-:W-:Y:S02]  /*43150*/  LOP3.LUT R29, R29, 0xffff, RZ, 0xc0, !PT ;  /* 0x0000ffff1d1d7812 */ /* 0x000fe400078ec0ff */
[----:B------:R-:W-:Y:S02]  /*43160*/  LOP3.LUT R23, R23, 0xffff, RZ, 0xc0, !PT ;  /* 0x0000ffff17177812 */ /* 0x000fe400078ec0ff */
[----:B------:R-:W-:-:S02]  /*43170*/  LOP3.LUT R13, R13, 0xffff, RZ, 0xc0, !PT ;  /* 0x0000ffff0d0d7812 */ /* 0x000fc400078ec0ff */
[----:B------:R-:W-:Y:S01]  /*43180*/  LOP3.LUT R7, R7, 0xffff, RZ, 0xc0, !PT ;  /* 0x0000ffff07077812 */ /* 0x000fe200078ec0ff */
[----:B------:R-:W-:Y:S01]  /*43190*/  STL [R1+0x14f8], R31 ;  /* 0x0014f81f01007387 */ /* 0x000fe20000100800 */
[----:B------:R-:W-:Y:S02]  /*431a0*/  LOP3.LUT R11, R11, 0xffff, RZ, 0xc0, !PT ;  /* 0x0000ffff0b0b7812 */ /* 0x000fe400078ec0ff */
[----:B------:R-:W-:Y:S01]  /*431b0*/  LOP3.LUT R21, R21, 0xffff, RZ, 0xc0, !PT ;  /* 0x0000ffff15157812 */ /* 0x000fe200078ec0ff */
[----:B------:R0:W-:Y:S01]  /*431c0*/  STL [R1+0x14f4], R15 ;  /* 0x0014f40f01007387 */ /* 0x0001e20000100800 */
[----:B------:R-:W-:Y:S02]  /*431d0*/  PRMT R27, R19, 0x3340, R27 ;  /* 0x00003340131b7816 */ /* 0x000fe4000000001b */
[----:B------:R-:W-:-:S03]  /*431e0*/  PRMT R19, R29, 0x3340, R23 ;  /* 0x000033401d137816 */ /* 0x000fc60000000017 */
[----:B------:R-:W-:Y:S01]  /*431f0*/  STL [R1+0x13c8], R27 ;  /* 0x0013c81b01007387 */ /* 0x000fe20000100800 */
[----:B0-----:R-:W-:Y:S02]  /*43200*/  PRMT R15, R13, 0x3340, R7 ;  /* 0x000033400d0f7816 */ /* 0x001fe40000000007 */
[----:B------:R-:W-:Y:S01]  /*43210*/  PRMT R7, R11, 0x3340, R21 ;  /* 0x000033400b077816 */ /* 0x000fe20000000015 */
[----:B------:R-:W-:Y:S01]  /*43220*/  STL [R1+0x13c4], R19 ;  /* 0x0013c41301007387 */ /* 0x000fe20000100800 */
[----:B------:R-:W-:-:S03]  /*43230*/  LOP3.LUT R21, R48, 0xffff, RZ, 0xc0, !PT ;  /* 0x0000ffff30157812 */ /* 0x000fc600078ec0ff */
[----:B------:R-:W-:Y:S04]  /*43240*/  STL [R1+0x13c0], R15 ;  /* 0x0013c00f01007387 */ /* 0x000fe80000100800 */
[----:B------:R2:W-:Y:S04]  /*43250*/  STL [R1+0x13bc], R7 ;  /* 0x0013bc0701007387 */ /* 0x0005e80000100800 */
[----:B------:R-:W2:Y:S01]  /*43260*/  LDL.LU R48, [R1+0x1820] ;  /* 0x0018200001307983 */ /* 0x000ea20000300800 */
[----:B------:R-:W-:Y:S02]  /*43270*/  LOP3.LUT R4, R4, 0xffff, RZ, 0xc0, !PT ;  /* 0x0000ffff04047812 */ /* 0x000fe400078ec0ff */
[----:B------:R-:W-:-:S02]  /*43280*/  LOP3.LUT R5, R5, 0xffff, RZ, 0xc0, !PT ;  /* 0x0000ffff05057812 */ /* 0x000fc400078ec0ff */
[----:B----4-:R-:W-:Y:S02]  /*43290*/  LOP3.LUT R13, R54, 0xffff, RZ, 0xc0, !PT ;  /* 0x0000ffff360d7812 */ /* 0x010fe400078ec0ff */
[----:B------:R-:W4:Y:S01]  /*432a0*/  LDL.LU R54, [R1+0x220] ;  /* 0x0002200001367983 */ /* 0x000f220000300800 */
[----:B---3--:R-:W-:-:S03]  /*432b0*/  LOP3.LUT R11, R55, 0xffff, RZ, 0xc0, !PT ;  /* 0x0000ffff370b7812 */ /* 0x008fc600078ec0ff */
[----:B------:R-:W3:Y:S01]  /*432c0*/  LDL.LU R55, [R1+0x20c] ;  /* 0x00020c0001377983 */ /* 0x000ee20000300800 */
[----:B--2---:R-:W-:-:S03]  /*432d0*/  LOP3.LUT R7, R43, 0xffff, RZ, 0xc0, !PT ;  /* 0x0000ffff2b077812 */ /* 0x004fc600078ec0ff */
[----:B------:R-:W2:Y:S01]  /*432e0*/  LDL.LU R43, [R1+0x200] ;  /* 0x00020000012b7983 */ /* 0x000ea20000300800 */
[----:B------:R-:W-:-:S03]  /*432f0*/  LOP3.LUT R15, R50, 0xffff, RZ, 0xc0, !PT ;  /* 0x0000ffff320f7812 */ /* 0x000fc600078ec0ff */
[----:B------:R-:W2:Y:S01]  /*43300*/  LDL.LU R50, [R1+0x160] ;  /* 0x0001600001327983 */ /* 0x000ea20000300800 */
[----:B------:R-:W-:-:S03]  /*43310*/  LOP3.LUT R19, R51, 0xffff, RZ, 0xc0, !PT ;  /* 0x0000ffff33137812 */ /* 0x000fc600078ec0ff */
[----:B------:R-:W2:Y:S01]  /*43320*/  LDL.LU R51, [R1+0x6c] ;  /* 0x00006c0001337983 */ /* 0x000ea20000300800 */
[----:B------:R-:W-:-:S05]  /*43330*/  PRMT R27, R13, 0x3340, R19 ;  /* 0x000033400d1b7816 */ /* 0x000fca0000000013 */
[----:B------:R0:W-:Y:S01]  /*43340*/  STL [R1+0x14e4], R27 ;  /* 0x0014e41b01007387 */ /* 0x0001e20000100800 */
[----:B------:R-:W-:Y:S02]  /*43350*/  SHF.R.U32.HI R23, RZ, 0x8, R13 ;  /* 0x00000008ff177819 */ /* 0x000fe4000001160d */
[----:B------:R-:W-:Y:S02]  /*43360*/  SHF.R.U32.HI R13, RZ, 0x8, R7 ;  /* 0x00000008ff0d7819 */ /* 0x000fe40000011607 */
[--C-:B0-----:R-:W-:Y:S02]  /*43370*/  PRMT R27, R7, 0x3340, R4.reuse ;  /* 0x00003340071b7816 */ /* 0x101fe40000000004 */
        /* <DEDUP_REMOVED lines=9> */
[----:B------:R-:W-:Y:S02]  /*43410*/  LOP3.LUT R21, R21, 0xffff, RZ, 0xc0, !PT ;  /* 0x0000ffff15157812 */ /* 0x000fe400078ec0ff */
[----:B------:R-:W-:Y:S02]  /*43420*/  SHF.R.U32.HI R5, RZ, 0x8, R5 ;  /* 0x00000008ff057819 */ /* 0x000fe40000011605 */
[----:B------:R-:W-:Y:S02]  /*43430*/  LOP3.LUT R13, R13, 0xffff, RZ, 0xc0, !PT ;  /* 0x0000ffff0d0d7812 */ /* 0x000fe400078ec0ff */
[----:B------:R-:W-:Y:S02]  /*43440*/  LOP3.LUT R7, R7, 0xffff, RZ, 0xc0, !PT ;  /* 0x0000ffff07077812 */ /* 0x000fe400078ec0ff */
[----:B------:R-:W-:-:S02]  /*43450*/  PRMT R4, R4, 0x3340, R21 ;  /* 0x0000334004047816 */ /* 0x000fc40000000015 */
[----:B------:R-:W-:Y:S02]  /*43460*/  LOP3.LUT R11, R11, 0xffff, RZ, 0xc0, !PT ;  /* 0x0000ffff0b0b7812 */ /* 0x000fe400078ec0ff */
[----:B------:R-:W-:Y:S01]  /*43470*/  LOP3.LUT R5, R5, 0xffff, RZ, 0xc0, !PT ;  /* 0x0000ffff05057812 */ /* 0x000fe200078ec0ff */
[----:B------:R-:W-:Y:S01]  /*43480*/  STL [R1+0x14ec], R27 ;  /* 0x0014ec1b01007387 */ /* 0x000fe20000100800 */
[----:B------:R-:W-:Y:S02]  /*43490*/  LOP3.LUT R23, R23, 0xffff, RZ, 0xc0, !PT ;  /* 0x0000ffff17177812 */ /* 0x000fe400078ec0ff */
[----:B------:R-:W-:Y:S01]  /*434a0*/  LOP3.LUT R19, R19, 0xffff, RZ, 0xc0, !PT ;  /* 0x0000ffff13137812 */ /* 0x000fe200078ec0ff */
[----:B------:R-:W-:Y:S01]  /*434b0*/  STL [R1+0x14e8], R15 ;  /* 0x0014e80f01007387 */ /* 0x000fe20000100800 */
[----:B------:R-:W-:Y:S02]  /*434c0*/  PRMT R13, R13, 0x3340, R7 ;  /* 0x000033400d0d7816 */ /* 0x000fe40000000007 */
[----:B------:R-:W-:Y:S01]  /*434d0*/  PRMT R7, R11, 0x3340, R5 ;  /* 0x000033400b077816 */ /* 0x000fe20000000005 */
[----:B------:R0:W-:Y:S04]  /*434e0*/  STL [R1+0x13b0], R4 ;  /* 0x0013b00401007387 */ /* 0x0001e80000100800 */
[----:B------:R-:W-:Y:S01]  /*434f0*/  STL [R1+0x13ac], R13 ;  /* 0x0013ac0d01007387 */ /* 0x000fe20000100800 */
[----:B0-----:R-:W-:-:S03]  /*43500*/  PRMT R4, R23, 0x3340, R19 ;  /* 0x0000334017047816 */ /* 0x001fc60000000013 */
[----:B------:R3:W-:Y:S01]  /*43510*/  STL [R1+0x13a8], R7 ;  /* 0x0013a80701007387 */ /* 0x0007e20000100800 */
[----:B------:R-:W-:-:S03]  /*43520*/  LOP3.LUT R15, R2, 0xffff, RZ, 0xc0, !PT ;  /* 0x0000ffff020f7812 */ /* 0x000fc600078ec0ff */
[----:B------:R2:W-:Y:S04]  /*43530*/  STL [R1+0x1398], R4 ;  /* 0x0013980401007387 */ /* 0x0005e80000100800 */
[----:B------:R-:W2:Y:S01]  /*43540*/  LDL.LU R2, [R1+0x181c] ;  /* 0x00181c0001027983 */ /* 0x000ea20000300800 */
[----:B------:R-:W-:-:S03]  /*43550*/  LOP3.LUT R19, R45, 0xffff, RZ, 0xc0, !PT ;  /* 0x0000ffff2d137812 */ /* 0x000fc600078ec0ff */
[----:B------:R-:W2:Y:S01]  /*43560*/  LDL.LU R45, [R1+0x1818] ;  /* 0x00181800012d7983 */ /* 0x000ea20000300800 */
[----:B------:R-:W-:Y:S02]  /*43570*/  LOP3.LUT R6, R6, 0xffff, RZ, 0xc0, !PT ;  /* 0x0000ffff06067812 */ /* 0x000fe400078ec0ff */
        /* <DEDUP_REMOVED lines=34> */
[----:B------:R-:W-:Y:S02]  /*437a0*/  PRMT R6, R4, 0x3340, R6 ;  /* 0x0000334004067816 */ /* 0x000fe40000000006 */
[----:B0-----:R-:W-:Y:S02]  /*437b0*/  PRMT R11, R7, 0x3340, R19 ;  /* 0x00003340070b7816 */ /* 0x001fe40000000013 */
[----:B------:R-:W-:-:S02]  /*437c0*/  PRMT R7, R21, 0x3340, R13 ;  /* 0x0000334015077816 */ /* 0x000fc4000000000d */
[----:B------:R-:W-:Y:S01]  /*437d0*/  PRMT R4, R5, 0x3340, R15 ;  /* 0x0000334005047816 */ /* 0x000fe2000000000f */
[----:B------:R-:W-:Y:S04]  /*437e0*/  STL [R1+0x1388], R11 ;  /* 0x0013880b01007387 */ /* 0x000fe80000100800 */
[----:B------:R4:W-:Y:S04]  /*437f0*/  STL [R1+0x1384], R6 ;  /* 0x0013840601007387 */ /* 0x0009e80000100800 */
[----:B------:R3:W-:Y:S04]  /*43800*/  STL [R1+0x137c], R7 ;  /* 0x00137c0701007387 */ /* 0x0007e80000100800 */
[----:B------:R0:W-:Y:S01]  /*43810*/  STL [R1+0x1378], R4 ;  /* 0x0013780401007387 */ /* 0x0001e20000100800 */
[----:B------:R-:W-:-:S03]  /*43820*/  LOP3.LUT R13, R2, 0xffff, RZ, 0xc0, !PT ;  /* 0x0000ffff020d7812 */ /* 0x000fc600078ec0ff */
[----:B------:R-:W2:Y:S01]  /*43830*/  LDL.LU R2, [R1+0x1814] ;  /* 0x0018140001027983 */ /* 0x000ea20000300800 */
[----:B------:R-:W-:Y:S02]  /*43840*/  LOP3.LUT R9, R9, 0xffff, RZ, 0xc0, !PT ;  /* 0x0000ffff09097812 */ /* 0x000fe400078ec0ff */
[----:B------:R-:W-:Y:S02]  /*43850*/  LOP3.LUT R8, R8, 0xffff, RZ, 0xc0, !PT ;  /* 0x0000ffff08087812 */ /* 0x000fe400078ec0ff */
[----:B----4-:R-:W-:Y:S02]  /*43860*/  LOP3.LUT R6, R54, 0xffff, RZ, 0xc0, !PT ;  /* 0x0000ffff36067812 */ /* 0x010fe400078ec0ff */
[----:B---3--:R-:W-:Y:S02]  /*43870*/  LOP3.LUT R7, R55, 0xffff, RZ, 0xc0, !PT ;  /* 0x0000ffff37077812 */ /* 0x008fe400078ec0ff */
[----:B------:R-:W-:Y:S02]  /*43880*/  SHF.R.U32.HI R15, RZ, 0x8, R6 ;  /* 0x00000008ff0f7819 */ /* 0x000fe40000011606 */
[----:B--2---:R-:W-:-:S02]  /*43890*/  LOP3.LUT R5, R43, 0xffff, RZ, 0xc0, !PT ;  /* 0x0000ffff2b057812 */ /* 0x004fc400078ec0ff */
[----:B------:R-:W-:Y:S01]  /*438a0*/  PRMT R19, R7, 0x3340, R13 ;  /* 0x0000334007137816 */ /* 0x000fe2000000000d */
[----:B------:R-:W2:Y:S01]  /*438b0*/  LDL.LU R43, [R1+0x954] ;  /* 0x00095400012b7983 */ /* 0x000ea20000300800 */
[----:B------:R-:W-:-:S04]  /*438c0*/  LOP3.LUT R11, R51, 0xffff, RZ, 0xc0, !PT ;  /* 0x0000ffff330b7812 */ /* 0x000fc800078ec0ff */
[----:B------:R-:W-:Y:S02]  /*438d0*/  PRMT R40, R6, 0x3340, R11 ;  /* 0x0000334006287816 */ /* 0x000fe4000000000b */
[----:B------:R-:W-:Y:S02]  /*438e0*/  SHF.R.U32.HI R6, RZ, 0x8, R7 ;  /* 0x00000008ff067819 */ /* 0x000fe40000011607 */
[----:B------:R-:W-:Y:S02]  /*438f0*/  SHF.R.U32.HI R7, RZ, 0x8, R5 ;  /* 0x00000008ff077819 */ /* 0x000fe40000011605 */
[--C-:B------:R-:W-:Y:S02]  /*43900*/  PRMT R5, R5, 0x3340, R9.reuse ;  /* 0x0000334005057816 */ /* 0x100fe40000000009 */
[----:B0-----:R-:W-:Y:S02]  /*43910*/  LOP3.LUT R4, R50, 0xffff, RZ, 0xc0, !PT ;  /* 0x0000ffff32047812 */ /* 0x001fe400078ec0ff */
[----:B------:R-:W3:Y:S04]  /*43920*/  LDL.LU R50, [R1+0x208] ;  /* 0x0002080001327983 */ /* 0x000ee80000300800 */
[----:B------:R-:W4:Y:S01]  /*43930*/  LDL.LU R51, [R1+0x204] ;  /* 0x0002040001337983 */ /* 0x000f220000300800 */
[----:B------:R-:W-:-:S03]  /*43940*/  SHF.R.U32.HI R9, RZ, 0x8, R9 ;  /* 0x00000008ff097819 */ /* 0x000fc60000011609 */
[----:B------:R-:W-:Y:S04]  /*43950*/  STL [R1+0x14c8], R19 ;  /* 0x0014c81301007387 */ /* 0x000fe80000100800 */
[----:B------:R0:W-:Y:S01]  /*43960*/  STL [R1+0x14d0], R5 ;  /* 0x0014d00501007387 */ /* 0x0001e20000100800 */
[----:B------:R-:W-:Y:S02]  /*43970*/  SHF.R.U32.HI R13, RZ, 0x8, R13 ;  /* 0x00000008ff0d7819 */ /* 0x000fe4000001160d */
[----:B------:R-:W-:Y:S02]  /*43980*/  LOP3.LUT R7, R7, 0xffff, RZ, 0xc0, !PT ;  /* 0x0000ffff07077812 */ /* 0x000fe400078ec0ff */
[----:B------:R-:W-:Y:S02]  /*43990*/  LOP3.LUT R9, R9, 0xffff, RZ, 0xc0, !PT ;  /* 0x0000ffff09097812 */ /* 0x000fe400078ec0ff */
[----:B0-----:R-:W-:-:S02]  /*439a0*/  SHF.R.U32.HI R5, RZ, 0x8, R4 ;  /* 0x00000008ff057819 */ /* 0x001fc40000011604 */
[--C-:B------:R-:W-:Y:S02]  /*439b0*/  PRMT R4, R4, 0x3340, R8.reuse ;  /* 0x0000334004047816 */ /* 0x100fe40000000008 */
[----:B------:R-:W-:Y:S02]  /*439c0*/  SHF.R.U32.HI R8, RZ, 0x8, R8 ;  /* 0x00000008ff087819 */ /* 0x000fe40000011608 */
[----:B------:R-:W-:Y:S02]  /*439d0*/  LOP3.LUT R5, R5, 0xffff, RZ, 0xc0, !PT ;  /* 0x0000ffff05057812 */ /* 0x000fe400078ec0ff */
[----:B------:R-:W-:Y:S02]  /*439e0*/  LOP3.LUT R8, R8, 0xffff, RZ, 0xc0, !PT ;  /* 0x0000ffff08087812 */ /* 0x000fe400078ec0ff */
[----:B------:R-:W-:Y:S02]  /*439f0*/  LOP3.LUT R6, R6, 0xffff, RZ, 0xc0, !PT ;  /* 0x0000ffff06067812 */ /* 0x000fe400078ec0ff */
[----:B------:R-:W-:Y:S01]  /*43a00*/  LOP3.LUT R13, R13, 0xffff, RZ, 0xc0, !PT ;  /* 0x0000ffff0d0d7812 */ /* 0x000fe200078ec0ff */
[----:B------:R0:W-:Y:S01]  /*43a10*/  STL [R1+0x14cc], R4 ;  /* 0x0014cc0401007387 */ /* 0x0001e20000100800 */
[----:B------:R-:W-:-:S02]  /*43a20*/  PRMT R7, R7, 0x3340, R9 ;  /* 0x0000334007077816 */ /* 0x000fc40000000009 */
[----:B------:R-:W-:-:S03]  /*43a30*/  PRMT R5, R5, 0x3340, R8 ;  /* 0x0000334005057816 */ /* 0x000fc60000000008 */
[----:B------:R1:W-:Y:S01]  /*43a40*/  STL [R1+0x1354], R7 ;  /* 0x0013540701007387 */ /* 0x0003e20000100800 */
[----:B0-----:R-:W-:-:S03]  /*43a50*/  PRMT R4, R6, 0x3340, R13 ;  /* 0x0000334006047816 */ /* 0x001fc6000000000d */
[----:B------:R-:W-:Y:S04]  /*43a60*/  STL [R1+0x1350], R5 ;  /* 0x0013500501007387 */ /* 0x000fe80000100800 */
[----:B------:R0:W-:Y:S01]  /*43a70*/  STL [R1+0x134c], R4 ;  /* 0x00134c0401007387 */ /* 0x0001e20000100800 */
[----:B-1----:R-:W-:-:S03]  /*43a80*/  LOP3.LUT R7, R2, 0xffff, RZ, 0xc0, !PT ;  /* 0x0000ffff02077812 */ /* 0x002fc600078ec0ff */
[----:B------:R-:W3:Y:S01]  /*43a90*/  LDL.LU R2, [R1+0x1810] ;  /* 0x0018100001027983 */ /* 0x000ee20000300800 */
[----:B------:R-:W-:Y:S02]  /*43aa0*/  SHF.R.U32.HI R11, RZ, 0x8, R11 ;  /* 0x00000008ff0b7819 */ /* 0x000fe4000001160b */
[----:B------:R-:W-:Y:S02]  /*43ab0*/  LOP3.LUT R15, R15, 0xffff, RZ, 0xc0, !PT ;  /* 0x0000ffff0f0f7812 */ /* 0x000fe400078ec0ff */
[----:B------:R-:W-:Y:S02]  /*43ac0*/  LOP3.LUT R11, R11, 0xffff, RZ, 0xc0, !PT ;  /* 0x0000ffff0b0b7812 */ /* 0x000fe400078ec0ff */
[----:B0-----:R-:W-:Y:S02]  /*43ad0*/  LOP3.LUT R4, R45, 0xffff, RZ, 0xc0, !PT ;  /* 0x0000ffff2d047812 */ /* 0x001fe400078ec0ff */
[----:B------:R-:W-:Y:S01]  /*43ae0*/  PRMT R35, R15, 0x3340, R11 ;  /* 0x000033400f237816 */ /* 0x000fe2000000000b */
[----:B------:R-:W4:Y:S01]  /*43af0*/  LDL.LU R45, [R1+0x180c] ;  /* 0x00180c00012d7983 */ /* 0x000f220000300800 */
[----:B------:R-:W-:-:S02]  /*43b00*/  LOP3.LUT R11, R3, 0xffff, RZ, 0xc0, !PT ;  /* 0x0000ffff030b7812 */ /* 0x000fc400078ec0ff */
[----:B------:R-:W-:Y:S02]  /*43b10*/  LOP3.LUT R9, R48, 0xffff, RZ, 0xc0, !PT ;  /* 0x0000ffff30097812 */ /* 0x000fe400078ec0ff */
[----:B------:R-:W4:Y:S01]  /*43b20*/  LDL.LU R48, [R1+0x1808] ;  /* 0x0018080001307983 */ /* 0x000f220000300800 */
[----:B--2---:R-:W-:-:S04]  /*43b30*/  LOP3.LUT R8, R43, 0xffff, RZ, 0xc0, !PT ;  /* 0x0000ffff2b087812 */ /* 0x004fc800078ec0ff */
[----:B------:R-:W-:-:S05]  /*43b40*/  PRMT R3, R8, 0x3340, R4 ;  /* 0x0000334008037816 */ /* 0x000fca0000000004 */
[----:B---3--:R0:W-:Y:S02]  /*43b50*/  STL.64 [R1+0x1730], R2 ;  /* 0x0017300201007387 */ /* 0x0081e40000100a00 */
[----:B0-----:R-:W-:-:S05]  /*43b60*/  PRMT R2, R7, 0x3340, R9 ;  /* 0x0000334007027816 */ /* 0x001fca0000000009 */
[----:B------:R0:W-:Y:S04]  /*43b70*/  STL [R1+0x14c4], R2 ;  /* 0x0014c40201007387 */ /* 0x0001e80000100800 */
[----:B------:R-:W2:Y:S04]  /*43b80*/  LDL.LU R38, [R1+0x28c] ;  /* 0x00028c0001267983 */ /* 0x000ea80000300800 */
[----:B------:R-:W3:Y:S04]  /*43b90*/  LDL.LU R39, [R1+0x288] ;  /* 0x0002880001277983 */ /* 0x000ee80000300800 */
[----:B------:R-:W3:Y:S04]  /*43ba0*/  LDL.LU R52, [R1+0x1d4] ;  /* 0x0001d40001347983 */ /* 0x000ee80000300800 */
[----:B------:R-:W3:Y:S04]  /*43bb0*/  LDL.LU R53, [R1+0x1bc] ;  /* 0x0001bc0001357983 */ /* 0x000ee80000300800 */
[----:B------:R-:W3:Y:S04]  /*43bc0*/  LDL.LU R42, [R1+0x88] ;  /* 0x00008800012a7983 */ /* 0x000ee80000300800 */
[----:B------:R-:W3:Y:S01]  /*43bd0*/  LDL.LU R41, [R1+0x80] ;  /* 0x0000800001297983 */ /* 0x000ee20000300800 */
[----:B------:R-:W-:Y:S01]  /*43be0*/  LOP3.LUT R6, R50, 0xffff, RZ, 0xc0, !PT ;  /* 0x0000ffff32067812 */ /* 0x000fe200078ec0ff */
[----:B------:R-:W-:Y:S01]  /*43bf0*/  IMAD.MOV.U32 R54, RZ, RZ, R60 ;  /* 0x000000ffff367224 */ /* 0x000fe200078e003c */
[----:B----4-:R-:W-:Y:S01]  /*43c00*/  LOP3.LUT R5, R51, 0xffff, RZ, 0xc0, !PT ;  /* 0x0000ffff33057812 */ /* 0x010fe200078ec0ff */
[----:B------:R-:W-:Y:S01]  /*43c10*/  IMAD.MOV.U32 R60, RZ, RZ, R57 ;  /* 0x000000ffff3c7224 */ /* 0x000fe200078e0039 */
[----:B------:R-:W-:Y:S01]  /*43c20*/  LOP3.LUT R59, R59, 0xffff, RZ, 0xc0, !PT ;  /* 0x0000ffff3b3b7812 */ /* 0x000fe200078ec0ff */
[----:B------:R-:W-:Y:S01]  /*43c30*/  IMAD.MOV.U32 R57, RZ, RZ, R45 ;  /* 0x000000ffff397224 */ /* 0x000fe200078e002d */
[----:B------:R-:W-:Y:S01]  /*43c40*/  SHF.R.U32.HI R13, RZ, 0x8, R8 ;  /* 0x00000008ff0d7819 */ /* 0x000fe20000011608 */
[----:B------:R-:W-:Y:S01]  /*43c50*/  IMAD.MOV.U32 R51, RZ, RZ, R47 ;  /* 0x000000ffff337224 */ /* 0x000fe200078e002f */
[----:B------:R-:W-:-:S02]  /*43c60*/  SHF.R.U32.HI R8, RZ, 0x8, R4 ;  /* 0x00000008ff087819 */ /* 0x000fc40000011604 */
[----:B------:R-:W-:Y:S02]  /*43c70*/  SHF.R.U32.HI R4, RZ, 0x8, R7 ;  /* 0x00000008ff047819 */ /* 0x000fe40000011607 */
[--C-:B------:R-:W-:Y:S02]  /*43c80*/  PRMT R45, R6, 0x3340, R11.reuse ;  /* 0x00003340062d7816 */ /* 0x100fe4000000000b */
[----:B------:R-:W-:Y:S02]  /*43c90*/  SHF.R.U32.HI R7, RZ, 0x8, R6 ;  /* 0x00000008ff077819 */ /* 0x000fe40000011606 */
[----:B------:R-:W-:Y:S02]  /*43ca0*/  SHF.R.U32.HI R11, RZ, 0x8, R11 ;  /* 0x00000008ff0b7819 */ /* 0x000fe4000001160b */
[----:B------:R-:W-:Y:S02]  /*43cb0*/  PRMT R47, R5, 0x3340, R59 ;  /* 0x00003340052f7816 */ /* 0x000fe4000000003b */
[----:B------:R-:W-:-:S02]  /*43cc0*/  SHF.R.U32.HI R6, RZ, 0x8, R5 ;  /* 0x00000008ff067819 */ /* 0x000fc40000011605 */
[----:B------:R-:W-:Y:S02]  /*43cd0*/  SHF.R.U32.HI R59, RZ, 0x8, R59 ;  /* 0x00000008ff3b7819 */ /* 0x000fe4000001163b */
[----:B------:R-:W-:Y:S02]  /*43ce0*/  SHF.R.U32.HI R9, RZ, 0x8, R9 ;  /* 0x00000008ff097819 */ /* 0x000fe40000011609 */
[----:B------:R-:W-:Y:S02]  /*43cf0*/  LOP3.LUT R13, R13, 0xffff, RZ, 0xc0, !PT ;  /* 0x0000ffff0d0d7812 */ /* 0x000fe400078ec0ff */
[----:B------:R-:W-:Y:S02]  /*43d00*/  LOP3.LUT R8, R8, 0xffff, RZ, 0xc0, !PT ;  /* 0x0000ffff08087812 */ /* 0x000fe400078ec0ff */
[----:B------:R-:W-:Y:S02]  /*43d10*/  LOP3.LUT R7, R7, 0xffff, RZ, 0xc0, !PT ;  /* 0x0000ffff07077812 */ /* 0x000fe400078ec0ff */
[----:B------:R-:W-:Y:S01]  /*43d20*/  LOP3.LUT R11, R11, 0xffff, RZ, 0xc0, !PT ;  /* 0x0000ffff0b0b7812 */ /* 0x000fe200078ec0ff */
[----:B------:R-:W-:Y:S01]  /*43d30*/  IMAD.MOV.U32 R50, RZ, RZ, R49 ;  /* 0x000000ffff327224 */ /* 0x000fe200078e0031 */
[----:B------:R-:W-:-:S02]  /*43d40*/  LOP3.LUT R6, R6, 0xffff, RZ, 0xc0, !PT ;  /* 0x0000ffff06067812 */ /* 0x000fc400078ec0ff */
[----:B------:R-:W-:Y:S01]  /*43d50*/  LOP3.LUT R59, R59, 0xffff, RZ, 0xc0, !PT ;  /* 0x0000ffff3b3b7812 */ /* 0x000fe200078ec0ff */
[----:B------:R-:W-:Y:S01]  /*43d60*/  IMAD.MOV.U32 R55, RZ, RZ, R44 ;  /* 0x000000ffff377224 */ /* 0x000fe200078e002c */
[----:B------:R-:W-:Y:S02]  /*43d70*/  LOP3.LUT R4, R4, 0xffff, RZ, 0xc0, !PT ;  /* 0x0000ffff04047812 */ /* 0x000fe400078ec0ff */
[----:B------:R-:W-:Y:S01]  /*43d80*/  LOP3.LUT R9, R9, 0xffff, RZ, 0xc0, !PT ;  /* 0x0000ffff09097812 */ /* 0x000fe200078ec0ff */
[----:B------:R-:W-:Y:S01]  /*43d90*/  IMAD.MOV.U32 R43, RZ, RZ, R46 ;  /* 0x000000ffff2b7224 */ /* 0x000fe200078e002e */
[----:B------:R-:W-:Y:S02]  /*43da0*/  PRMT R49, R13, 0x3340, R8 ;  /* 0x000033400d317816 */ /* 0x000fe40000000008 */
[----:B------:R-:W-:Y:S02]  /*43db0*/  PRMT R44, R7, 0x3340, R11 ;  /* 0x00003340072c7816 */ /* 0x000fe4000000000b */
[----:B------:R-:W-:-:S02]  /*43dc0*/  PRMT R46, R6, 0x3340, R59 ;  /* 0x00003340062e7816 */ /* 0x000fc4000000003b */
[----:B0-----:R-:W-:Y:S01]  /*43dd0*/  PRMT R2, R4, 0x3340, R9 ;  /* 0x0000334004027816 */ /* 0x001fe20000000009 */
[----:B------:R-:W-:Y:S04]  /*43de0*/  STL.64 [R1+0x1738], R48 ;  /* 0x0017383001007387 */ /* 0x000fe80000100a00 */
[----:B------:R-:W-:Y:S04]  /*43df0*/  STL.64 [R1+0x1740], R44 ;  /* 0x0017402c01007387 */ /* 0x000fe80000100a00 */
[----:B------:R-:W-:Y:S01]  /*43e00*/  STL.64 [R1+0x1748], R46 ;  /* 0x0017482e01007387 */ /* 0x000fe20000100a00 */
[----:B------:R-:W-:-:S03]  /*43e10*/  LOP3.LUT R10, R10, 0xffff, RZ, 0xc0, !PT ;  /* 0x0000ffff0a0a7812 */ /* 0x000fc600078ec0ff */
[----:B------:R0:W-:Y:S01]  /*43e20*/  STL [R1+0x1340], R2 ;  /* 0x0013400201007387 */ /* 0x0001e20000100800 */
[----:B--2---:R-:W-:Y:S02]  /*43e30*/  LOP3.LUT R7, R38, 0xffff, RZ, 0xc0, !PT ;  /* 0x0000ffff26077812 */ /* 0x004fe400078ec0ff */
[----:B---3--:R-:W-:Y:S02]  /*43e40*/  LOP3.LUT R8, R42, 0xffff, RZ, 0xc0, !PT ;  /* 0x0000ffff2a087812 */ /* 0x008fe400078ec0ff */
[----:B------:R-:W-:Y:S02]  /*43e50*/  LOP3.LUT R4, R53, 0xffff, RZ, 0xc0, !PT ;  /* 0x0000ffff35047812 */ /* 0x000fe400078ec0ff */
[----:B0-----:R-:W-:-:S05]  /*43e60*/  PRMT R2, R7, 0x3340, R8 ;  /* 0x0000334007027816 */ /* 0x001fca0000000008 */
[----:B------:R0:W-:Y:S01]  /*43e70*/  STL [R1+0x14bc], R2 ;  /* 0x0014bc0201007387 */ /* 0x0001e20000100800 */
[----:B------:R-:W-:-:S03]  /*43e80*/  LOP3.LUT R5, R39, 0xffff, RZ, 0xc0, !PT ;  /* 0x0000ffff27057812 */ /* 0x000fc600078ec0ff */
[----:B------:R-:W2:Y:S01]  /*43e90*/  LDL.LU R38, [R1+0x95c] ;  /* 0x00095c0001267983 */ /* 0x000ea20000300800 */
[----:B0-----:R-:W-:Y:S02]  /*43ea0*/  PRMT R2, R4, 0x3340, R10 ;  /* 0x0000334004027816 */ /* 0x001fe4000000000a */
[----:B------:R-:W-:-:S03]  /*43eb0*/  LOP3.LUT R6, R52, 0xffff, RZ, 0xc0, !PT ;  /* 0x0000ffff34067812 */ /* 0x000fc600078ec0ff */
[----:B------:R0:W-:Y:S04]  /*43ec0*/  STL [R1+0x14c0], R2 ;  /* 0x0014c00201007387 */ /* 0x0001e80000100800 */
[----:B------:R-:W3:Y:S04]  /*43ed0*/  LDL.LU R39, [R1+0x958] ;  /* 0x0009580001277983 */ /* 0x000ee80000300800 */
[----:B------:R-:W4:Y:S04]  /*43ee0*/  LDL.LU R52, [R1+0x260] ;  /* 0x0002600001347983 */ /* 0x000f280000300800 */
[----:B------:R-:W4:Y:S04]  /*43ef0*/  LDL.LU R53, [R1+0x24c] ;  /* 0x00024c0001357983 */ /* 0x000f280000300800 */
[----:B------:R-:W4:Y:S01]  /*43f00*/  LDL.LU R42, [R1+0x1a0] ;  /* 0x0001a000012a7983 */ /* 0x000f220000300800 */
[----:B------:R-:W-:-:S03]  /*43f10*/  LOP3.LUT R9, R41, 0xffff, RZ, 0xc0, !PT ;  /* 0x0000ffff29097812 */ /* 0x000fc600078ec0ff */
[----:B------:R-:W4:Y:S01]  /*43f20*/  LDL.LU R41, [R1+0x198] ;  /* 0x0001980001297983 */ /* 0x000f220000300800 */
[----:B0-----:R-:W-:Y:S02]  /*43f30*/  PRMT R2, R5, 0x3340, R9 ;  /* 0x0000334005027816 */ /* 0x001fe40000000009 */
[----:B------:R-:W-:Y:S02]  /*43f40*/  LOP3.LUT R14, R14, 0xffff, RZ, 0xc0, !PT ;  /* 0x0000ffff0e0e7812 */ /* 0x000fe400078ec0ff */
[----:B------:R-:W-:Y:S01]  /*43f50*/  SHF.R.U32.HI R11, RZ, 0x8, R7 ;  /* 0x00000008ff0b7819 */ /* 0x000fe20000011607 */
[----:B------:R0:W-:Y:S01]  /*43f60*/  STL [R1+0x14b8], R2 ;  /* 0x0014b80201007387 */ /* 0x0001e20000100800 */
[----:B------:R-:W-:Y:S02]  /*43f70*/  SHF.R.U32.HI R7, RZ, 0x8, R4 ;  /* 0x00000008ff077819 */ /* 0x000fe40000011604 */
[----:B------:R-:W-:Y:S02]  /*43f80*/  SHF.R.U32.HI R10, RZ, 0x8, R10 ;  /* 0x00000008ff0a7819 */ /* 0x000fe4000001160a */
[----:B------:R-:W-:-:S02]  /*43f90*/  SHF.R.U32.HI R8, RZ, 0x8, R8 ;  /* 0x00000008ff087819 */ /* 0x000fc40000011608 */
[----:B------:R-:W-:Y:S02]  /*43fa0*/  LOP3.LUT R7, R7, 0xffff, RZ, 0xc0, !PT ;  /* 0x0000ffff07077812 */ /* 0x000fe400078ec0ff */
[----:B0-----:R-:W-:Y:S02]  /*43fb0*/  PRMT R2, R6, 0x3340, R14 ;  /* 0x0000334006027816 */ /* 0x001fe4000000000e */
[----:B------:R-:W-:Y:S02]  /*43fc0*/  LOP3.LUT R10, R10, 0xffff, RZ, 0xc0, !PT ;  /* 0x0000ffff0a0a7812 */ /* 0x000fe400078ec0ff */
[----:B------:R-:W-:Y:S02]  /*43fd0*/  SHF.R.U32.HI R4, RZ, 0x8, R5 ;  /* 0x00000008ff047819 */ /* 0x000fe40000011605 */
[----:B------:R-:W-:Y:S01]  /*43fe0*/  SHF.R.U32.HI R9, RZ, 0x8, R9 ;  /* 0x00000008ff097819 */ /* 0x000fe20000011609 */
[----:B------:R0:W-:Y:S01]  /*43ff0*/  STL [R1+0x14b4], R2 ;  /* 0x0014b40201007387 */ /* 0x0001e20000100800 */
[----:B------:R-:W-:-:S02]  /*44000*/  SHF.R.U32.HI R5, RZ, 0x8, R6 ;  /* 0x00000008ff057819 */ /* 0x000fc40000011606 */
[----:B------:R-:W-:Y:S02]  /*44010*/  SHF.R.U32.HI R14, RZ, 0x8, R14 ;  /* 0x00000008ff0e7819 */ /* 0x000fe4000001160e */
[----:B------:R-:W-:Y:S02]  /*44020*/  LOP3.LUT R11, R11, 0xffff, RZ, 0xc0, !PT ;  /* 0x0000ffff0b0b7812 */ /* 0x000fe400078ec0ff */
[----:B------:R-:W-:Y:S02]  /*44030*/  LOP3.LUT R8, R8, 0xffff, RZ, 0xc0, !PT ;  /* 0x0000ffff08087812 */ /* 0x000fe400078ec0ff */
[----:B------:R-:W-:Y:S02]  /*44040*/  LOP3.LUT R4, R4, 0xffff, RZ, 0xc0, !PT ;  /* 0x0000ffff04047812 */ /* 0x000fe400078ec0ff */
[----:B0-----:R-:W-:Y:S02]  /*44050*/  PRMT R2, R7, 0x3340, R10 ;  /* 0x0000334007027816 */ /* 0x001fe4000000000a */
[----:B------:R-:W-:-:S02]  /*44060*/  LOP3.LUT R9, R9, 0xffff, RZ, 0xc0, !PT ;  /* 0x0000ffff09097812 */ /* 0x000fc400078ec0ff */
[----:B------:R-:W-:Y:S02]  /*44070*/  LOP3.LUT R5, R5, 0xffff, RZ, 0xc0, !PT ;  /* 0x0000ffff05057812 */ /* 0x000fe400078ec0ff */
[----:B------:R-:W-:Y:S01]  /*44080*/  LOP3.LUT R14, R14, 0xffff, RZ, 0xc0, !PT ;  /* 0x0000ffff0e0e7812 */ /* 0x000fe200078ec0ff */
[----:B------:R0:W-:Y:S01]  /*44090*/  STL [R1+0x1328], R2 ;  /* 0x0013280201007387 */ /* 0x0001e20000100800 */
[----:B------:R-:W-:Y:S02]  /*440a0*/  PRMT R6, R11, 0x3340, R8 ;  /* 0x000033400b067816 */ /* 0x000fe40000000008 */
[----:B------:R-:W-:-:S03]  /*440b0*/  PRMT R3, R4, 0x3340, R9 ;  /* 0x0000334004037816 */ /* 0x000fc60000000009 */
[----:B------:R3:W-:Y:S01]  /*440c0*/  STL [R1+0x1324], R6 ;  /* 0x0013240601007387 */ /* 0x0007e20000100800 */
[----:B0-----:R-:W-:-:S03]  /*440d0*/  PRMT R2, R5, 0x3340, R14 ;  /* 0x0000334005027816 */ /* 0x001fc6000000000e */
[----:B------:R-:W-:Y:S04]  /*440e0*/  STL [R1+0x1320], R3 ;  /* 0x0013200301007387 */ /* 0x000fe80000100800 */
[----:B------:R0:W-:Y:S01]  /*440f0*/  STL [R1+0x131c], R2 ;  /* 0x00131c0201007387 */ /* 0x0001e20000100800 */
[----:B--2---:R-:W-:Y:S02]  /*44100*/  LOP3.LUT R7, R38, 0xffff, RZ, 0xc0, !PT ;  /* 0x0000ffff26077812 */ /* 0x004fe400078ec0ff */
[----:B---3--:R-:W-:Y:S02]  /*44110*/  LOP3.LUT R6, R39, 0xffff, RZ, 0xc0, !PT ;  /* 0x0000ffff27067812 */ /* 0x008fe400078ec0ff */
[----:B----4-:R-:W-:-:S04]  /*44120*/  LOP3.LUT R8, R42, 0xffff, RZ, 0xc0, !PT ;  /* 0x0000ffff2a087812 */ /* 0x010fc800078ec0ff */
[----:B0-----:R-:W-:Y:S02]  /*44130*/  PRMT R2, R7, 0x3340, R8 ;  /* 0x0000334007027816 */ /* 0x001fe40000000008 */
[----:B------:R-:W-:-:S03]  /*44140*/  LOP3.LUT R9, R41, 0xffff, RZ, 0xc0, !PT ;  /* 0x0000ffff29097812 */ /* 0x000fc600078ec0ff */
[----:B------:R0:W-:Y:S01]  /*44150*/  STL [R1+0x1454], R2 ;  /* 0x0014540201007387 */ /* 0x0001e20000100800 */
[----:B------:R-:W-:-:S03]  /*44160*/  LOP3.LUT R4, R52, 0xffff, RZ, 0xc0, !PT ;  /* 0x0000ffff34047812 */ /* 0x000fc600078ec0ff */
[----:B------:R-:W2:Y:S01]  /*44170*/  LDL.LU R38, [R1+0x2ec] ;  /* 0x0002ec0001267983 */ /* 0x000ea20000300800 */
[----:B------:R-:W-:-:S03]  /*44180*/  LOP3.LUT R5, R53, 0xffff, RZ, 0xc0, !PT ;  /* 0x0000ffff35057812 */ /* 0x000fc600078ec0ff */
[----:B------:R-:W3:Y:S01]  /*44190*/  LDL.LU R39, [R1+0x2e4] ;  /* 0x0002e40001277983 */ /* 0x000ee20000300800 */
[----:B0-----:R-:W-:-:S05]  /*441a0*/  PRMT R2, R6, 0x3340, R9 ;  /* 0x0000334006027816 */ /* 0x001fca0000000009 */
[----:B------:R0:W-:Y:S04]  /*441b0*/  STL [R1+0x1450], R2 ;  /* 0x0014500201007387 */ /* 0x0001e80000100800 */
[----:B------:R-:W4:Y:S04]  /*441c0*/  LDL.LU R52, [R1+0x228] ;  /* 0x0002280001347983 */ /* 0x000f280000300800 */
[----:B------:R-:W4:Y:S04]  /*441d0*/  LDL.LU R53, [R1+0x224] ;  /* 0x0002240001357983 */ /* 0x000f280000300800 */
[----:B------:R-:W4:Y:S04]  /*441e0*/  LDL.LU R42, [R1+0xa4] ;  /* 0x0000a400012a7983 */ /* 0x000f280000300800 */
[----:B------:R-:W4:Y:S01]  /*441f0*/  LDL.LU R41, [R1+0x8c] ;  /* 0x00008c0001297983 */ /* 0x000f220000300800 */
[----:B------:R-:W-:-:S02]  /*44200*/  LOP3.LUT R58, R58, 0xffff, RZ, 0xc0, !PT ;  /* 0x0000ffff3a3a7812 */ /* 0x000fc400078ec0ff */
[----:B------:R-:W-:Y:S02]  /*44210*/  LOP3.LUT R34, R34, 0xffff, RZ, 0xc0, !PT ;  /* 0x0000ffff22227812 */ /* 0x000fe400078ec0ff */
[----:B0-----:R-:W-:Y:S02]  /*44220*/  PRMT R2, R4, 0x3340, R58 ;  /* 0x0000334004027816 */ /* 0x001fe4000000003a */
[----:B------:R-:W-:Y:S02]  /*44230*/  SHF.R.U32.HI R10, RZ, 0x8, R7 ;  /* 0x00000008ff0a7819 */ /* 0x000fe40000011607 */
[----:B------:R-:W-:Y:S01]  /*44240*/  SHF.R.U32.HI R8, RZ, 0x8, R8 ;  /* 0x00000008ff087819 */ /* 0x000fe20000011608 */
[----:B------:R0:W-:Y:S01]  /*44250*/  STL [R1+0x144c], R2 ;  /* 0x00144c0201007387 */ /* 0x0001e20000100800 */
[----:B------:R-:W-:Y:S02]  /*44260*/  SHF.R.U32.HI R7, RZ, 0x8, R6 ;  /* 0x00000008ff077819 */ /* 0x000fe40000011606 */
[----:B------:R-:W-:-:S02]  /*44270*/  SHF.R.U32.HI R9, RZ, 0x8, R9 ;  /* 0x00000008ff097819 */ /* 0x000fc40000011609 */
[----:B------:R-:W-:Y:S02]  /*44280*/  LOP3.LUT R10, R10, 0xffff, RZ, 0xc0, !PT ;  /* 0x0000ffff0a0a7812 */ /* 0x000fe400078ec0ff */
[----:B------:R-:W-:Y:S02]  /*44290*/  LOP3.LUT R8, R8, 0xffff, RZ, 0xc0, !PT ;  /* 0x0000ffff08087812 */ /* 0x000fe400078ec0ff */
[----:B0-----:R-:W-:Y:S02]  /*442a0*/  PRMT R2, R5, 0x3340, R34 ;  /* 0x0000334005027816 */ /* 0x001fe40000000022 */
        /* <DEDUP_REMOVED lines=15> */
[----:B------:R-:W-:Y:S01]  /*443a0*/  STL [R1+0x1284], R5 ;  /* 0x0012840501007387 */ /* 0x000fe20000100800 */
        /* <DEDUP_REMOVED lines=27> */
[----:B------:R-:W-:Y:S02]  /*44560*/  SHF.R.U32.HI R8, RZ, 0x8, R8 ;  /* 0x00000008ff087819 */ /* 0x000fe40000011608 */
[----:B------:R-:W-:Y:S02]  /*44570*/  LOP3.LUT R4, R4, 0xffff, RZ, 0xc0, !PT ;  /* 0x0000ffff04047812 */ /* 0x000fe400078ec0ff */
[----:B0-----:R-:W-:Y:S02]  /*44580*/  PRMT R2, R5, 0x3340, R16 ;  /* 0x0000334005027816 */ /* 0x001fe40000000010 */
[----:B------:R-:W-:Y:S02]  /*44590*/  LOP3.LUT R12, R12, 0xffff, RZ, 0xc0, !PT ;  /* 0x0000ffff0c0c7812 */ /* 0x000fe400078ec0ff */
        /* <DEDUP_REMOVED lines=56> */
[----:B------:R-:W-:Y:S02]  /*44920*/  LOP3.LUT R28, R28, 0xffff, RZ, 0xc0, !PT ;  /* 0x0000ffff1c1c7812 */ /* 0x000fe400078ec0ff */
[----:B------:R-:W-:Y:S01]  /*44930*/  PRMT R5, R7, 0x3340, R9 ;  /* 0x0000334007057816 */ /* 0x000fe20000000009 */
[----:B------:R0:W-:Y:S01]  /*44940*/  STL [R1+0x1278], R2 ;  /* 0x0012780201007387 */ /* 0x0001e20000100800 */
        /* <DEDUP_REMOVED lines=11> */
[----:B------:R-:W-:Y:S02]  /*44a00*/  LOP3.LUT R6, R52, 0xffff, RZ, 0xc0, !PT ;  /* 0x0000ffff34067812 */ /* 0x000fe400078ec0ff */
[----:B0-----:R-:W-:Y:S02]  /*44a10*/  PRMT R2, R4, 0x3340, R9 ;  /* 0x0000334004027816 */ /* 0x001fe40000000009 */
[----:B------:R-:W-:-:S03]  /*44a20*/  LOP3.LUT R7, R53, 0xffff, RZ, 0xc0, !PT ;  /* 0x0000ffff35077812 */ /* 0x000fc600078ec0ff */
[----:B------:R0:W-:Y:S04]  /*44a30*/  STL [R1+0x1464], R2 ;  /* 0x0014640201007387 */ /* 0x0001e80000100800 */
[----:B------:R-:W2:Y:S04]  /*44a40*/  LDL.LU R38, [R1+0x970] ;  /* 0x0009700001267983 */ /* 0x000ea80000300800 */
        /* <DEDUP_REMOVED lines=9> */
[----:B------:R-:W-:Y:S02]  /*44ae0*/  SHF.R.U32.HI R8, RZ, 0x8, R8 ;  /* 0x00000008ff087819 */ /* 0x000fe40000011608 */
        /* <DEDUP_REMOVED lines=12> */
[----:B------:R-:W-:Y:S01]  /*44bb0*/  SHF.R.U32.HI R6, RZ, 0x8, R7 ;  /* 0x00000008ff067819 */ /* 0x000fe20000011607 */
[----:B------:R0:W-:Y:S01]  /*44bc0*/  STL [R1+0x1458], R2 ;  /* 0x0014580201007387 */ /* 0x0001e20000100800 */
[----:B------:R-:W-:Y:S02]  /*44bd0*/  SHF.R.U32.HI R17, RZ, 0x8, R17 ;  /* 0x00000008ff117819 */ /* 0x000fe40000011611 */
[----:B------:R-:W-:Y:S02]  /*44be0*/  PRMT R7, R10, 0x3340, R8 ;  /* 0x000033400a077816 */ /* 0x000fe40000000008 */
[----:B------:R-:W-:-:S02]  /*44bf0*/  PRMT R3, R5, 0x3340, R9 ;  /* 0x0000334005037816 */ /* 0x000fc40000000009 */
[----:B------:R-:W-:Y:S02]  /*44c00*/  LOP3.LUT R6, R6, 0xffff, RZ, 0xc0, !PT ;  /* 0x0000ffff06067812 */ /* 0x000fe400078ec0ff */
[----:B0-----:R-:W-:Y:S01]  /*44c10*/  PRMT R2, R4, 0x3340, R18 ;  /* 0x0000334004027816 */ /* 0x001fe20000000012 */
[----:B------:R-:W-:Y:S01]  /*44c20*/  STL [R1+0x1298], R7 ;  /* 0x0012980701007387 */ /* 0x000fe20000100800 */
[----:B------:R-:W-:-:S03]  /*44c30*/  LOP3.LUT R17, R17, 0xffff, RZ, 0xc0, !PT ;  /* 0x0000ffff11117812 */ /* 0x000fc600078ec0ff */
[----:B------:R-:W-:Y:S04]  /*44c40*/  STL [R1+0x1294], R3 ;  /* 0x0012940301007387 */ /* 0x000fe80000100800 */
[----:B------:R0:W-:Y:S02]  /*44c50*/  STL [R1+0x1290], R2 ;  /* 0x0012900201007387 */ /* 0x0001e40000100800 */
[----:B0-----:R-:W-:-:S05]  /*44c60*/  PRMT R2, R6, 0x3340, R17 ;  /* 0x0000334006027816 */ /* 0x001fca0000000011 */
        /* <DEDUP_REMOVED lines=48> */
[----:B------:R-:W-:Y:S02]  /*44f70*/  LOP3.LUT R20, R20, 0xffff, RZ, 0xc0, !PT ;  /* 0x0000ffff14147812 */ /* 0x000fe400078ec0ff */
[----:B--2---:R-:W-:Y:S02]  /*44f80*/  LOP3.LUT R5, R37, 0xffff, RZ, 0xc0, !PT ;  /* 0x0000ffff25057812 */ /* 0x004fe400078ec0ff */
[----:B---3--:R-:W-:Y:S02]  /*44f90*/  LOP3.LUT R4, R38, 0xffff, RZ, 0xc0, !PT ;  /* 0x0000ffff26047812 */ /* 0x008fe400078ec0ff */
[----:B----4-:R-:W-:-:S04]  /*44fa0*/  LOP3.LUT R8, R53, 0xffff, RZ, 0xc0, !PT ;  /* 0x0000ffff35087812 */ /* 0x010fc800078ec0ff */
[----:B0-----:R-:W-:Y:S02]  /*44fb0*/  PRMT R2, R5, 0x3340, R8 ;  /* 0x0000334005027816 */ /* 0x001fe40000000008 */
[----:B------:R-:W-:-:S03]  /*44fc0*/  LOP3.LUT R9, R42, 0xffff, RZ, 0xc0, !PT ;  /* 0x0000ffff2a097812 */ /* 0x000fc600078ec0ff */
[----:B------:R0:W-:Y:S01]  /*44fd0*/  STL [R1+0x1408], R2 ;  /* 0x0014080201007387 */ /* 0x0001e20000100800 */
[----:B------:R-:W-:Y:S02]  /*44fe0*/  LOP3.LUT R6, R39, 0xffff, RZ, 0xc0, !PT ;  /* 0x0000ffff27067812 */ /* 0x000fe400078ec0ff */
[----:B------:R-:W-:Y:S02]  /*44ff0*/  LOP3.LUT R10, R41, 0xffff, RZ, 0xc0, !PT ;  /* 0x0000ffff290a7812 */ /* 0x000fe400078ec0ff */
[----:B0-----:R-:W-:Y:S02]  /*45000*/  PRMT R2, R4, 0x3340, R9 ;  /* 0x0000334004027816 */ /* 0x001fe40000000009 */
[----:B------:R-:W-:-:S03]  /*45010*/  LOP3.LUT R7, R52, 0xffff, RZ, 0xc0, !PT ;  /* 0x0000ffff34077812 */ /* 0x000fc600078ec0ff */
[----:B------:R0:W-:Y:S02]  /*45020*/  STL [R1+0x1418], R2 ;  /* 0x0014180201007387 */ /* 0x0001e40000100800 */
[----:B0-----:R-:W-:-:S05]  /*45030*/  PRMT R2, R6, 0x3340, R10 ;  /* 0x0000334006027816 */ /* 0x001fca000000000a */
[----:B------:R0:W-:Y:S04]  /*45040*/  STL [R1+0x1410], R2 ;  /* 0x0014100201007387 */ /* 0x0001e80000100800 */
[----:B------:R-:W2:Y:S01]  /*45050*/  LDL.LU R52, [R1+0x978] ;  /* 0x0009780001347983 */ /* 0x000ea20000300800 */
[----:B0-----:R-:W-:-:S05]  /*45060*/  PRMT R2, R7, 0x3340, R20 ;  /* 0x0000334007027816 */ /* 0x001fca0000000014 */
[----:B------:R0:W-:Y:S04]  /*45070*/  STL [R1+0x140c], R2 ;  /* 0x00140c0201007387 */ /* 0x0001e80000100800 */
[----:B------:R-:W3:Y:S04]  /*45080*/  LDL.LU R53, [R1+0x974] ;  /* 0x0009740001357983 */ /* 0x000ee80000300800 */
[----:B------:R-:W4:Y:S04]  /*45090*/  LDL.LU R42, [R1+0x16c] ;  /* 0x00016c00012a7983 */ /* 0x000f280000300800 */
[----:B------:R-:W2:Y:S01]  /*450a0*/  LDL.LU R41, [R1+0x164] ;  /* 0x0001640001297983 */ /* 0x000ea20000300800 */
[----:B------:R-:W-:-:S02]  /*450b0*/  SHF.R.U32.HI R11, RZ, 0x8, R5 ;  /* 0x00000008ff0b7819 */ /* 0x000fc40000011605 */
[----:B------:R-:W-:Y:S02]  /*450c0*/  SHF.R.U32.HI R5, RZ, 0x8, R4 ;  /* 0x00000008ff057819 */ /* 0x000fe40000011604 */
[----:B------:R-:W-:Y:S02]  /*450d0*/  SHF.R.U32.HI R9, RZ, 0x8, R9 ;  /* 0x00000008ff097819 */ /* 0x000fe40000011609 */
[----:B------:R-:W-:Y:S02]  /*450e0*/  SHF.R.U32.HI R4, RZ, 0x8, R6 ;  /* 0x00000008ff047819 */ /* 0x000fe40000011606 */
[----:B------:R-:W-:Y:S02]  /*450f0*/  SHF.R.U32.HI R10, RZ, 0x8, R10 ;  /* 0x00000008ff0a7819 */ /* 0x000fe4000001160a */
        /* <DEDUP_REMOVED lines=8> */
[----:B------:R-:W-:Y:S02]  /*45180*/  SHF.R.U32.HI R8, RZ, 0x8, R8 ;  /* 0x00000008ff087819 */ /* 0x000fe40000011608 */
[----:B------:R-:W-:Y:S02]  /*45190*/  PRMT R5, R5, 0x3340, R9 ;  /* 0x0000334005057816 */ /* 0x000fe40000000009 */
[----:B------:R-:W-:Y:S02]  /*451a0*/  PRMT R3, R4, 0x3340, R10 ;  /* 0x0000334004037816 */ /* 0x000fe4000000000a */
[----:B0-----:R-:W-:Y:S01]  /*451b0*/  PRMT R2, R6, 0x3340, R20 ;  /* 0x0000334006027816 */ /* 0x001fe20000000014 */
[----:B------:R-:W-:Y:S01]  /*451c0*/  STL [R1+0x1274], R5 ;  /* 0x0012740501007387 */ /* 0x000fe20000100800 */
[----:B------:R-:W-:Y:S02]  /*451d0*/  LOP3.LUT R11, R11, 0xffff, RZ, 0xc0, !PT ;  /* 0x0000ffff0b0b7812 */ /* 0x000fe400078ec0ff */
[----:B------:R-:W-:Y:S01]  /*451e0*/  LOP3.LUT R8, R8, 0xffff, RZ, 0xc0, !PT ;  /* 0x0000ffff08087812 */ /* 0x000fe200078ec0ff */
[----:B------:R-:W-:Y:S04]  /*451f0*/  STL [R1+0x126c], R3 ;  /* 0x00126c0301007387 */ /* 0x000fe80000100800 */
[----:B------:R0:W-:Y:S02]  /*45200*/  STL [R1+0x1264], R2 ;  /* 0x0012640201007387 */ /* 0x0001e40000100800 */
[----:B0-----:R-:W-:-:S05]  /*45210*/  PRMT R2, R11, 0x3340, R8 ;  /* 0x000033400b027816 */ /* 0x001fca0000000008 */
[----:B------:R0:W-:Y:S04]  /*45220*/  STL [R1+0x125c], R2 ;  /* 0x00125c0201007387 */ /* 0x0001e80000100800 */
[----:B------:R-:W-:Y:S01]  /*45230*/  STL [R1+0x17d8], R0 ;  /* 0x0017d80001007387 */ /* 0x000fe20000100800 */
[----:B0-----:R-:W-:Y:S01]  /*45240*/  IMAD R2, R0, UR4, RZ ;  /* 0x0000000400027c24 */ /* 0x001fe2000f8e02ff */
[----:B------:R-:W-:-:S04]  /*45250*/  ULDC UR4, c[0x0][0x248] ;  /* 0x0000920000047ab9 */ /* 0x000fc80000000800 */
[----:B------:R0:W-:Y:S02]  /*45260*/  STL [R1+0x290], R2 ;  /* 0x0002900201007387 */ /* 0x0001e40000100800 */
[----:B0-----:R-:W-:Y:S01]  /*45270*/  VIADD R2, R2, UR5 ;  /* 0x0000000502027c36 */ /* 0x001fe20008000000 */
[----:B------:R-:W-:-:S03]  /*45280*/  ULDC UR5, c[0x0][0x248] ;  /* 0x0000920000057ab9 */ /* 0x000fc60000000800 */
[----:B------:R-:W-:Y:S01]  /*45290*/  VIADD R0, R2, UR4 ;  /* 0x0000000402007c36 */ /* 0x000fe20008000000 */
[----:B------:R-:W-:Y:S01]  /*452a0*/  STL [R1+0x26c], R2 ;  /* 0x00026c0201007387 */ /* 0x000fe20000100800 */
[----:B------:R-:W-:-:S03]  /*452b0*/  ULDC UR4, c[0x0][0x248] ;  /* 0x0000920000047ab9 */ /* 0x000fc60000000800 */
[----:B------:R0:W-:Y:S01]  /*452c0*/  STL [R1+0xe8], R0 ;  /* 0x0000e80001007387 */ /* 0x0001e20000100800 */
[----:B----4-:R-:W-:-:S03]  /*452d0*/  LOP3.LUT R6, R42, 0xffff, RZ, 0xc0, !PT ;  /* 0x0000ffff2a067812 */ /* 0x010fc600078ec0ff */
[----:B------:R-:W4:Y:S01]  /*452e0*/  LDL.LU R42, [R1+0x300] ;  /* 0x00030000012a7983 */ /* 0x000f220000300800 */
[----:B--2---:R-:W-:-:S03]  /*452f0*/  LOP3.LUT R7, R41, 0xffff, RZ, 0xc0, !PT ;  /* 0x0000ffff29077812 */ /* 0x004fc600078ec0ff */
[----:B------:R-:W2:Y:S01]  /*45300*/  LDL.LU R41, [R1+0x2e8] ;  /* 0x0002e80001297983 */ /* 0x000ea20000300800 */
[----:B------:R-:W-:Y:S01]  /*45310*/  LOP3.LUT R5, R52, 0xffff, RZ, 0xc0, !PT ;  /* 0x0000ffff34057812 */ /* 0x000fe200078ec0ff */
[----:B0-----:R-:W-:Y:S01]  /*45320*/  VIADD R0, R0, UR6 ;  /* 0x0000000600007c36 */ /* 0x001fe20008000000 */
[----:B---3--:R-:W-:Y:S01]  /*45330*/  LOP3.LUT R4, R53, 0xffff, RZ, 0xc0, !PT ;  /* 0x0000ffff35047812 */ /* 0x008fe200078ec0ff */
[----:B------:R-:W-:Y:S01]  /*45340*/  ULDC UR6, c[0x0][0x248] ;  /* 0x0000920000067ab9 */ /* 0x000fe20000000800 */
[----:B------:R-:W-:-:S05]  /*45350*/  PRMT R2, R5, 0x3340, R6 ;  /* 0x0000334005027816 */ /* 0x000fca0000000006 */
[----:B------:R-:W-:Y:S01]  /*45360*/  STL [R1+0x13b8], R2 ;  /* 0x0013b80201007387 */ /* 0x000fe20000100800 */
[----:B------:R-:W-:-:S03]  /*45370*/  SHF.R.U32.HI R8, RZ, 0x8, R5 ;  /* 0x00000008ff087819 */ /* 0x000fc60000011605 */
[----:B------:R0:W-:Y:S01]  /*45380*/  STL [R1+0xb4], R0 ;  /* 0x0000b40001007387 */ /* 0x0001e20000100800 */
[----:B------:R-:W-:Y:S02]  /*45390*/  SHF.R.U32.HI R5, RZ, 0x8, R6 ;  /* 0x00000008ff057819 */ /* 0x000fe40000011606 */
[----:B------:R-:W-:Y:S01]  /*453a0*/  SHF.R.U32.HI R6, RZ, 0x8, R4 ;  /* 0x00000008ff067819 */ /* 0x000fe20000011604 */
[----:B0-----:R-:W-:Y:S01]  /*453b0*/  VIADD R0, R0, UR7 ;  /* 0x0000000700007c36 */ /* 0x001fe20008000000 */
[----:B------:R-:W-:Y:S01]  /*453c0*/  PRMT R2, R4, 0x3340, R7 ;  /* 0x0000334004027816 */ /* 0x000fe20000000007 */
[----:B------:R-:W-:Y:S01]  /*453d0*/  ULDC UR7, c[0x0][0x248] ;  /* 0x0000920000077ab9 */ /* 0x000fe20000000800 */
[----:B------:R-:W-:Y:S02]  /*453e0*/  LOP3.LUT R4, R8, 0xffff, RZ, 0xc0, !PT ;  /* 0x0000ffff08047812 */ /* 0x000fe400078ec0ff */
[----:B------:R0:W-:Y:S01]  /*453f0*/  STL [R1+0x94], R0 ;  /* 0x0000940001007387 */ /* 0x0001e20000100800 */
[----:B------:R-:W-:-:S02]  /*45400*/  LOP3.LUT R5, R5, 0xffff, RZ, 0xc0, !PT ;  /* 0x0000ffff05057812 */ /* 0x000fc400078ec0ff */
[----:B------:R-:W-:Y:S01]  /*45410*/  SHF.R.U32.HI R7, RZ, 0x8, R7 ;  /* 0x00000008ff077819 */ /* 0x000fe20000011607 */
[----:B------:R1:W-:Y:S01]  /*45420*/  STL [R1+0x13b4], R2 ;  /* 0x0013b40201007387 */ /* 0x0003e20000100800 */
[----:B------:R-:W-:Y:S01]  /*45430*/  PRMT R3, R4, 0x3340, R5 ;  /* 0x0000334004037816 */ /* 0x000fe20000000005 */
[----:B0-----:R-:W-:Y:S01]  /*45440*/  VIADD R0, R0, UR8 ;  /* 0x0000000800007c36 */ /* 0x001fe20008000000 */
[----:B------:R-:W-:Y:S01]  /*45450*/  LOP3.LUT R6, R6, 0xffff, RZ, 0xc0, !PT ;  /* 0x0000ffff06067812 */ /* 0x000fe200078ec0ff */
[----:B------:R-:W-:Y:S01]  /*45460*/  ULDC UR8, c[0x0][0x248] ;  /* 0x0000920000087ab9 */ /* 0x000fe20000000800 */
[----:B------:R-:W-:Y:S02]  /*45470*/  LOP3.LUT R7, R7, 0xffff, RZ, 0xc0, !PT ;  /* 0x0000ffff07077812 */ /* 0x000fe400078ec0ff */
[----:B------:R0:W-:Y:S02]  /*45480*/  STL [R1+0x90], R0 ;  /* 0x0000900001007387 */ /* 0x0001e40000100800 */
[----:B-1----:R-:W-:-:S02]  /*45490*/  PRMT R2, R6, 0x3340, R7 ;  /* 0x0000334006027816 */ /* 0x002fc40000000007 */
[----:B------:R-:W-:Y:S01]  /*454a0*/  STL [R1+0x1228], R3 ;  /* 0x0012280301007387 */ /* 0x000fe20000100800 */
[----:B0-----:R-:W-:Y:S01]  /*454b0*/  VIADD R0, R0, UR5 ;  /* 0x0000000500007c36 */ /* 0x001fe20008000000 */
[----:B------:R-:W-:-:S04]  /*454c0*/  ULDC UR5, c[0x0][0x248] ;  /* 0x0000920000057ab9 */ /* 0x000fc80000000800 */
[----:B------:R0:W-:Y:S04]  /*454d0*/  STL [R1+0x8c], R0 ;  /* 0x00008c0001007387 */ /* 0x0001e80000100800 */
[----:B------:R-:W-:Y:S01]  /*454e0*/  STL [R1+0x1224], R2 ;  /* 0x0012240201007387 */ /* 0x000fe20000100800 */
[----:B0-----:R-:W-:Y:S01]  /*454f0*/  VIADD R0, R0, UR4 ;  /* 0x0000000400007c36 */ /* 0x001fe20008000000 */
[----:B------:R-:W-:-:S04]  /*45500*/  ULDC UR4, c[0x0][0x248] ;  /* 0x0000920000047ab9 */ /* 0x000fc80000000800 */
[----:B------:R0:W-:Y:S02]  /*45510*/  STL [R1+0x88], R0 ;  /* 0x0000880001007387 */ /* 0x0001e40000100800 */
[----:B0-----:R-:W-:Y:S01]  /*45520*/  VIADD R0, R0, UR4 ;  /* 0x0000000400007c36 */ /* 0x001fe20008000000 */
[----:B------:R-:W-:Y:S01]  /*45530*/  LOP3.LUT R33, R33, 0xffff, RZ, 0xc0, !PT ;  /* 0x0000ffff21217812 */ /* 0x000fe200078ec0ff */
[----:B------:R-:W-:-:S03]  /*45540*/  ULDC UR4, c[0x0][0x248] ;  /* 0x0000920000047ab9 */ /* 0x000fc60000000800 */
[----:B------:R0:W-:Y:S02]  /*45550*/  STL [R1+0x84], R0 ;  /* 0x0000840001007387 */ /* 0x0001e40000100800 */
[----:B0-----:R-:W-:Y:S01]  /*45560*/  VIADD R0, R0, UR5 ;  /* 0x0000000500007c36 */ /* 0x001fe20008000000 */
[----:B------:R-:W-:Y:S01]  /*45570*/  LOP3.LUT R30, R30, 0xffff, RZ, 0xc0, !PT ;  /* 0x0000ffff1e1e7812 */ /* 0x000fe200078ec0ff */
[----:B------:R-:W-:-:S03]  /*45580*/  ULDC UR5, c[0x0][0x248] ;  /* 0x0000920000057ab9 */ /* 0x000fc60000000800 */
[----:B------:R0:W-:Y:S02]  /*45590*/  STL [R1+0x80], R0 ;  /* 0x0000800001007387 */ /* 0x0001e40000100800 */
[----:B0-----:R-:W-:Y:S01]  /*455a0*/  VIADD R0, R0, UR6 ;  /* 0x0000000600007c36 */ /* 0x001fe20008000000 */
[----:B----4-:R-:W-:-:S04]  /*455b0*/  LOP3.LUT R5, R42, 0xffff, RZ, 0xc0, !PT ;  /* 0x0000ffff2a057812 */ /* 0x010fc800078ec0ff */
[----:B------:R0:W-:Y:S01]  /*455c0*/  STL [R1+0x7c], R0 ;  /* 0x00007c0001007387 */ /* 0x0001e20000100800 */
[----:B--2---:R-:W-:Y:S01]  /*455d0*/  LOP3.LUT R4, R41, 0xffff, RZ, 0xc0, !PT ;  /* 0x0000ffff29047812 */ /* 0x004fe200078ec0ff */
[----:B------:R-:W-:Y:S01]  /*455e0*/  ULDC UR6, c[0x0][0x248] ;  /* 0x0000920000067ab9 */ /* 0x000fe20000000800 */
[----:B------:R-:W-:Y:S01]  /*455f0*/  PRMT R2, R5, 0x3340, R33 ;  /* 0x0000334005027816 */ /* 0x000fe20000000021 */
[----:B0-----:R-:W-:-:S04]  /*45600*/  VIADD R0, R0, UR4 ;  /* 0x0000000400007c36 */ /* 0x001fc80008000000 */
[----:B------:R-:W-:Y:S01]  /*45610*/  STL [R1+0x13a4], R2 ;  /* 0x0013a40201007387 */ /* 0x000fe20000100800 */
[----:B------:R-:W-:Y:S01]  /*45620*/  SHF.R.U32.HI R8, RZ, 0x8, R5 ;  /* 0x00000008ff087819 */ /* 0x000fe20000011605 */
[----:B------:R-:W-:Y:S02]  /*45630*/  ULDC UR4, c[0x0][0x248] ;  /* 0x0000920000047ab9 */ /* 0x000fe40000000800 */
[----:B------:R0:W-:Y:S04]  /*45640*/  STL [R1+0x78], R0 ;  /* 0x0000780001007387 */ /* 0x0001e80000100800 */
[----:B------:R-:W2:Y:S04]  /*45650*/  LDL.LU R53, [R1+0x97c] ;  /* 0x00097c0001357983 */ /* 0x000ea80000300800 */
[----:B------:R-:W3:Y:S01]  /*45660*/  LDL.LU R42, [R1+0x2a4] ;  /* 0x0002a400012a7983 */ /* 0x000ee20000300800 */
[----:B0-----:R-:W-:Y:S01]  /*45670*/  VIADD R0, R0, UR7 ;  /* 0x0000000700007c36 */ /* 0x001fe20008000000 */
[----:B------:R-:W-:Y:S01]  /*45680*/  SHF.R.U32.HI R5, RZ, 0x8, R33 ;  /* 0x00000008ff057819 */ /* 0x000fe20000011621 */
[----:B------:R-:W-:-:S03]  /*45690*/  ULDC UR7, c[0x0][0x248] ;  /* 0x0000920000077ab9 */ /* 0x000fc60000000800 */
[----:B------:R0:W-:Y:S04]  /*456a0*/  STL [R1+0x74], R0 ;  /* 0x0000740001007387 */ /* 0x0001e80000100800 */
[----:B------:R-:W4:Y:S01]  /*456b0*/  LDL.LU R41, [R1+0x108] ;  /* 0x0001080001297983 */ /* 0x000f220000300800 */
[----:B------:R-:W-:Y:S02]  /*456c0*/  PRMT R2, R4, 0x3340, R30 ;  /* 0x0000334004027816 */ /* 0x000fe4000000001e */
[----:B------:R-:W-:Y:S02]  /*456d0*/  SHF.R.U32.HI R6, RZ, 0x8, R4 ;  /* 0x00000008ff067819 */ /* 0x000fe40000011604 */
[----:B------:R-:W-:Y:S01]  /*456e0*/  LOP3.LUT R4, R8, 0xffff, RZ, 0xc0, !PT ;  /* 0x0000ffff08047812 */ /* 0x000fe200078ec0ff */
[----:B0-----:R-:W-:Y:S01]  /*456f0*/  VIADD R0, R0, UR8 ;  /* 0x0000000800007c36 */ /* 0x001fe20008000000 */
[----:B------:R-:W-:Y:S01]  /*45700*/  LOP3.LUT R5, R5, 0xffff, RZ, 0xc0, !PT ;  /* 0x0000ffff05057812 */ /* 0x000fe200078ec0ff */
[----:B------:R-:W-:Y:S01]  /*45710*/  STL [R1+0x13a0], R2 ;  /* 0x0013a00201007387 */ /* 0x000fe20000100800 */
[----:B------:R-:W-:Y:S01]  /*45720*/  SHF.R.U32.HI R7, RZ, 0x8, R30 ;  /* 0x00000008ff077819 */ /* 0x000fe2000001161e */
[----:B------:R-:W-:Y:S01]  /*45730*/  ULDC UR8, c[0x0][0x248] ;  /* 0x0000920000087ab9 */ /* 0x000fe20000000800 */
[----:B------:R-:W-:Y:S01]  /*45740*/  PRMT R3, R4, 0x3340, R5 ;  /* 0x0000334004037816 */ /* 0x000fe20000000005 */
[----:B------:R0:W-:Y:S01]  /*45750*/  STL [R1+0x70], R0 ;  /* 0x0000700001007387 */ /* 0x0001e20000100800 */
[----:B------:R-:W-:-:S02]  /*45760*/  LOP3.LUT R6, R6, 0xffff, RZ, 0xc0, !PT ;  /* 0x0000ffff06067812 */ /* 0x000fc400078ec0ff */
[----:B------:R-:W-:Y:S01]  /*45770*/  LOP3.LUT R7, R7, 0xffff, RZ, 0xc0, !PT ;  /* 0x0000ffff07077812 */ /* 0x000fe200078ec0ff */
[----:B------:R-:W-:Y:S01]  /*45780*/  STL [R1+0x1220], R3 ;  /* 0x0012200301007387 */ /* 0x000fe20000100800 */
[----:B0-----:R-:W-:Y:S02]  /*45790*/  VIADD R0, R0, UR5 ;  /* 0x0000000500007c36 */ /* 0x001fe40008000000 */
[----:B------:R-:W-:Y:S01]  /*457a0*/  PRMT R2, R6, 0x3340, R7 ;  /* 0x0000334006027816 */ /* 0x000fe20000000007 */
[----:B------:R-:W-:Y:S02]  /*457b0*/  ULDC UR5, c[0x0][0x248] ;  /* 0x0000920000057ab9 */ /* 0x000fe40000000800 */
[----:B------:R0:W-:Y:S04]  /*457c0*/  STL [R1+0x6c], R0 ;  /* 0x00006c0001007387 */ /* 0x0001e80000100800 */
[----:B------:R-:W-:Y:S01]  /*457d0*/  STL [R1+0x121c], R2 ;  /* 0x00121c0201007387 */ /* 0x000fe20000100800 */
[----:B0-----:R-:W-:Y:S01]  /*457e0*/  VIADD R0, R0, UR4 ;  /* 0x0000000400007c36 */ /* 0x001fe20008000000 */
[----:B------:R-:W-:-:S04]  /*457f0*/  ULDC UR4, c[0x0][0x248] ;  /* 0x0000920000047ab9 */ /* 0x000fc80000000800 */
[----:B------:R0:W-:Y:S02]  /*45800*/  STL [R1+0x68], R0 ;  /* 0x0000680001007387 */ /* 0x0001e40000100800 */
        /* <DEDUP_REMOVED lines=8> */
[----:B--2---:R-:W-:-:S04]  /*45890*/  LOP3.LUT R5, R53, 0xffff, RZ, 0xc0, !PT ;  /* 0x0000ffff35057812 */ /* 0x004fc800078ec0ff */
[----:B------:R0:W-:Y:S01]  /*458a0*/  STL [R1+0x5c], R0 ;  /* 0x00005c0001007387 */ /* 0x0001e20000100800 */
[----:B---3--:R-:W-:Y:S01]  /*458b0*/  LOP3.LUT R4, R42, 0xffff, RZ, 0xc0, !PT ;  /* 0x0000ffff2a047812 */ /* 0x008fe200078ec0ff */
[----:B------:R-:W-:Y:S01]  /*458c0*/  ULDC UR6, c[0x0][0x248] ;  /* 0x0000920000067ab9 */ /* 0x000fe20000000800 */
[----:B----4-:R-:W-:Y:S01]  /*458d0*/  LOP3.LUT R6, R41, 0xffff, RZ, 0xc0, !PT ;  /* 0x0000ffff29067812 */ /* 0x010fe200078ec0ff */
[----:B0-----:R-:W-:Y:S01]  /*458e0*/  VIADD R0, R0, UR4 ;  /* 0x0000000400007c36 */ /* 0x001fe20008000000 */
[----:B------:R-:W-:Y:S01]  /*458f0*/  SHF.R.U32.HI R8, RZ, 0x8, R5 ;  /* 0x00000008ff087819 */ /* 0x000fe20000011605 */
[----:B------:R-:W-:Y:S01]  /*45900*/  IMAD.MOV.U32 R41, RZ, RZ, R43 ;  /* 0x000000ffff297224 */ /* 0x000fe200078e002b */
[----:B------:R-:W-:Y:S01]  /*45910*/  PRMT R2, R5, 0x3340, R6 ;  /* 0x0000334005027816 */ /* 0x000fe20000000006 */
[----:B------:R-:W-:-:S04]  /*45920*/  ULDC UR4, c[0x0][0x248] ;  /* 0x0000920000047ab9 */ /* 0x000fc80000000800 */
[----:B------:R0:W-:Y:S04]  /*45930*/  STL [R1+0x13d4], R2 ;  /* 0x0013d40201007387 */ /* 0x0001e80000100800 */
[----:B------:R1:W-:Y:S04]  /*45940*/  STL [R1+0x58], R0 ;  /* 0x0000580001007387 */ /* 0x0003e80000100800 */
[----:B------:R-:W2:Y:S01]  /*45950*/  LDL.LU R53, [R1+0x980] ;  /* 0x0009800001357983 */ /* 0x000ea20000300800 */
[----:B0-----:R-:W-:-:S03]  /*45960*/  PRMT R2, R4, 0x3340, R22 ;  /* 0x0000334004027816 */ /* 0x001fc60000000016 */
[----:B------:R-:W3:Y:S01]  /*45970*/  LDL.LU R42, [R1+0x2c0] ;  /* 0x0002c000012a7983 */ /* 0x000ee20000300800 */
[----:B-1----:R-:W-:Y:S01]  /*45980*/  VIADD R0, R0, UR7 ;  /* 0x0000000700007c36 */ /* 0x002fe20008000000 */
[----:B------:R-:W-:Y:S01]  /*45990*/  SHF.R.U32.HI R5, RZ, 0x8, R6 ;  /* 0x00000008ff057819 */ /* 0x000fe20000011606 */
[----:B------:R-:W-:-:S03]  /*459a0*/  ULDC UR7, c[0x0][0x248] ;  /* 0x0000920000077ab9 */ /* 0x000fc60000000800 */
[----:B------:R0:W-:Y:S04]  /*459b0*/  STL [R1+0x54], R0 ;  /* 0x0000540001007387 */ /* 0x0001e80000100800 */
[----:B------:R-:W-:Y:S04]  /*459c0*/  STL [R1+0x13d0], R2 ;  /* 0x0013d00201007387 */ /* 0x000fe80000100800 */
[----:B------:R-:W4:Y:S01]  /*459d0*/  LDL.LU R43, [R1+0x1b8] ;  /* 0x0001b800012b7983 */ /* 0x000f220000300800 */
[----:B------:R-:W-:Y:S01]  /*459e0*/  SHF.R.U32.HI R6, RZ, 0x8, R4 ;  /* 0x00000008ff067819 */ /* 0x000fe20000011604 */
[----:B0-----:R-:W-:Y:S01]  /*459f0*/  VIADD R0, R0, UR8 ;  /* 0x0000000800007c36 */ /* 0x001fe20008000000 */
[----:B------:R-:W-:Y:S01]  /*45a00*/  LOP3.LUT R4, R8, 0xffff, RZ, 0xc0, !PT ;  /* 0x0000ffff08047812 */ /* 0x000fe200078ec0ff */
[----:B------:R-:W-:Y:S01]  /*45a10*/  ULDC UR8, c[0x0][0x248] ;  /* 0x0000920000087ab9 */ /* 0x000fe20000000800 */
[----:B------:R-:W-:-:S02]  /*45a20*/  LOP3.LUT R5, R5, 0xffff, RZ, 0xc0, !PT ;  /* 0x0000ffff05057812 */ /* 0x000fc400078ec0ff */
[----:B------:R-:W-:Y:S01]  /*45a30*/  SHF.R.U32.HI R7, RZ, 0x8, R22 ;  /* 0x00000008ff077819 */ /* 0x000fe20000011616 */
[----:B------:R0:W-:Y:S01]  /*45a40*/  STL [R1+0x50], R0 ;  /* 0x0000500001007387 */ /* 0x0001e20000100800 */
[----:B------:R-:W-:Y:S02]  /*45a50*/  PRMT R3, R4, 0x3340, R5 ;  /* 0x0000334004037816 */ /* 0x000fe40000000005 */
[----:B------:R-:W-:Y:S02]  /*45a60*/  LOP3.LUT R6, R6, 0xffff, RZ, 0xc0, !PT ;  /* 0x0000ffff06067812 */ /* 0x000fe400078ec0ff */
[----:B------:R-:W-:Y:S01]  /*45a70*/  LOP3.LUT R7, R7, 0xffff, RZ, 0xc0, !PT ;  /* 0x0000ffff07077812 */ /* 0x000fe200078ec0ff */
[----:B------:R-:W-:Y:S01]  /*45a80*/  STL [R1+0x1248], R3 ;  /* 0x0012480301007387 */ /* 0x000fe20000100800 */
[----:B0-----:R-:W-:Y:S02]  /*45a90*/  VIADD R0, R0, UR5 ;  /* 0x0000000500007c36 */ /* 0x001fe40008000000 */
[----:B------:R-:W-:Y:S01]  /*45aa0*/  PRMT R2, R6, 0x3340, R7 ;  /* 0x0000334006027816 */ /* 0x000fe20000000007 */
[----:B------:R-:W-:-:S02]  /*45ab0*/  ULDC UR5, c[0x0][0x248] ;  /* 0x0000920000057ab9 */ /* 0x000fc40000000800 */
        /* <DEDUP_REMOVED lines=10> */
[----:B------:R-:W-:-:S04]  /*45b60*/  ULDC UR5, c[0x0][0x248] ;  /* 0x0000920000057ab9 */ /* 0x000fc80000000800 */
[----:B------:R0:W-:Y:S02]  /*45b70*/  STL [R1+0x40], R0 ;  /* 0x0000400001007387 */ /* 0x0001e40000100800 */
[----:B0-----:R-:W-:Y:S01]  /*45b80*/  VIADD R0, R0, UR6 ;  /* 0x0000000600007c36 */ /* 0x001fe20008000000 */
[----:B------:R-:W-:-:S04]  /*45b90*/  ULDC UR6, c[0x0][0x248] ;  /* 0x0000920000067ab9 */ /* 0x000fc80000000800 */
[----:B------:R0:W-:Y:S02]  /*45ba0*/  STL [R1+0x38], R0 ;  /* 0x0000380001007387 */ /* 0x0001e40000100800 */
[----:B0-----:R-:W-:Y:S01]  /*45bb0*/  VIADD R0, R0, UR4 ;  /* 0x0000000400007c36 */ /* 0x001fe20008000000 */
[----:B------:R-:W-:Y:S01]  /*45bc0*/  ULDC UR4, c[0x0][0x248] ;  /* 0x0000920000047ab9 */ /* 0x000fe20000000800 */
[----:B---3--:R-:W-:Y:S02]  /*45bd0*/  LOP3.LUT R5, R42, 0xffff, RZ, 0xc0, !PT ;  /* 0x0000ffff2a057812 */ /* 0x008fe400078ec0ff */
[----:B--2---:R-:W-:Y:S02]  /*45be0*/  LOP3.LUT R4, R53, 0xffff, RZ, 0xc0, !PT ;  /* 0x0000ffff35047812 */ /* 0x004fe400078ec0ff */
[----:B------:R-:W-:-:S05]  /*45bf0*/  PRMT R2, R5, 0x3340, R24 ;  /* 0x0000334005027816 */ /* 0x000fca0000000018 */
[----:B------:R0:W-:Y:S01]  /*45c00*/  STL [R1+0x13cc], R2 ;  /* 0x0013cc0201007387 */ /* 0x0001e20000100800 */
[----:B----4-:R-:W-:-:S03]  /*45c10*/  LOP3.LUT R7, R43, 0xffff, RZ, 0xc0, !PT ;  /* 0x0000ffff2b077812 */ /* 0x010fc600078ec0ff */
[----:B------:R1:W-:Y:S01]  /*45c20*/  STL [R1+0x34], R0 ;  /* 0x0000340001007387 */ /* 0x0003e20000100800 */
[----:B0-----:R-:W-:-:S03]  /*45c30*/  PRMT R2, R4, 0x3340, R7 ;  /* 0x0000334004027816 */ /* 0x001fc60000000007 */
[----:B------:R-:W2:Y:S04]  /*45c40*/  LDL.LU R52, [R1+0x988] ;  /* 0x0009880001347983 */ /* 0x000ea80000300800 */
[----:B------:R-:W3:Y:S01]  /*45c50*/  LDL.LU R53, [R1+0x32c] ;  /* 0x00032c0001357983 */ /* 0x000ee20000300800 */
[----:B-1----:R-:W-:Y:S01]  /*45c60*/  VIADD R0, R0, UR7 ;  /* 0x0000000700007c36 */ /* 0x002fe20008000000 */
[----:B------:R-:W-:Y:S02]  /*45c70*/  SHF.R.U32.HI R8, RZ, 0x8, R5 ;  /* 0x00000008ff087819 */ /* 0x000fe40000011605 */
[----:B------:R-:W-:Y:S01]  /*45c80*/  STL [R1+0x1380], R2 ;  /* 0x0013800201007387 */ /* 0x000fe20000100800 */
[----:B------:R-:W-:Y:S01]  /*45c90*/  SHF.R.U32.HI R6, RZ, 0x8, R4 ;  /* 0x00000008ff067819 */ /* 0x000fe20000011604 */
[----:B------:R-:W-:-:S02]  /*45ca0*/  ULDC UR7, c[0x0][0x248] ;  /* 0x0000920000077ab9 */ /* 0x000fc40000000800 */
[----:B------:R0:W-:Y:S04]  /*45cb0*/  STL [R1+0x30], R0 ;  /* 0x0000300001007387 */ /* 0x0001e80000100800 */
[----:B------:R-:W4:Y:S04]  /*45cc0*/  LDL.LU R42, [R1+0x1d8] ;  /* 0x0001d800012a7983 */ /* 0x000f280000300800 */
[----:B------:R-:W4:Y:S01]  /*45cd0*/  LDL.LU R43, [R1+0x98] ;  /* 0x00009800012b7983 */ /* 0x000f220000300800 */
[----:B------:R-:W-:Y:S01]  /*45ce0*/  SHF.R.U32.HI R5, RZ, 0x8, R24 ;  /* 0x00000008ff057819 */ /* 0x000fe20000011618 */
[----:B0-----:R-:W-:Y:S01]  /*45cf0*/  VIADD R0, R0, UR8 ;  /* 0x0000000800007c36 */ /* 0x001fe20008000000 */
[----:B------:R-:W-:Y:S01]  /*45d00*/  LOP3.LUT R4, R8, 0xffff, RZ, 0xc0, !PT ;  /* 0x0000ffff08047812 */ /* 0x000fe200078ec0ff */
[----:B------:R-:W-:Y:S01]  /*45d10*/  ULDC UR8, c[0x0][0x248] ;  /* 0x0000920000087ab9 */ /* 0x000fe20000000800 */
[----:B------:R-:W-:Y:S01]  /*45d20*/  LOP3.LUT R5, R5, 0xffff, RZ, 0xc0, !PT ;  /* 0x0000ffff05057812 */ /* 0x000fe200078ec0ff */
[----:B------:R-:W0:Y:S01]  /*45d30*/  LDC R24, c[0x0][0x244] ;  /* 0x00009100ff187b82 */ /* 0x000e220000000800 */
[----:B------:R-:W-:Y:S01]  /*45d40*/  SHF.R.U32.HI R7, RZ, 0x8, R7 ;  /* 0x00000008ff077819 */ /* 0x000fe20000011607 */
[----:B------:R1:W-:Y:S01]  /*45d50*/  STL [R1+0x2c], R0 ;  /* 0x00002c0001007387 */ /* 0x0003e20000100800 */
[----:B------:R-:W-:-:S02]  /*45d60*/  PRMT R2, R4, 0x3340, R5 ;  /* 0x0000334004027816 */ /* 0x000fc40000000005 */
[----:B------:R-:W-:Y:S02]  /*45d70*/  LOP3.LUT R6, R6, 0xffff, RZ, 0xc0, !PT ;  /* 0x0000ffff06067812 */ /* 0x000fe400078ec0ff */
[----:B------:R-:W-:Y:S01]  /*45d80*/  LOP3.LUT R7, R7, 0xffff, RZ, 0xc0, !PT ;  /* 0x0000ffff07077812 */ /* 0x000fe200078ec0ff */
[----:B------:R1:W-:Y:S02]  /*45d90*/  STL [R1+0x1238], R2 ;  /* 0x0012380201007387 */ /* 0x0003e40000100800 */
[----:B-1----:R-:W-:Y:S01]  /*45da0*/  VIADD R0, R0, UR5 ;  /* 0x0000000500007c36 */ /* 0x002fe20008000000 */
[----:B------:R-:W-:-:S04]  /*45db0*/  ULDC UR5, c[0x0][0x248] ;  /* 0x0000920000057ab9 */ /* 0x000fc80000000800 */
[----:B------:R1:W-:Y:S01]  /*45dc0*/  STL [R1+0x28], R0 ;  /* 0x0000280001007387 */ /* 0x0003e20000100800 */
[----:B------:R-:W-:-:S05]  /*45dd0*/  PRMT R2, R6, 0x3340, R7 ;  /* 0x0000334006027816 */ /* 0x000fca0000000007 */
[----:B------:R-:W-:Y:S01]  /*45de0*/  STL [R1+0x120c], R2 ;  /* 0x00120c0201007387 */ /* 0x000fe20000100800 */
[----:B-1----:R-:W-:Y:S01]  /*45df0*/  VIADD R0, R0, UR4 ;  /* 0x0000000400007c36 */ /* 0x002fe20008000000 */
[----:B------:R-:W-:-:S04]  /*45e00*/  ULDC UR4, c[0x0][0x248] ;  /* 0x0000920000047ab9 */ /* 0x000fc80000000800 */
[----:B------:R1:W-:Y:S02]  /*45e10*/  STL [R1+0x24], R0 ;  /* 0x0000240001007387 */ /* 0x0003e40000100800 */
        /* <DEDUP_REMOVED lines=10> */
[----:B------:R-:W-:Y:S01]  /*45ec0*/  ULDC UR4, c[0x0][0x248] ;  /* 0x0000920000047ab9 */ /* 0x000fe20000000800 */
[----:B--2---:R-:W-:Y:S02]  /*45ed0*/  LOP3.LUT R5, R52, 0xffff, RZ, 0xc0, !PT ;  /* 0x0000ffff34057812 */ /* 0x004fe400078ec0ff */
[----:B---3--:R-:W-:Y:S02]  /*45ee0*/  LOP3.LUT R4, R53, 0xffff, RZ, 0xc0, !PT ;  /* 0x0000ffff35047812 */ /* 0x008fe400078ec0ff */
[----:B----4-:R-:W-:-:S04]  /*45ef0*/  LOP3.LUT R6, R42, 0xffff, RZ, 0xc0, !PT ;  /* 0x0000ffff2a067812 */ /* 0x010fc800078ec0ff */
[----:B------:R-:W-:Y:S02]  /*45f00*/  PRMT R2, R5, 0x3340, R6 ;  /* 0x0000334005027816 */ /* 0x000fe40000000006 */
[----:B------:R-:W-:-:S03]  /*45f10*/  LOP3.LUT R7, R43, 0xffff, RZ, 0xc0, !PT ;  /* 0x0000ffff2b077812 */ /* 0x000fc600078ec0ff */
[----:B------:R1:W-:Y:S04]  /*45f20*/  STL [R1+0x1374], R2 ;  /* 0x0013740201007387 */ /* 0x0003e80000100800 */
[----:B------:R2:W-:Y:S01]  /*45f30*/  STL [R1+0x14], R0 ;  /* 0x0000140001007387 */ /* 0x0005e20000100800 */
[----:B------:R-:W-:-:S03]  /*45f40*/  IMAD.MOV.U32 R43, RZ, RZ, R60 ;  /* 0x000000ffff2b7224 */ /* 0x000fc600078e003c */
[----:B------:R-:W3:Y:S01]  /*45f50*/  LDL.LU R39, [R1+0x984] ;  /* 0x0009840001277983 */ /* 0x000ee20000300800 */
[----:B-1----:R-:W-:Y:S01]  /*45f60*/  PRMT R2, R4, 0x3340, R7 ;  /* 0x0000334004027816 */ /* 0x002fe20000000007 */
[----:B--2---:R-:W-:-:S04]  /*45f70*/  VIADD R0, R0, UR7 ;  /* 0x0000000700007c36 */ /* 0x004fc80008000000 */
[----:B------:R-:W-:Y:S01]  /*45f80*/  STL [R1+0x1370], R2 ;  /* 0x0013700201007387 */ /* 0x000fe20000100800 */
[----:B------:R-:W-:Y:S01]  /*45f90*/  SHF.R.U32.HI R8, RZ, 0x8, R5 ;  /* 0x00000008ff087819 */ /* 0x000fe20000011605 */
[----:B------:R-:W-:Y:S01]  /*45fa0*/  IMAD.MOV.U32 R42, RZ, RZ, R41 ;  /* 0x000000ffff2a7224 */ /* 0x000fe200078e0029 */
[----:B------:R-:W-:Y:S01]  /*45fb0*/  SHF.R.U32.HI R7, RZ, 0x8, R7 ;  /* 0x00000008ff077819 */ /* 0x000fe20000011607 */
[----:B------:R1:W-:Y:S01]  /*45fc0*/  STL [R1+0x10], R0 ;  /* 0x0000100001007387 */ /* 0x0003e20000100800 */
[----:B------:R-:W-:-:S03]  /*45fd0*/  ULDC UR7, c[0x0][0x248] ;  /* 0x0000920000077ab9 */ /* 0x000fc60000000800 */
[----:B------:R-:W2:Y:S04]  /*45fe0*/  LDL.LU R60, [R1+0x36c] ;  /* 0x00036c00013c7983 */ /* 0x000ea80000300800 */
[----:B------:R-:W4:Y:S04]  /*45ff0*/  LDL.LU R52, [R1+0x9c] ;  /* 0x00009c0001347983 */ /* 0x000f280000300800 */
[----:B------:R-:W4:Y:S01]  /*46000*/  LDL.LU R53, [R1+0x1d0] ;  /* 0x0001d00001357983 */ /* 0x000f220000300800 */
[----:B------:R-:W-:Y:S01]  /*46010*/  SHF.R.U32.HI R5, RZ, 0x8, R6 ;  /* 0x00000008ff057819 */ /* 0x000fe20000011606 */
[----:B-1----:R-:W-:Y:S01]  /*46020*/  VIADD R0, R0, UR8 ;  /* 0x0000000800007c36 */ /* 0x002fe20008000000 */
[----:B------:R-:W-:Y:S01]  /*46030*/  SHF.R.U32.HI R6, RZ, 0x8, R4 ;  /* 0x00000008ff067819 */ /* 0x000fe20000011604 */
[----:B------:R-:W-:Y:S01]  /*46040*/  IMAD.MOV.U32 R41, RZ, RZ, R51 ;  /* 0x000000ffff297224 */ /* 0x000fe200078e0033 */
[----:B------:R-:W-:Y:S01]  /*46050*/  LOP3.LUT R4, R8, 0xffff, RZ, 0xc0, !PT ;  /* 0x0000ffff08047812 */ /* 0x000fe200078ec0ff */
[----:B------:R-:W-:Y:S01]  /*46060*/  ULDC UR8, c[0x0][0x248] ;  /* 0x0000920000087ab9 */ /* 0x000fe20000000800 */
[----:B------:R-:W-:Y:S01]  /*46070*/  LOP3.LUT R5, R5, 0xffff, RZ, 0xc0, !PT ;  /* 0x0000ffff05057812 */ /* 0x000fe200078ec0ff */
[----:B------:R1:W-:Y:S01]  /*46080*/  STL [R1+0xc], R0 ;  /* 0x00000c0001007387 */ /* 0x0003e20000100800 */
[----:B------:R-:W-:-:S02]  /*46090*/  LOP3.LUT R6, R6, 0xffff, RZ, 0xc0, !PT ;  /* 0x0000ffff06067812 */ /* 0x000fc400078ec0ff */
[----:B------:R-:W-:Y:S02]  /*460a0*/  PRMT R3, R4, 0x3340, R5 ;  /* 0x0000334004037816 */ /* 0x000fe40000000005 */
[----:B------:R-:W-:Y:S01]  /*460b0*/  LOP3.LUT R7, R7, 0xffff, RZ, 0xc0, !PT ;  /* 0x0000ffff07077812 */ /* 0x000fe200078ec0ff */
[----:B-1----:R-:W-:Y:S02]  /*460c0*/  VIADD R0, R0, UR5 ;  /* 0x0000000500007c36 */ /* 0x002fe40008000000 */
[----:B------:R-:W-:Y:S01]  /*460d0*/  STL [R1+0x1204], R3 ;  /* 0x0012040301007387 */ /* 0x000fe20000100800 */
[----:B------:R-:W-:Y:S01]  /*460e0*/  PRMT R2, R6, 0x3340, R7 ;  /* 0x0000334006027816 */ /* 0x000fe20000000007 */
[----:B------:R-:W-:Y:S02]  /*460f0*/  ULDC UR5, c[0x0][0x248] ;  /* 0x0000920000057ab9 */ /* 0x000fe40000000800 */
[----:B------:R1:W-:Y:S04]  /*46100*/  STL [R1+0x8], R0 ;  /* 0x0000080001007387 */ /* 0x0003e80000100800 */
[----:B------:R-:W-:Y:S01]  /*46110*/  STL [R1+0x1200], R2 ;  /* 0x0012000201007387 */ /* 0x000fe20000100800 */
[----:B-1----:R-:W-:Y:S01]  /*46120*/  VIADD R0, R0, UR4 ;  /* 0x0000000400007c36 */ /* 0x002fe20008000000 */
[----:B------:R-:W-:-:S04]  /*46130*/  ULDC UR4, c[0x0][0x248] ;  /* 0x0000920000047ab9 */ /* 0x000fc80000000800 */
[----:B------:R1:W-:Y:S01]  /*46140*/  STL [R1+0x4], R0 ;  /* 0x0000040001007387 */ /* 0x0003e20000100800 */
[----:B------:R-:W-:Y:S02]  /*46150*/  IMAD.MOV.U32 R51, RZ, RZ, R61 ;  /* 0x000000ffff337224 */ /* 0x000fe400078e003d */
[----:B-1----:R-:W-:Y:S01]  /*46160*/  VIADD R0, R0, UR4 ;  /* 0x0000000400007c36 */ /* 0x002fe20008000000 */
[----:B------:R-:W-:-:S03]  /*46170*/  ULDC UR4, c[0x0][0x248] ;  /* 0x0000920000047ab9 */ /* 0x000fc60000000800 */
[----:B------:R-:W-:Y:S01]  /*46180*/  VIADD R61, R0, UR5 ;  /* 0x00000005003d7c36 */ /* 0x000fe20008000000 */
[----:B------:R1:W-:Y:S01]  /*46190*/  STL [R1], R0 ;  /* 0x0000000001007387 */ /* 0x0003e20000100800 */
[----:B------:R-:W-:Y:S01]  /*461a0*/  ULDC UR5, c[0x0][0x248] ;  /* 0x0000920000057ab9 */ /* 0x000fe20000000800 */
[----:B---3--:R-:W-:Y:S02]  /*461b0*/  LOP3.LUT R7, R39, 0xffff, RZ, 0xc0, !PT ;  /* 0x0000ffff27077812 */ /* 0x008fe400078ec0ff */
[----:B--2---:R-:W-:Y:S01]  /*461c0*/  LOP3.LUT R5, R60, 0xffff, RZ, 0xc0, !PT ;  /* 0x0000ffff3c057812 */ /* 0x004fe200078ec0ff */
[----:B------:R-:W-:Y:S01]  /*461d0*/  VIADD R60, R61, UR6 ;  /* 0x000000063d3c7c36 */ /* 0x000fe20008000000 */
[----:B----4-:R-:W-:-:S03]  /*461e0*/  LOP3.LUT R4, R52, 0xffff, RZ, 0xc0, !PT ;  /* 0x0000ffff34047812 */ /* 0x010fc600078ec0ff */
[----:B------:R-:W-:Y:S01]  /*461f0*/  VIADD R59, R60, UR4 ;  /* 0x000000043c3b7c36 */ /* 0x000fe20008000000 */
[----:B------:R-:W-:Y:S01]  /*46200*/  STL.64 [R1+0x17f0], R60 ;  /* 0x0017f03c01007387 */ /* 0x000fe20000100a00 */
[----:B------:R-:W-:Y:S01]  /*46210*/  LOP3.LUT R6, R53, 0xffff, RZ, 0xc0, !PT ;  /* 0x0000ffff35067812 */ /* 0x000fe200078ec0ff */
[----:B------:R-:W-:Y:S01]  /*46220*/  ULDC UR4, c[0x0][0x248] ;  /* 0x0000920000047ab9 */ /* 0x000fe20000000800 */
[----:B-1----:R-:W-:Y:S01]  /*46230*/  PRMT R0, R5, 0x3340, R4 ;  /* 0x0000334005007816 */ /* 0x002fe20000000004 */
[----:B------:R-:W-:-:S04]  /*46240*/  ULDC UR6, c[0x0][0x248] ;  /* 0x0000920000067ab9 */ /* 0x000fc80000000800 */
[----:B------:R1:W-:Y:S04]  /*46250*/  STL [R1+0x1358], R0 ;  /* 0x0013580001007387 */ /* 0x0003e80000100800 */
[----:B------:R-:W-:Y:S04]  /*46260*/  STL [R1+0x17e8], R59 ;  /* 0x0017e83b01007387 */ /* 0x000fe80000100800 */
[----:B------:R-:W2:Y:S01]  /*46270*/  LDL.LU R38, [R1+0x98c] ;  /* 0x00098c0001267983 */ /* 0x000ea20000300800 */
[----:B-1----:R-:W-:-:S03]  /*46280*/  PRMT R0, R7, 0x3340, R6 ;  /* 0x0000334007007816 */ /* 0x002fc60000000006 */
[----:B------:R-:W3:Y:S04]  /*46290*/  LDL.LU R39, [R1+0x364] ;  /* 0x0003640001277983 */ /* 0x000ee80000300800 */
[----:B------:R1:W-:Y:S04]  /*462a0*/  STL [R1+0x139c], R0 ;  /* 0x00139c0001007387 */ /* 0x0003e80000100800 */
[----:B------:R-:W4:Y:S04]  /*462b0*/  LDL.LU R52, [R1+0x1e8] ;  /* 0x0001e80001347983 */ /* 0x000f280000300800 */
[----:B------:R-:W4:Y:S01]  /*462c0*/  LDL.LU R53, [R1+0xa8] ;  /* 0x0000a80001357983 */ /* 0x000f220000300800 */
[----:B------:R-:W-:-:S02]  /*462d0*/  SHF.R.U32.HI R10, RZ, 0x8, R5 ;  /* 0x00000008ff0a7819 */ /* 0x000fc40000011605 */
[----:B------:R-:W-:Y:S02]  /*462e0*/  SHF.R.U32.HI R9, RZ, 0x8, R4 ;  /* 0x00000008ff097819 */ /* 0x000fe40000011604 */
[----:B------:R-:W-:Y:S02]  /*462f0*/  LOP3.LUT R10, R10, 0xffff, RZ, 0xc0, !PT ;  /* 0x0000ffff0a0a7812 */ /* 0x000fe400078ec0ff */
[----:B------:R-:W-:Y:S02]  /*46300*/  LOP3.LUT R9, R9, 0xffff, RZ, 0xc0, !PT ;  /* 0x0000ffff09097812 */ /* 0x000fe400078ec0ff */
[----:B------:R-:W-:Y:S01]  /*46310*/  SHF.R.U32.HI R8, RZ, 0x8, R7 ;  /* 0x00000008ff087819 */ /* 0x000fe20000011607 */
[----:B------:R-:W-:Y:S01]  /*46320*/  VIADD R4, R59, UR7 ;  /* 0x000000073b047c36 */ /* 0x000fe20008000000 */
[----:B------:R-:W-:Y:S01]  /*46330*/  SHF.R.U32.HI R7, RZ, 0x8, R6 ;  /* 0x00000008ff077819 */ /* 0x000fe20000011606 */
[----:B------:R-:W-:Y:S01]  /*46340*/  ULDC UR7, c[0x0][0x248] ;  /* 0x0000920000077ab9 */ /* 0x000fe20000000800 */
[----:B-1----:R-:W-:-:S02]  /*46350*/  PRMT R0, R10, 0x3340, R9 ;  /* 0x000033400a007816 */ /* 0x002fc40000000009 */
[----:B------:R-:W-:Y:S02]  /*46360*/  LOP3.LUT R8, R8, 0xffff, RZ, 0xc0, !PT ;  /* 0x0000ffff08087812 */ /* 0x000fe400078ec0ff */
[----:B------:R-:W-:Y:S01]  /*46370*/  LOP3.LUT R7, R7, 0xffff, RZ, 0xc0, !PT ;  /* 0x0000ffff07077812 */ /* 0x000fe200078ec0ff */
[----:B------:R-:W-:Y:S04]  /*46380*/  STL [R1+0x17ec], R4 ;  /* 0x0017ec0401007387 */ /* 0x000fe80000100800 */
[----:B------:R1:W-:Y:S02]  /*46390*/  STL [R1+0x11f4], R0 ;  /* 0x0011f40001007387 */ /* 0x0003e40000100800 */
[----:B-1----:R-:W-:-:S05]  /*463a0*/  PRMT R0, R8, 0x3340, R7 ;  /* 0x0000334008007816 */ /* 0x002fca0000000007 */
[----:B------:R1:W-:Y:S01]  /*463b0*/  STL [R1+0x1218], R0 ;  /* 0x0012180001007387 */ /* 0x0003e20000100800 */
[----:B--2---:R-:W-:Y:S02]  /*463c0*/  LOP3.LUT R8, R38, 0xffff, RZ, 0xc0, !PT ;  /* 0x0000ffff26087812 */ /* 0x004fe400078ec0ff */
[----:B---3--:R-:W-:Y:S02]  /*463d0*/  LOP3.LUT R10, R39, 0xffff, RZ, 0xc0, !PT ;  /* 0x0000ffff270a7812 */ /* 0x008fe400078ec0ff */
[----:B----4-:R-:W-:-:S04]  /*463e0*/  LOP3.LUT R7, R52, 0xffff, RZ, 0xc0, !PT ;  /* 0x0000ffff34077812 */ /* 0x010fc800078ec0ff */
[----:B-1----:R-:W-:Y:S02]  /*463f0*/  PRMT R0, R8, 0x3340, R7 ;  /* 0x0000334008007816 */ /* 0x002fe40000000007 */
[----:B------:R-:W-:-:S03]  /*46400*/  LOP3.LUT R9, R53, 0xffff, RZ, 0xc0, !PT ;  /* 0x0000ffff35097812 */ /* 0x000fc600078ec0ff */
[----:B------:R1:W-:Y:S04]  /*46410*/  STL [R1+0x1390], R0 ;  /* 0x0013900001007387 */ /* 0x0003e80000100800 */
[----:B------:R-:W2:Y:S01]  /*46420*/  LDL.LU R27, [R1+0x994] ;  /* 0x00099400011b7983 */ /* 0x000ea20000300800 */
[----:B-1----:R-:W-:-:S05]  /*46430*/  PRMT R0, R10, 0x3340, R9 ;  /* 0x000033400a007816 */ /* 0x002fca0000000009 */
[----:B------:R1:W-:Y:S04]  /*46440*/  STL [R1+0x138c], R0 ;  /* 0x00138c0001007387 */ /* 0x0003e80000100800 */
[----:B------:R-:W3:Y:S04]  /*46450*/  LDL.LU R37, [R1+0x990] ;  /* 0x0009900001257983 */ /* 0x000ee80000300800 */
[----:B------:R-:W4:Y:S04]  /*46460*/  LDL.LU R52, [R1+0x244] ;  /* 0x0002440001347983 */ /* 0x000f280000300800 */
[----:B------:R-:W3:Y:S01]  /*46470*/  LDL.LU R53, [R1+0x240] ;  /* 0x0002400001357983 */ /* 0x000ee20000300800 */
[----:B------:R-:W-:-:S02]  /*46480*/  SHF.R.U32.HI R11, RZ, 0x8, R8 ;  /* 0x00000008ff0b7819 */ /* 0x000fc40000011608 */
[----:B------:R-:W-:Y:S02]  /*46490*/  SHF.R.U32.HI R8, RZ, 0x8, R7 ;  /* 0x00000008ff087819 */ /* 0x000fe40000011607 */
[----:B------:R-:W-:Y:S02]  /*464a0*/  SHF.R.U32.HI R12, RZ, 0x8, R10 ;  /* 0x00000008ff0c7819 */ /* 0x000fe4000001160a */
[----:B------:R-:W-:Y:S02]  /*464b0*/  SHF.R.U32.HI R7, RZ, 0x8, R9 ;  /* 0x00000008ff077819 */ /* 0x000fe40000011609 */
[----:B------:R-:W-:Y:S02]  /*464c0*/  LOP3.LUT R10, R11, 0xffff, RZ, 0xc0, !PT ;  /* 0x0000ffff0b0a7812 */ /* 0x000fe400078ec0ff */
[----:B------:R-:W-:Y:S02]  /*464d0*/  LOP3.LUT R9, R8, 0xffff, RZ, 0xc0, !PT ;  /* 0x0000ffff08097812 */ /* 0x000fe400078ec0ff */
[----:B------:R-:W-:-:S02]  /*464e0*/  LOP3.LUT R8, R12, 0xffff, RZ, 0xc0, !PT ;  /* 0x0000ffff0c087812 */ /* 0x000fc400078ec0ff */
[----:B------:R-:W-:Y:S02]  /*464f0*/  LOP3.LUT R7, R7, 0xffff, RZ, 0xc0, !PT ;  /* 0x0000ffff07077812 */ /* 0x000fe400078ec0ff */
[----:B------:R-:W-:Y:S02]  /*46500*/  PRMT R2, R10, 0x3340, R9 ;  /* 0x000033400a027816 */ /* 0x000fe40000000009 */
[----:B-1----:R-:W-:-:S03]  /*46510*/  PRMT R0, R8, 0x3340, R7 ;  /* 0x0000334008007816 */ /* 0x002fc60000000007 */
[----:B------:R-:W-:Y:S04]  /*46520*/  STL [R1+0x1214], R2 ;  /* 0x0012140201007387 */ /* 0x000fe80000100800 */
[----:B------:R1:W-:Y:S01]  /*46530*/  STL [R1+0x1210], R0 ;  /* 0x0012100001007387 */ /* 0x0003e20000100800 */
[----:B------:R-:W-:Y:S01]  /*46540*/  VIADD R5, R4, UR8 ;  /* 0x0000000804057c36 */ /* 0x000fe20008000000 */
[----:B------:R-:W-:-:S03]  /*46550*/  ULDC UR8, c[0x0][0x248] ;  /* 0x0000920000087ab9 */ /* 0x000fc60000000800 */
[----:B------:R-:W-:Y:S01]  /*46560*/  VIADD R6, R5, UR5 ;  /* 0x0000000505067c36 */ /* 0x000fe20008000000 */
[----:B------:R-:W-:-:S03]  /*46570*/  ULDC UR5, c[0x0][0x248] ;  /* 0x0000920000057ab9 */ /* 0x000fc60000000800 */
[----:B------:R-:W-:Y:S01]  /*46580*/  VIADD R32, R6, UR4 ;  /* 0x0000000406207c36 */ /* 0x000fe20008000000 */
[----:B------:R-:W-:-:S03]  /*46590*/  ULDC UR4, c[0x0][0x248] ;  /* 0x0000920000047ab9 */ /* 0x000fc60000000800 */
[----:B------:R-:W-:Y:S01]  /*465a0*/  VIADD R25, R32, UR4 ;  /* 0x0000000420197c36 */ /* 0x000fe20008000000 */
[----:B------:R-:W-:Y:S01]  /*465b0*/  ULDC UR4, c[0x0][0x248] ;  /* 0x0000920000047ab9 */ /* 0x000fe20000000800 */
[----:B--2---:R-:W-:Y:S02]  /*465c0*/  LOP3.LUT R8, R27, 0xffff, RZ, 0xc0, !PT ;  /* 0x0000ffff1b087812 */ /* 0x004fe400078ec0ff */
[----:B----4-:R-:W-:Y:S02]  /*465d0*/  LOP3.LUT R7, R52, 0xffff, RZ, 0xc0, !PT ;  /* 0x0000ffff34077812 */ /* 0x010fe400078ec0ff */
[----:B---3--:R-:W-:Y:S02]  /*465e0*/  LOP3.LUT R10, R37, 0xffff, RZ, 0xc0, !PT ;  /* 0x0000ffff250a7812 */ /* 0x008fe400078ec0ff */
[----:B-1----:R-:W-:Y:S02]  /*465f0*/  PRMT R0, R8, 0x3340, R7 ;  /* 0x0000334008007816 */ /* 0x002fe40000000007 */
[----:B------:R-:W-:-:S03]  /*46600*/  LOP3.LUT R9, R53, 0xffff, RZ, 0xc0, !PT ;  /* 0x0000ffff35097812 */ /* 0x000fc600078ec0ff */
[----:B------:R1:W-:Y:S04]  /*46610*/  STL [R1+0x136c], R0 ;  /* 0x00136c0001007387 */ /* 0x0003e80000100800 */
[----:B------:R-:W2:Y:S04]  /*46620*/  LDL.LU R29, [R1+0x99c] ;  /* 0x00099c00011d7983 */ /* 0x000ea80000300800 */
[----:B------:R-:W3:Y:S01]  /*46630*/  LDL.LU R27, [R1+0x998] ;  /* 0x00099800011b7983 */ /* 0x000ee20000300800 */
[----:B-1----:R-:W-:-:S05]  /*46640*/  PRMT R0, R10, 0x3340, R9 ;  /* 0x000033400a007816 */ /* 0x002fca0000000009 */
[----:B------:R1:W-:Y:S04]  /*46650*/  STL [R1+0x1368], R0 ;  /* 0x0013680001007387 */ /* 0x0003e80000100800 */
[----:B------:R-:W4:Y:S04]  /*46660*/  LDL.LU R52, [R1+0x2e0] ;  /* 0x0002e00001347983 */ /* 0x000f280000300800 */
[----:B------:R-:W4:Y:S01]  /*46670*/  LDL.LU R53, [R1+0x2c8] ;  /* 0x0002c80001357983 */ /* 0x000f220000300800 */
[----:B------:R-:W-:Y:S01]  /*46680*/  VIADD R34, R25, UR5 ;  /* 0x0000000519227c36 */ /* 0x000fe20008000000 */
[----:B------:R-:W-:-:S03]  /*46690*/  ULDC UR5, c[0x0][0x248] ;  /* 0x0000920000057ab9 */ /* 0x000fc60000000800 */
[----:B------:R-:W-:Y:S01]  /*466a0*/  VIADD R3, R34, UR6 ;  /* 0x0000000622037c36 */ /* 0x000fe20008000000 */
[----:B------:R-:W-:-:S03]  /*466b0*/  ULDC UR6, c[0x0][0x248] ;  /* 0x0000920000067ab9 */ /* 0x000fc60000000800 */
[----:B------:R-:W-:Y:S01]  /*466c0*/  VIADD R36, R3, UR4 ;  /* 0x0000000403247c36 */ /* 0x000fe20008000000 */
[----:B------:R-:W-:-:S03]  /*466d0*/  ULDC UR4, c[0x0][0x248] ;  /* 0x0000920000047ab9 */ /* 0x000fc60000000800 */
[----:B------:R-:W-:Y:S01]  /*466e0*/  VIADD R61, R36, UR7 ;  /* 0x00000007243d7c36 */ /* 0x000fe20008000000 */
[----:B------:R-:W-:Y:S01]  /*466f0*/  SHF.R.U32.HI R11, RZ, 0x8, R8 ;  /* 0x00000008ff0b7819 */ /* 0x000fe20000011608 */
[----:B------:R-:W-:Y:S02]  /*46700*/  ULDC UR7, c[0x0][0x248] ;  /* 0x0000920000077ab9 */ /* 0x000fe40000000800 */
[----:B------:R-:W-:Y:S01]  /*46710*/  VIADD R39, R61, UR8 ;  /* 0x000000083d277c36 */ /* 0x000fe20008000000 */
[----:B------:R-:W-:Y:S01]  /*46720*/  SHF.R.U32.HI R8, RZ, 0x8, R7 ;  /* 0x00000008ff087819 */ /* 0x000fe20000011607 */
[----:B------:R-:W-:Y:S02]  /*46730*/  ULDC UR8, c[0x0][0x248] ;  /* 0x0000920000087ab9 */ /* 0x000fe40000000800 */
        /* <DEDUP_REMOVED lines=13> */
[----:B------:R-:W-:Y:S01]  /*46810*/  LOP3.LUT R9, R11, 0xffff, RZ, 0xc0, !PT ;  /* 0x0000ffff0b097812 */ /* 0x000fe200078ec0ff */
[----:B------:R-:W-:Y:S01]  /*46820*/  ULDC UR4, c[0x0][0x248] ;  /* 0x0000920000047ab9 */ /* 0x000fe20000000800 */
[----:B------:R-:W-:Y:S01]  /*46830*/  LOP3.LUT R8, R8, 0xffff, RZ, 0xc0, !PT ;  /* 0x0000ffff08087812 */ /* 0x000fe200078ec0ff */
[----:B------:R-:W-:Y:S01]  /*46840*/  VIADD R37, R21, UR7 ;  /* 0x0000000715257c36 */ /* 0x000fe20008000000 */
[----:B------:R-:W-:Y:S01]  /*46850*/  LOP3.LUT R10, R12, 0xffff, RZ, 0xc0, !PT ;  /* 0x0000ffff0c0a7812 */ /* 0x000fe200078ec0ff */
[----:B------:R-:W-:Y:S01]  /*46860*/  ULDC UR7, c[0x0][0x248] ;  /* 0x0000920000077ab9 */ /* 0x000fe20000000800 */
[----:B------:R-:W-:Y:S01]  /*46870*/  LOP3.LUT R7, R7, 0xffff, RZ, 0xc0, !PT ;  /* 0x0000ffff07077812 */ /* 0x000fe200078ec0ff */
[----:B------:R-:W-:Y:S01]  /*46880*/  VIADD R46, R37, UR8 ;  /* 0x00000008252e7c36 */ /* 0x000fe20008000000 */
[----:B------:R-:W-:Y:S01]  /*46890*/  PRMT R4, R9, 0x3340, R8 ;  /* 0x0000334009047816 */ /* 0x000fe20000000008 */
[----:B------:R-:W-:Y:S01]  /*468a0*/  ULDC UR8, c[0x0][0x248] ;  /* 0x0000920000087ab9 */ /* 0x000fe20000000800 */
[----:B-1----:R-:W-:Y:S01]  /*468b0*/  PRMT R0, R10, 0x3340, R7 ;  /* 0x000033400a007816 */ /* 0x002fe20000000007 */
[----:B------:R-:W-:Y:S01]  /*468c0*/  VIADD R60, R46, UR5 ;  /* 0x000000052e3c7c36 */ /* 0x000fe20008000000 */
[----:B------:R-:W-:Y:S01]  /*468d0*/  ULDC UR5, c[0x0][0x248] ;  /* 0x0000920000057ab9 */ /* 0x000fe20000000800 */
[----:B------:R-:W-:Y:S04]  /*468e0*/  STL [R1+0x11fc], R4 ;  /* 0x0011fc0401007387 */ /* 0x000fe80000100800 */
[----:B------:R1:W-:Y:S04]  /*468f0*/  STL [R1+0x11f8], R0 ;  /* 0x0011f80001007387 */ /* 0x0003e80000100800 */
[----:B------:R-:W-:Y:S01]  /*46900*/  STL.64 [R1+0x17f8], R60 ;  /* 0x0017f83c01007387 */ /* 0x000fe20000100a00 */
        /* <DEDUP_REMOVED lines=20> */
[----:B------:R2:W-:Y:S04]  /*46a50*/  STL [R1+0xf0], R0 ;  /* 0x0000f00001007387 */ /* 0x0005e80000100800 */
[----:B------:R-:W3:Y:S01]  /*46a60*/  LDL.LU R29, [R1+0x3c0] ;  /* 0x0003c000011d7983 */ /* 0x000ee20000300800 */
[----:B-1----:R-:W-:Y:S01]  /*46a70*/  PRMT R4, R10, 0x3340, R9 ;  /* 0x000033400a047816 */ /* 0x002fe20000000009 */
[----:B--2---:R-:W-:-:S04]  /*46a80*/  VIADD R0, R0, UR7 ;  /* 0x0000000700007c36 */ /* 0x004fc80008000000 */
[----:B------:R-:W-:Y:S01]  /*46a90*/  STL [R1+0x1338], R4 ;  /* 0x0013380401007387 */ /* 0x000fe20000100800 */
[----:B------:R-:W-:Y:S01]  /*46aa0*/  SHF.R.U32.HI R11, RZ, 0x8, R8 ;  /* 0x00000008ff0b7819 */ /* 0x000fe20000011608 */
[----:B------:R-:W-:Y:S02]  /*46ab0*/  ULDC UR7, c[0x0][0x248] ;  /* 0x0000920000077ab9 */ /* 0x000fe40000000800 */
[----:B------:R1:W-:Y:S04]  /*46ac0*/  STL [R1+0xf4], R0 ;  /* 0x0000f40001007387 */ /* 0x0003e80000100800 */
[----:B------:R-:W2:Y:S04]  /*46ad0*/  LDL.LU R27, [R1+0x3a8] ;  /* 0x0003a800011b7983 */ /* 0x000ea80000300800 */
[----:B------:R-:W4:Y:S04]  /*46ae0*/  LDL.LU R52, [R1+0x148] ;  /* 0x0001480001347983 */ /* 0x000f280000300800 */
[----:B------:R-:W2:Y:S01]  /*46af0*/  LDL.LU R53, [R1+0x138] ;  /* 0x0001380001357983 */ /* 0x000ea20000300800 */
[----:B------:R-:W-:Y:S01]  /*46b00*/  SHF.R.U32.HI R8, RZ, 0x8, R7 ;  /* 0x00000008ff087819 */ /* 0x000fe20000011607 */
[----:B-1----:R-:W-:Y:S01]  /*46b10*/  VIADD R0, R0, UR8 ;  /* 0x0000000800007c36 */ /* 0x002fe20008000000 */
[----:B------:R-:W-:Y:S01]  /*46b20*/  SHF.R.U32.HI R7, RZ, 0x8, R9 ;  /* 0x00000008ff077819 */ /* 0x000fe20000011609 */
[----:B------:R-:W-:Y:S01]  /*46b30*/  ULDC UR8, c[0x0][0x248] ;  /* 0x0000920000087ab9 */ /* 0x000fe20000000800 */
[----:B------:R-:W-:-:S02]  /*46b40*/  LOP3.LUT R9, R11, 0xffff, RZ, 0xc0, !PT ;  /* 0x0000ffff0b097812 */ /* 0x000fc400078ec0ff */
[----:B------:R-:W-:Y:S02]  /*46b50*/  LOP3.LUT R8, R8, 0xffff, RZ, 0xc0, !PT ;  /* 0x0000ffff08087812 */ /* 0x000fe400078ec0ff */
[----:B------:R-:W-:Y:S01]  /*46b60*/  SHF.R.U32.HI R12, RZ, 0x8, R10 ;  /* 0x00000008ff0c7819 */ /* 0x000fe2000001160a */
[----:B------:R1:W-:Y:S01]  /*46b70*/  STL [R1+0xf8], R0 ;  /* 0x0000f80001007387 */ /* 0x0003e20000100800 */
[----:B------:R-:W-:Y:S02]  /*46b80*/  PRMT R8, R9, 0x3340, R8 ;  /* 0x0000334009087816 */ /* 0x000fe40000000008 */
[----:B------:R-:W-:Y:S02]  /*46b90*/  LOP3.LUT R10, R12, 0xffff, RZ, 0xc0, !PT ;  /* 0x0000ffff0c0a7812 */ /* 0x000fe400078ec0ff */
[----:B------:R-:W-:Y:S01]  /*46ba0*/  LOP3.LUT R7, R7, 0xffff, RZ, 0xc0, !PT ;  /* 0x0000ffff07077812 */ /* 0x000fe200078ec0ff */
[----:B------:R-:W-:Y:S01]  /*46bb0*/  STL [R1+0x11dc], R8 ;  /* 0x0011dc0801007387 */ /* 0x000fe20000100800 */
[----:B-1----:R-:W-:-:S02]  /*46bc0*/  VIADD R0, R0, UR5 ;  /* 0x0000000500007c36 */ /* 0x002fc40008000000 */
[----:B------:R-:W-:Y:S01]  /*46bd0*/  PRMT R4, R10, 0x3340, R7 ;  /* 0x000033400a047816 */ /* 0x000fe20000000007 */
[----:B------:R-:W-:Y:S02]  /*46be0*/  ULDC UR5, c[0x0][0x248] ;  /* 0x0000920000057ab9 */ /* 0x000fe40000000800 */
[----:B------:R1:W-:Y:S04]  /*46bf0*/  STL [R1+0xfc], R0 ;  /* 0x0000fc0001007387 */ /* 0x0003e80000100800 */
        /* <DEDUP_REMOVED lines=15> */
[----:B---3--:R-:W-:Y:S02]  /*46cf0*/  LOP3.LUT R8, R29, 0xffff, RZ, 0xc0, !PT ;  /* 0x0000ffff1d087812 */ /* 0x008fe400078ec0ff */
[----:B----4-:R-:W-:Y:S02]  /*46d00*/  LOP3.LUT R7, R52, 0xffff, RZ, 0xc0, !PT ;  /* 0x0000ffff34077812 */ /* 0x010fe400078ec0ff */
[----:B--2---:R-:W-:Y:S02]  /*46d10*/  LOP3.LUT R10, R27, 0xffff, RZ, 0xc0, !PT ;  /* 0x0000ffff1b0a7812 */ /* 0x004fe400078ec0ff */
[----:B------:R-:W-:-:S02]  /*46d20*/  PRMT R4, R8, 0x3340, R7 ;  /* 0x0000334008047816 */ /* 0x000fc40000000007 */
[----:B------:R-:W-:-:S03]  /*46d30*/  LOP3.LUT R9, R53, 0xffff, RZ, 0xc0, !PT ;  /* 0x0000ffff35097812 */ /* 0x000fc600078ec0ff */
[----:B------:R1:W-:Y:S04]  /*46d40*/  STL [R1+0x1334], R4 ;  /* 0x0013340401007387 */ /* 0x0003e80000100800 */
[----:B------:R2:W-:Y:S04]  /*46d50*/  STL [R1+0x110], R0 ;  /* 0x0001100001007387 */ /* 0x0005e80000100800 */
[----:B------:R-:W3:Y:S01]  /*46d60*/  LDL.LU R29, [R1+0x3ac] ;  /* 0x0003ac00011d7983 */ /* 0x000ee20000300800 */
[----:B-1----:R-:W-:-:S03]  /*46d70*/  PRMT R4, R10, 0x3340, R9 ;  /* 0x000033400a047816 */ /* 0x002fc60000000009 */
[----:B------:R-:W4:Y:S01]  /*46d80*/  LDL.LU R27, [R1+0x3a4] ;  /* 0x0003a400011b7983 */ /* 0x000f220000300800 */
[----:B--2---:R-:W-:Y:S01]  /*46d90*/  VIADD R0, R0, UR7 ;  /* 0x0000000700007c36 */ /* 0x004fe20008000000 */
[----:B------:R-:W-:Y:S02]  /*46da0*/  SHF.R.U32.HI R11, RZ, 0x8, R8 ;  /* 0x00000008ff0b7819 */ /* 0x000fe40000011608 */
[----:B------:R-:W-:Y:S01]  /*46db0*/  STL [R1+0x1330], R4 ;  /* 0x0013300401007387 */ /* 0x000fe20000100800 */
[----:B------:R-:W-:Y:S01]  /*46dc0*/  SHF.R.U32.HI R12, RZ, 0x8, R10 ;  /* 0x00000008ff0c7819 */ /* 0x000fe2000001160a */
[----:B------:R-:W-:Y:S02]  /*46dd0*/  ULDC UR7, c[0x0][0x248] ;  /* 0x0000920000077ab9 */ /* 0x000fe40000000800 */
[----:B------:R1:W-:Y:S04]  /*46de0*/  STL [R1+0x114], R0 ;  /* 0x0001140001007387 */ /* 0x0003e80000100800 */
[----:B------:R-:W2:Y:S04]  /*46df0*/  LDL.LU R52, [R1+0x13c] ;  /* 0x00013c0001347983 */ /* 0x000ea80000300800 */
[----:B------:R-:W2:Y:S01]  /*46e00*/  LDL.LU R53, [R1+0x130] ;  /* 0x0001300001357983 */ /* 0x000ea20000300800 */
[----:B------:R-:W-:Y:S01]  /*46e10*/  SHF.R.U32.HI R8, RZ, 0x8, R7 ;  /* 0x00000008ff087819 */ /* 0x000fe20000011607 */
[----:B-1----:R-:W-:Y:S01]  /*46e20*/  VIADD R0, R0, UR8 ;  /* 0x0000000800007c36 */ /* 0x002fe20008000000 */
[----:B------:R-:W-:Y:S01]  /*46e30*/  SHF.R.U32.HI R7, RZ, 0x8, R9 ;  /* 0x00000008ff077819 */ /* 0x000fe20000011609 */
[----:B------:R-:W-:Y:S01]  /*46e40*/  ULDC UR8, c[0x0][0x248] ;  /* 0x0000920000087ab9 */ /* 0x000fe20000000800 */
[----:B------:R-:W-:-:S02]  /*46e50*/  LOP3.LUT R9, R11, 0xffff, RZ, 0xc0, !PT ;  /* 0x0000ffff0b097812 */ /* 0x000fc400078ec0ff */
[----:B------:R-:W-:Y:S01]  /*46e60*/  LOP3.LUT R8, R8, 0xffff, RZ, 0xc0, !PT ;  /* 0x0000ffff08087812 */ /* 0x000fe200078ec0ff */
[----:B------:R1:W-:Y:S01]  /*46e70*/  STL [R1+0x118], R0 ;  /* 0x0001180001007387 */ /* 0x0003e20000100800 */
[----:B------:R-:W-:Y:S02]  /*46e80*/  LOP3.LUT R10, R12, 0xffff, RZ, 0xc0, !PT ;  /* 0x0000ffff0c0a7812 */ /* 0x000fe400078ec0ff */
[----:B------:R-:W-:Y:S02]  /*46e90*/  PRMT R4, R9, 0x3340, R8 ;  /* 0x0000334009047816 */ /* 0x000fe40000000008 */
[----:B------:R-:W-:Y:S01]  /*46ea0*/  LOP3.LUT R7, R7, 0xffff, RZ, 0xc0, !PT ;  /* 0x0000ffff07077812 */ /* 0x000fe200078ec0ff */
[----:B-1----:R-:W-:Y:S02]  /*46eb0*/  VIADD R0, R0, UR5 ;  /* 0x0000000500007c36 */ /* 0x002fe40008000000 */
[----:B------:R1:W-:Y:S01]  /*46ec0*/  STL [R1+0x11d4], R4 ;  /* 0x0011d40401007387 */ /* 0x0003e20000100800 */
[----:B------:R-:W-:-:S03]  /*46ed0*/  ULDC UR5, c[0x0][0x248] ;  /* 0x0000920000057ab9 */ /* 0x000fc60000000800 */
[----:B------:R0:W-:Y:S01]  /*46ee0*/  STL [R1+0x11c], R0 ;  /* 0x00011c0001007387 */ /* 0x0001e20000100800 */
[----:B-1----:R-:W-:Y:S01]  /*46ef0*/  PRMT R4, R10, 0x3340, R7 ;  /* 0x000033400a047816 */ /* 0x002fe20000000007 */
[----:B0-----:R-:W-:-:S04]  /*46f00*/  VIADD R0, R0, UR4 ;  /* 0x0000000400007c36 */ /* 0x001fc80008000000 */
[----:B------:R-:W-:Y:S01]  /*46f10*/  STL [R1+0x11d0], R4 ;  /* 0x0011d00401007387 */ /* 0x000fe20000100800 */
        /* <DEDUP_REMOVED lines=14> */
[----:B----4-:R-:W-:Y:S02]  /*47000*/  LOP3.LUT R10, R27, 0xffff, RZ, 0xc0, !PT ;  /* 0x0000ffff1b0a7812 */ /* 0x010fe400078ec0ff */
[----:B--2---:R-:W-:-:S04]  /*47010*/  LOP3.LUT R7, R52, 0xffff, RZ, 0xc0, !PT ;  /* 0x0000ffff34077812 */ /* 0x004fc800078ec0ff */
[----:B------:R-:W-:Y:S02]  /*47020*/  PRMT R4, R8, 0x3340, R7 ;  /* 0x0000334008047816 */ /* 0x000fe40000000007 */
[----:B------:R-:W-:-:S03]  /*47030*/  LOP3.LUT R9, R53, 0xffff, RZ, 0xc0, !PT ;  /* 0x0000ffff35097812 */ /* 0x000fc600078ec0ff */
[----:B------:R0:W-:Y:S04]  /*47040*/  STL [R1+0x1348], R4 ;  /* 0x0013480401007387 */ /* 0x0001e80000100800 */
[----:B------:R1:W-:Y:S04]  /*47050*/  STL [R1+0x130], R0 ;  /* 0x0001300001007387 */ /* 0x0003e80000100800 */
[----:B------:R-:W2:Y:S01]  /*47060*/  LDL.LU R29, [R1+0x9a4] ;  /* 0x0009a400011d7983 */ /* 0x000ea20000300800 */
[----:B0-----:R-:W-:Y:S01]  /*47070*/  PRMT R4, R10, 0x3340, R9 ;  /* 0x000033400a047816 */ /* 0x001fe20000000009 */
[----:B-1----:R-:W-:-:S04]  /*47080*/  VIADD R0, R0, UR7 ;  /* 0x0000000700007c36 */ /* 0x002fc80008000000 */
[----:B------:R-:W-:Y:S01]  /*47090*/  STL [R1+0x1344], R4 ;  /* 0x0013440401007387 */ /* 0x000fe20000100800 */
[----:B------:R-:W-:Y:S01]  /*470a0*/  SHF.R.U32.HI R11, RZ, 0x8, R8 ;  /* 0x00000008ff0b7819 */ /* 0x000fe20000011608 */
[----:B------:R-:W-:Y:S02]  /*470b0*/  ULDC UR7, c[0x0][0x248] ;  /* 0x0000920000077ab9 */ /* 0x000fe40000000800 */
[----:B------:R0:W-:Y:S04]  /*470c0*/  STL [R1+0x134], R0 ;  /* 0x0001340001007387 */ /* 0x0001e80000100800 */
[----:B------:R-:W3:Y:S04]  /*470d0*/  LDL.LU R27, [R1+0x9a0] ;  /* 0x0009a000011b7983 */ /* 0x000ee80000300800 */
[----:B------:R-:W4:Y:S04]  /*470e0*/  LDL.LU R52, [R1+0x328] ;  /* 0x0003280001347983 */ /* 0x000f280000300800 */
[----:B------:R-:W4:Y:S01]  /*470f0*/  LDL.LU R53, [R1+0x34c] ;  /* 0x00034c0001357983 */ /* 0x000f220000300800 */
[----:B------:R-:W-:Y:S01]  /*47100*/  SHF.R.U32.HI R8, RZ, 0x8, R7 ;  /* 0x00000008ff087819 */ /* 0x000fe20000011607 */
[----:B0-----:R-:W-:Y:S01]  /*47110*/  VIADD R0, R0, UR8 ;  /* 0x0000000800007c36 */ /* 0x001fe20008000000 */
[----:B------:R-:W-:Y:S01]  /*47120*/  SHF.R.U32.HI R12, RZ, 0x8, R10 ;  /* 0x00000008ff0c7819 */ /* 0x000fe2000001160a */
[----:B------:R-:W-:Y:S01]  /*47130*/  ULDC UR8, c[0x0][0x248] ;  /* 0x0000920000087ab9 */ /* 0x000fe20000000800 */
[----:B------:R-:W-:-:S02]  /*47140*/  SHF.R.U32.HI R7, RZ, 0x8, R9 ;  /* 0x00000008ff077819 */ /* 0x000fc40000011609 */
[----:B------:R-:W-:Y:S02]  /*47150*/  LOP3.LUT R10, R11, 0xffff, RZ, 0xc0, !PT ;  /* 0x0000ffff0b0a7812 */ /* 0x000fe400078ec0ff */
[----:B------:R-:W-:Y:S01]  /*47160*/  LOP3.LUT R9, R8, 0xffff, RZ, 0xc0, !PT ;  /* 0x0000ffff08097812 */ /* 0x000fe200078ec0ff */
[----:B------:R0:W-:Y:S01]  /*47170*/  STL [R1+0x138], R0 ;  /* 0x0001380001007387 */ /* 0x0001e20000100800 */
[----:B------:R-:W-:Y:S02]  /*47180*/  LOP3.LUT R8, R12, 0xffff, RZ, 0xc0, !PT ;  /* 0x0000ffff0c087812 */ /* 0x000fe400078ec0ff */
[----:B------:R-:W-:Y:S02]  /*47190*/  PRMT R9, R10, 0x3340, R9 ;  /* 0x000033400a097816 */ /* 0x000fe40000000009 */
[----:B------:R-:W-:Y:S01]  /*471a0*/  LOP3.LUT R7, R7, 0xffff, RZ, 0xc0, !PT ;  /* 0x0000ffff07077812 */ /* 0x000fe200078ec0ff */
[----:B0-----:R-:W-:Y:S02]  /*471b0*/  VIADD R0, R0, UR5 ;  /* 0x0000000500007c36 */ /* 0x001fe40008000000 */
[----:B------:R-:W-:Y:S01]  /*471c0*/  STL [R1+0x11e4], R9 ;  /* 0x0011e40901007387 */ /* 0x000fe20000100800 */
        /* <DEDUP_REMOVED lines=25> */
[----:B------:R-:W2:Y:S01]  /*47360*/  LDL.LU R29, [R1+0x9a8] ;  /* 0x0009a800011d7983 */ /* 0x000ea20000300800 */
[----:B0-----:R-:W-:-:S03]  /*47370*/  PRMT R4, R10, 0x3340, R9 ;  /* 0x000033400a047816 */ /* 0x001fc60000000009 */
[----:B------:R-:W3:Y:S01]  /*47380*/  LDL.LU R27, [R1+0x3c8] ;  /* 0x0003c800011b7983 */ /* 0x000ee20000300800 */
[----:B-1----:R-:W-:Y:S01]  /*47390*/  VIADD R0, R0, UR7 ;  /* 0x0000000700007c36 */ /* 0x002fe20008000000 */
[----:B------:R-:W-:Y:S02]  /*473a0*/  SHF.R.U32.HI R11, RZ, 0x8, R8 ;  /* 0x00000008ff0b7819 */ /* 0x000fe40000011608 */
[----:B------:R-:W-:Y:S01]  /*473b0*/  STL [R1+0x1318], R4 ;  /* 0x0013180401007387 */ /* 0x000fe20000100800 */
[----:B------:R-:W-:Y:S01]  /*473c0*/  SHF.R.U32.HI R7, RZ, 0x8, R7 ;  /* 0x00000008ff077819 */ /* 0x000fe20000011607 */
[----:B------:R-:W-:Y:S02]  /*473d0*/  ULDC UR7, c[0x0][0x248] ;  /* 0x0000920000077ab9 */ /* 0x000fe40000000800 */
[----:B------:R0:W-:Y:S04]  /*473e0*/  STL [R1+0x154], R0 ;  /* 0x0001540001007387 */ /* 0x0001e80000100800 */
[----:B------:R-:W4:Y:S04]  /*473f0*/  LDL.LU R52, [R1+0x380] ;  /* 0x0003800001347983 */ /* 0x000f280000300800 */
[----:B------:R-:W4:Y:S01]  /*47400*/  LDL.LU R53, [R1+0x22c] ;  /* 0x00022c0001357983 */ /* 0x000f220000300800 */
[----:B------:R-:W-:Y:S01]  /*47410*/  SHF.R.U32.HI R8, RZ, 0x8, R10 ;  /* 0x00000008ff087819 */ /* 0x000fe2000001160a */
[----:B0-----:R-:W-:Y:S01]  /*47420*/  VIADD R0, R0, UR8 ;  /* 0x0000000800007c36 */ /* 0x001fe20008000000 */
        /* <DEDUP_REMOVED lines=8> */
[----:B0-----:R-:W-:Y:S02]  /*474b0*/  VIADD R0, R0, UR5 ;  /* 0x0000000500007c36 */ /* 0x001fe40008000000 */
[----:B------:R0:W-:Y:S01]  /*474c0*/  STL [R1+0x11cc], R4 ;  /* 0x0011cc0401007387 */ /* 0x0001e20000100800 */
[----:B------:R-:W-:-:S03]  /*474d0*/  ULDC UR5, c[0x0][0x248] ;  /* 0x0000920000057ab9 */ /* 0x000fc60000000800 */
[----:B------:R1:W-:Y:S01]  /*474e0*/  STL [R1+0x15c], R0 ;  /* 0x00015c0001007387 */ /* 0x0003e20000100800 */
[----:B0-----:R-:W-:Y:S01]  /*474f0*/  PRMT R4, R8, 0x3340, R7 ;  /* 0x0000334008047816 */ /* 0x001fe20000000007 */
[----:B-1----:R-:W-:-:S04]  /*47500*/  VIADD R0, R0, UR4 ;  /* 0x0000000400007c36 */ /* 0x002fc80008000000 */
        /* <DEDUP_REMOVED lines=221> */
[----:B------:R-:W4:Y:S01]  /*482e0*/  LDL.LU R52, [R1+0x324] ;  /* 0x0003240001347983 */ /* 0x000f220000300800 */
[----:B0-----:R-:W-:Y:S01]  /*482f0*/  VIADD R0, R0, UR8 ;  /* 0x0000000800007c36 */ /* 0x001fe20008000000 */
[----:B------:R-:W-:Y:S01]  /*48300*/  SHF.R.U32.HI R8, RZ, 0x8, R7 ;  /* 0x00000008ff087819 */ /* 0x000fe20000011607 */
[----:B------:R-:W-:-:S03]  /*48310*/  ULDC UR8, c[0x0][0x248] ;  /* 0x0000920000087ab9 */ /* 0x000fc60000000800 */
[----:B------:R0:W-:Y:S04]  /*48320*/  STL [R1+0x200], R0 ;  /* 0x0002000001007387 */ /* 0x0001e80000100800 */
[----:B------:R-:W3:Y:S01]  /*48330*/  LDL.LU R53, [R1+0x320] ;  /* 0x0003200001357983 */ /* 0x000ee20000300800 */
[----:B------:R-:W-:Y:S02]  /*48340*/  SHF.R.U32.HI R12, RZ, 0x8, R10 ;  /* 0x00000008ff0c7819 */ /* 0x000fe4000001160a */
[----:B------:R-:W-:Y:S02]  /*48350*/  SHF.R.U32.HI R7, RZ, 0x8, R9 ;  /* 0x00000008ff077819 */ /* 0x000fe40000011609 */
[----:B------:R-:W-:Y:S02]  /*48360*/  LOP3.LUT R10, R11, 0xffff, RZ, 0xc0, !PT ;  /* 0x0000ffff0b0a7812 */ /* 0x000fe400078ec0ff */
[----:B------:R-:W-:Y:S01]  /*48370*/  LOP3.LUT R9, R8, 0xffff, RZ, 0xc0, !PT ;  /* 0x0000ffff08097812 */ /* 0x000fe200078ec0ff */
[----:B0-----:R-:W-:Y:S01]  /*48380*/  VIADD R0, R0, UR5 ;  /* 0x0000000500007c36 */ /* 0x001fe20008000000 */
[----:B------:R-:W-:Y:S01]  /*48390*/  LOP3.LUT R8, R12, 0xffff, RZ, 0xc0, !PT ;  /* 0x0000ffff0c087812 */ /* 0x000fe200078ec0ff */
[----:B------:R-:W-:Y:S01]  /*483a0*/  ULDC UR5, c[0x0][0x248] ;  /* 0x0000920000057ab9 */ /* 0x000fe20000000800 */
[----:B------:R-:W-:-:S02]  /*483b0*/  PRMT R9, R10, 0x3340, R9 ;  /* 0x000033400a097816 */ /* 0x000fc40000000009 */
[----:B------:R-:W-:-:S03]  /*483c0*/  LOP3.LUT R7, R7, 0xffff, RZ, 0xc0, !PT ;  /* 0x0000ffff07077812 */ /* 0x000fc600078ec0ff */
[----:B------:R-:W-:Y:S01]  /*483d0*/  STL [R1+0x119c], R9 ;  /* 0x00119c0901007387 */ /* 0x000fe20000100800 */
[----:B------:R-:W-:-:S03]  /*483e0*/  PRMT R4, R8, 0x3340, R7 ;  /* 0x0000334008047816 */ /* 0x000fc60000000007 */
        /* <DEDUP_REMOVED lines=17> */
[----:B----4-:R-:W-:Y:S02]  /*48500*/  LOP3.LUT R7, R52, 0xffff, RZ, 0xc0, !PT ;  /* 0x0000ffff34077812 */ /* 0x010fe400078ec0ff */
[----:B---3--:R-:W-:Y:S02]  /*48510*/  LOP3.LUT R10, R27, 0xffff, RZ, 0xc0, !PT ;  /* 0x0000ffff1b0a7812 */ /* 0x008fe400078ec0ff */
[----:B------:R-:W-:-:S02]  /*48520*/  PRMT R4, R8, 0x3340, R7 ;  /* 0x0000334008047816 */ /* 0x000fc40000000007 */
        /* <DEDUP_REMOVED lines=20> */
[----:B------:R0:W-:Y:S03]  /*48670*/  STL [R1+0x220], R0 ;  /* 0x0002200001007387 */ /* 0x0001e60000100800 */
[----:B------:R-:W-:Y:S01]  /*48680*/  PRMT R9, R10, 0x3340, R9 ;  /* 0x000033400a097816 */ /* 0x000fe20000000009 */
[----:B0-----:R-:W-:-:S04]  /*48690*/  VIADD R0, R0, UR5 ;  /* 0x0000000500007c36 */ /* 0x001fc80008000000 */
[----:B------:R-:W-:Y:S01]  /*486a0*/  STL [R1+0x118c], R9 ;  /* 0x00118c0901007387 */ /* 0x000fe20000100800 */
[----:B------:R-:W-:Y:S01]  /*486b0*/  LOP3.LUT R8, R12, 0xffff, RZ, 0xc0, !PT ;  /* 0x0000ffff0c087812 */ /* 0x000fe200078ec0ff */
[----:B------:R-:W-:Y:S02]  /*486c0*/  ULDC UR5, c[0x0][0x248] ;  /* 0x0000920000057ab9 */ /* 0x000fe40000000800 */
[----:B------:R0:W-:Y:S01]  /*486d0*/  STL [R1+0x224], R0 ;  /* 0x0002240001007387 */ /* 0x0001e20000100800 */
[----:B------:R-:W-:Y:S01]  /*486e0*/  LOP3.LUT R7, R7, 0xffff, RZ, 0xc0, !PT ;  /* 0x0000ffff07077812 */ /* 0x000fe200078ec0ff */
[----:B0-----:R-:W-:Y:S01]  /*486f0*/  VIADD R0, R0, UR4 ;  /* 0x0000000400007c36 */ /* 0x001fe20008000000 */
[----:B------:R-:W-:Y:S02]  /*48700*/  ULDC UR4, c[0x0][0x248] ;  /* 0x0000920000047ab9 */ /* 0x000fe40000000800 */
[----:B------:R-:W-:Y:S01]  /*48710*/  PRMT R4, R8, 0x3340, R7 ;  /* 0x0000334008047816 */ /* 0x000fe20000000007 */
[----:B------:R-:W-:Y:S01]  /*48720*/  VIADD R30, R0, UR4 ;  /* 0x00000004001e7c36 */ /* 0x000fe20008000000 */
[----:B------:R-:W-:-:S03]  /*48730*/  ULDC UR4, c[0x0][0x248] ;  /* 0x0000920000047ab9 */ /* 0x000fc60000000800 */
[----:B------:R-:W-:Y:S01]  /*48740*/  VIADD R29, R30, UR5 ;  /* 0x000000051e1d7c36 */ /* 0x000fe20008000000 */
[----:B------:R0:W-:Y:S01]  /*48750*/  STL [R1+0x1190], R4 ;  /* 0x0011900401007387 */ /* 0x0001e20000100800 */
[----:B------:R-:W-:-:S03]  /*48760*/  ULDC UR5, c[0x0][0x248] ;  /* 0x0000920000057ab9 */ /* 0x000fc60000000800 */
[----:B------:R1:W-:Y:S01]  /*48770*/  STL [R1+0x228], R0 ;  /* 0x0002280001007387 */ /* 0x0003e20000100800 */
[----:B0-----:R-:W-:Y:S01]  /*48780*/  VIADD R4, R29, UR6 ;  /* 0x000000061d047c36 */ /* 0x001fe20008000000 */
[----:B------:R-:W-:-:S03]  /*48790*/  ULDC UR6, c[0x0][0x248] ;  /* 0x0000920000067ab9 */ /* 0x000fc60000000800 */
[----:B-1----:R-:W-:Y:S01]  /*487a0*/  VIADD R0, R4, UR4 ;  /* 0x0000000404007c36 */ /* 0x002fe20008000000 */
[----:B------:R0:W-:Y:S01]  /*487b0*/  STL.64 [R1+0x1800], R4 ;  /* 0x0018000401007387 */ /* 0x0001e20000100a00 */
[----:B------:R-:W-:-:S03]  /*487c0*/  ULDC UR4, c[0x0][0x248] ;  /* 0x0000920000047ab9 */ /* 0x000fc60000000800 */
[----:B------:R-:W-:Y:S01]  /*487d0*/  STL [R1+0x238], R0 ;  /* 0x0002380001007387 */ /* 0x000fe20000100800 */
[----:B--2---:R-:W-:Y:S02]  /*487e0*/  LOP3.LUT R8, R23, 0xffff, RZ, 0xc0, !PT ;  /* 0x0000ffff17087812 */ /* 0x004fe400078ec0ff */
[----:B---3--:R-:W-:Y:S02]  /*487f0*/  LOP3.LUT R10, R27, 0xffff, RZ, 0xc0, !PT ;  /* 0x0000ffff1b0a7812 */ /* 0x008fe400078ec0ff */
[----:B----4-:R-:W-:-:S04]  /*48800*/  LOP3.LUT R7, R52, 0xffff, RZ, 0xc0, !PT ;  /* 0x0000ffff34077812 */ /* 0x010fc800078ec0ff */
[----:B0-----:R-:W-:Y:S02]  /*48810*/  PRMT R4, R8, 0x3340, R7 ;  /* 0x0000334008047816 */ /* 0x001fe40000000007 */
[----:B------:R-:W-:-:S03]  /*48820*/  LOP3.LUT R9, R53, 0xffff, RZ, 0xc0, !PT ;  /* 0x0000ffff35097812 */ /* 0x000fc600078ec0ff */
[----:B------:R0:W-:Y:S02]  /*48830*/  STL [R1+0x129c], R4 ;  /* 0x00129c0401007387 */ /* 0x0001e40000100800 */
[----:B0-----:R-:W-:Y:S01]  /*48840*/  VIADD R4, R0, UR7 ;  /* 0x0000000700047c36 */ /* 0x001fe20008000000 */
[----:B------:R-:W-:Y:S02]  /*48850*/  PRMT R0, R10, 0x3340, R9 ;  /* 0x000033400a007816 */ /* 0x000fe40000000009 */
[----:B------:R-:W-:Y:S02]  /*48860*/  SHF.R.U32.HI R11, RZ, 0x8, R8 ;  /* 0x00000008ff0b7819 */ /* 0x000fe40000011608 */
[----:B------:R-:W-:Y:S01]  /*48870*/  SHF.R.U32.HI R12, RZ, 0x8, R10 ;  /* 0x00000008ff0c7819 */ /* 0x000fe2000001160a */
[----:B------:R0:W-:Y:S01]  /*48880*/  STL [R1+0x12a0], R0 ;  /* 0x0012a00001007387 */ /* 0x0001e20000100800 */
[----:B------:R-:W-:Y:S01]  /*48890*/  IMAD.MOV.U32 R53, RZ, RZ, R42 ;  /* 0x000000ffff357224 */ /* 0x000fe200078e002a */
[----:B------:R-:W-:-:S02]  /*488a0*/  ULDC UR7, c[0x0][0x248] ;  /* 0x0000920000077ab9 */ /* 0x000fc40000000800 */
[----:B------:R-:W2:Y:S04]  /*488b0*/  LDL.LU R19, [R1+0x420] ;  /* 0x0004200001137983 */ /* 0x000ea80000300800 */
[----:B------:R-:W3:Y:S04]  /*488c0*/  LDL.LU R23, [R1+0x408] ;  /* 0x0004080001177983 */ /* 0x000ee80000300800 */
[----:B------:R-:W4:Y:S04]  /*488d0*/  LDL.LU R27, [R1+0x368] ;  /* 0x00036800011b7983 */ /* 0x000f280000300800 */
[----:B------:R-:W4:Y:S01]  /*488e0*/  LDL.LU R52, [R1+0x350] ;  /* 0x0003500001347983 */ /* 0x000f220000300800 */
[----:B------:R-:W-:-:S02]  /*488f0*/  SHF.R.U32.HI R8, RZ, 0x8, R7 ;  /* 0x00000008ff087819 */ /* 0x000fc40000011607 */
[----:B------:R-:W-:Y:S02]  /*48900*/  SHF.R.U32.HI R7, RZ, 0x8, R9 ;  /* 0x00000008ff077819 */ /* 0x000fe40000011609 */
[----:B------:R-:W-:Y:S02]  /*48910*/  LOP3.LUT R10, R11, 0xffff, RZ, 0xc0, !PT ;  /* 0x0000ffff0b0a7812 */ /* 0x000fe400078ec0ff */
[----:B------:R-:W-:Y:S01]  /*48920*/  LOP3.LUT R9, R8, 0xffff, RZ, 0xc0, !PT ;  /* 0x0000ffff08097812 */ /* 0x000fe200078ec0ff */
[----:B------:R-:W-:Y:S01]  /*48930*/  VIADD R60, R4, UR8 ;  /* 0x00000008043c7c36 */ /* 0x000fe20008000000 */
[----:B------:R-:W-:Y:S01]  /*48940*/  LOP3.LUT R8, R12, 0xffff, RZ, 0xc0, !PT ;  /* 0x0000ffff0c087812 */ /* 0x000fe200078ec0ff */
[----:B------:R-:W-:Y:S01]  /*48950*/  IMAD.MOV.U32 R42, RZ, RZ, R54 ;  /* 0x000000ffff2a7224 */ /* 0x000fe200078e0036 */
[----:B0-----:R-:W-:Y:S01]  /*48960*/  PRMT R0, R10, 0x3340, R9 ;  /* 0x000033400a007816 */ /* 0x001fe20000000009 */
[----:B------:R-:W-:Y:S01]  /*48970*/  IMAD.MOV.U32 R54, RZ, RZ, R55 ;  /* 0x000000ffff367224 */ /* 0x000fe200078e0037 */
[----:B------:R-:W-:Y:S01]  /*48980*/  LOP3.LUT R7, R7, 0xffff, RZ, 0xc0, !PT ;  /* 0x0000ffff07077812 */ /* 0x000fe200078ec0ff */
[----:B------:R-:W-:Y:S01]  /*48990*/  VIADD R55, R60, UR5 ;  /* 0x000000053c377c36 */ /* 0x000fe20008000000 */
[----:B------:R-:W-:Y:S01]  /*489a0*/  ULDC UR5, c[0x0][0x248] ;  /* 0x0000920000057ab9 */ /* 0x000fe20000000800 */
[----:B------:R0:W-:Y:S01]  /*489b0*/  STL [R1+0x1180], R0 ;  /* 0x0011800001007387 */ /* 0x0001e20000100800 */
[----:B------:R-:W-:Y:S01]  /*489c0*/  PRMT R5, R8, 0x3340, R7 ;  /* 0x0000334008057816 */ /* 0x000fe20000000007 */
[----:B------:R-:W-:-:S04]  /*489d0*/  ULDC UR8, c[0x0][0x248] ;  /* 0x0000920000087ab9 */ /* 0x000fc80000000800 */
[----:B------:R-:W-:Y:S01]  /*489e0*/  STL [R1+0x1184], R5 ;  /* 0x0011840501007387 */ /* 0x000fe20000100800 */
[----:B0-----:R-:W-:Y:S01]  /*489f0*/  VIADD R0, R55, UR4 ;  /* 0x0000000437007c36 */ /* 0x001fe20008000000 */
[----:B------:R-:W-:-:S04]  /*48a00*/  ULDC UR4, c[0x0][0x248] ;  /* 0x0000920000047ab9 */ /* 0x000fc80000000800 */
[----:B------:R0:W-:Y:S02]  /*48a10*/  STL [R1+0x248], R0 ;  /* 0x0002480001007387 */ /* 0x0001e40000100800 */
[----:B0-----:R-:W-:Y:S01]  /*48a20*/  VIADD R0, R0, UR4 ;  /* 0x0000000400007c36 */ /* 0x001fe20008000000 */
        /* <DEDUP_REMOVED lines=8> */
[----:B------:R0:W-:Y:S01]  /*48ab0*/  STL [R1+0x254], R0 ;  /* 0x0002540001007387 */ /* 0x0001e20000100800 */
[----:B------:R-:W-:Y:S01]  /*48ac0*/  ULDC UR4, c[0x0][0x248] ;  /* 0x0000920000047ab9 */ /* 0x000fe20000000800 */
[----:B--2---:R-:W-:Y:S02]  /*48ad0*/  LOP3.LUT R8, R19, 0xffff, RZ, 0xc0, !PT ;  /* 0x0000ffff13087812 */ /* 0x004fe400078ec0ff */
[----:B---3--:R-:W-:Y:S02]  /*48ae0*/  LOP3.LUT R10, R23, 0xffff, RZ, 0xc0, !PT ;  /* 0x0000ffff170a7812 */ /* 0x008fe400078ec0ff */
[----:B----4-:R-:W-:-:S04]  /*48af0*/  LOP3.LUT R7, R27, 0xffff, RZ, 0xc0, !PT ;  /* 0x0000ffff1b077812 */ /* 0x010fc800078ec0ff */
[----:B0-----:R-:W-:Y:S02]  /*48b00*/  PRMT R0, R8, 0x3340, R7 ;  /* 0x0000334008007816 */ /* 0x001fe40000000007 */
[----:B------:R-:W-:Y:S02]  /*48b10*/  LOP3.LUT R9, R52, 0xffff, RZ, 0xc0, !PT ;  /* 0x0000ffff34097812 */ /* 0x000fe400078ec0ff */
[----:B------:R-:W-:Y:S01]  /*48b20*/  SHF.R.U32.HI R12, RZ, 0x8, R10 ;  /* 0x00000008ff0c7819 */ /* 0x000fe2000001160a */
[----:B------:R0:W-:Y:S01]  /*48b30*/  STL [R1+0x12a8], R0 ;  /* 0x0012a80001007387 */ /* 0x0001e20000100800 */
[----:B------:R-:W-:-:S05]  /*48b40*/  PRMT R10, R10, 0x3340, R9 ;  /* 0x000033400a0a7816 */ /* 0x000fca0000000009 */
[----:B------:R1:W-:Y:S01]  /*48b50*/  STL [R1+0x12b8], R10 ;  /* 0x0012b80a01007387 */ /* 0x0003e20000100800 */
[----:B0-----:R-:W-:Y:S01]  /*48b60*/  VIADD R0, R5, UR7 ;  /* 0x0000000705007c36 */ /* 0x001fe20008000000 */
[----:B------:R-:W-:Y:S01]  /*48b70*/  SHF.R.U32.HI R11, RZ, 0x8, R8 ;  /* 0x00000008ff0b7819 */ /* 0x000fe20000011608 */
[----:B------:R-:W-:-:S03]  /*48b80*/  ULDC UR7, c[0x0][0x248] ;  /* 0x0000920000077ab9 */ /* 0x000fc60000000800 */
[----:B------:R0:W-:Y:S01]  /*48b90*/  STL [R1+0x25c], R0 ;  /* 0x00025c0001007387 */ /* 0x0001e20000100800 */
[----:B------:R-:W-:-:S03]  /*48ba0*/  SHF.R.U32.HI R7, RZ, 0x8, R7 ;  /* 0x00000008ff077819 */ /* 0x000fc60000011607 */
[----:B------:R-:W2:Y:S01]  /*48bb0*/  LDL.LU R19, [R1+0x424] ;  /* 0x0004240001137983 */ /* 0x000ea20000300800 */
[----:B------:R-:W-:-:S03]  /*48bc0*/  SHF.R.U32.HI R8, RZ, 0x8, R9 ;  /* 0x00000008ff087819 */ /* 0x000fc60000011609 */
[----:B------:R-:W3:Y:S04]  /*48bd0*/  LDL.LU R23, [R1+0x40c] ;  /* 0x00040c0001177983 */ /* 0x000ee80000300800 */
[----:B------:R-:W4:Y:S01]  /*48be0*/  LDL.LU R27, [R1+0x310] ;  /* 0x00031000011b7983 */ /* 0x000f220000300800 */
[----:B------:R-:W-:Y:S02]  /*48bf0*/  LOP3.LUT R11, R11, 0xffff, RZ, 0xc0, !PT ;  /* 0x0000ffff0b0b7812 */ /* 0x000fe400078ec0ff */
[----:B-1----:R-:W-:Y:S01]  /*48c00*/  LOP3.LUT R10, R7, 0xffff, RZ, 0xc0, !PT ;  /* 0x0000ffff070a7812 */ /* 0x002fe200078ec0ff */
[----:B------:R-:W3:Y:S01]  /*48c10*/  LDL.LU R52, [R1+0x2d0] ;  /* 0x0002d00001347983 */ /* 0x000ee20000300800 */
[----:B------:R-:W-:Y:S02]  /*48c20*/  LOP3.LUT R9, R12, 0xffff, RZ, 0xc0, !PT ;  /* 0x0000ffff0c097812 */ /* 0x000fe400078ec0ff */
[----:B------:R-:W-:Y:S01]  /*48c30*/  LOP3.LUT R8, R8, 0xffff, RZ, 0xc0, !PT ;  /* 0x0000ffff08087812 */ /* 0x000fe200078ec0ff */
[----:B0-----:R-:W-:Y:S01]  /*48c40*/  VIADD R0, R0, UR8 ;  /* 0x0000000800007c36 */ /* 0x001fe20008000000 */
[----:B------:R-:W-:Y:S01]  /*48c50*/  PRMT R10, R11, 0x3340, R10 ;  /* 0x000033400b0a7816 */ /* 0x000fe2000000000a */
[----:B------:R-:W-:Y:S01]  /*48c60*/  ULDC UR8, c[0x0][0x248] ;  /* 0x0000920000087ab9 */ /* 0x000fe20000000800 */
[----:B------:R-:W-:Y:S01]  /*48c70*/  PRMT R8, R9, 0x3340, R8 ;  /* 0x0000334009087816 */ /* 0x000fe20000000008 */
[----:B------:R-:W-:Y:S01]  /*48c80*/  VIADD R7, R0, UR5 ;  /* 0x0000000500077c36 */ /* 0x000fe20008000000 */
[----:B------:R-:W-:Y:S01]  /*48c90*/  ULDC UR5, c[0x0][0x248] ;  /* 0x0000920000057ab9 */ /* 0x000fe20000000800 */
[----:B------:R-:W-:Y:S04]  /*48ca0*/  STL [R1+0x1188], R10 ;  /* 0x0011880a01007387 */ /* 0x000fe80000100800 */
[----:B------:R0:W-:Y:S02]  /*48cb0*/  STL [R1+0x1198], R8 ;  /* 0x0011980801007387 */ /* 0x0001e40000100800 */
[----:B0-----:R-:W-:Y:S01]  /*48cc0*/  VIADD R8, R7, UR4 ;  /* 0x0000000407087c36 */ /* 0x001fe20008000000 */
[----:B------:R-:W-:-:S03]  /*48cd0*/  ULDC UR4, c[0x0][0x248] ;  /* 0x0000920000047ab9 */ /* 0x000fc60000000800 */
[----:B------:R-:W-:Y:S01]  /*48ce0*/  VIADD R9, R8, UR4 ;  /* 0x0000000408097c36 */ /* 0x000fe20008000000 */
[----:B------:R0:W-:Y:S01]  /*48cf0*/  STL.64 [R1+0x17e0], R6 ;  /* 0x0017e00601007387 */ /* 0x0001e20000100a00 */
[----:B------:R-:W-:-:S03]  /*48d00*/  ULDC UR4, c[0x0][0x248] ;  /* 0x0000920000047ab9 */ /* 0x000fc60000000800 */
[----:B------:R1:W-:Y:S04]  /*48d10*/  STL.64 [R1+0x1788], R8 ;  /* 0x0017880801007387 */ /* 0x0003e80000100a00 */
[----:B0-----:R-:W3:Y:S01]  /*48d20*/  LDL R6, [R1+0x3c] ;  /* 0x00003c0001067983 */ /* 0x001ee20000100800 */
[----:B------:R-:W-:Y:S01]  /*48d30*/  VIADD R10, R9, UR5 ;  /* 0x00000005090a7c36 */ /* 0x000fe20008000000 */
[----:B------:R-:W-:-:S03]  /*48d40*/  ULDC UR5, c[0x0][0x248] ;  /* 0x0000920000057ab9 */ /* 0x000fc60000000800 */
[----:B------:R-:W-:-:S04]  /*48d50*/  VIADD R11, R10, UR6 ;  /* 0x000000060a0b7c36 */ /* 0x000fc80008000000 */
[----:B------:R-:W-:Y:S01]  /*48d60*/  VIADD R12, R11, UR4 ;  /* 0x000000040b0c7c36 */ /* 0x000fe20008000000 */
[----:B------:R0:W-:Y:S01]  /*48d70*/  STL.64 [R1+0x1780], R10 ;  /* 0x0017800a01007387 */ /* 0x0001e20000100a00 */
[----:B------:R-:W-:Y:S01]  /*48d80*/  ULDC UR4, c[0x0][0x248] ;  /* 0x0000920000047ab9 */ /* 0x000fe20000000800 */
[----:B------:R-:W-:Y:S02]  /*48d90*/  IMAD.MOV.U32 R61, RZ, RZ, R21 ;  /* 0x000000ffff3d7224 */ /* 0x000fe400078e0015 */
[----:B-1----:R-:W-:Y:S02]  /*48da0*/  IMAD.MOV.U32 R8, RZ, RZ, R29 ;  /* 0x000000ffff087224 */ /* 0x002fe400078e001d */
[----:B------:R-:W-:Y:S02]  /*48db0*/  IMAD.MOV.U32 R9, RZ, RZ, R31 ;  /* 0x000000ffff097224 */ /* 0x000fe400078e001f */
[----:B0-----:R-:W-:Y:S02]  /*48dc0*/  IMAD.MOV.U32 R10, RZ, RZ, R30 ;  /* 0x000000ffff0a7224 */ /* 0x001fe400078e001e */
[----:B------:R-:W-:Y:S01]  /*48dd0*/  IMAD.MOV.U32 R49, RZ, RZ, R35 ;  /* 0x000000ffff317224 */ /* 0x000fe200078e0023 */
[----:B--2---:R-:W-:-:S02]  /*48de0*/  LOP3.LUT R14, R19, 0xffff, RZ, 0xc0, !PT ;  /* 0x0000ffff130e7812 */ /* 0x004fc400078ec0ff */
[----:B----4-:R-:W-:Y:S02]  /*48df0*/  LOP3.LUT R13, R27, 0xffff, RZ, 0xc0, !PT ;  /* 0x0000ffff1b0d7812 */ /* 0x010fe400078ec0ff */
[----:B---3--:R-:W-:Y:S02]  /*48e00*/  LOP3.LUT R16, R23, 0xffff, RZ, 0xc0, !PT ;  /* 0x0000ffff17107812 */ /* 0x008fe400078ec0ff */
[--C-:B------:R-:W-:Y:S02]  /*48e10*/  PRMT R7, R14, 0x3340, R13.reuse ;  /* 0x000033400e077816 */ /* 0x100fe4000000000d */
[----:B------:R-:W-:Y:S01]  /*48e20*/  SHF.R.U32.HI R18, RZ, 0x8, R13 ;  /* 0x00000008ff127819 */ /* 0x000fe2000001160d */
[----:B------:R-:W-:Y:S01]  /*48e30*/  VIADD R13, R12, UR7 ;  /* 0x000000070c0d7c36 */ /* 0x000fe20008000000 */
[----:B------:R-:W-:Y:S01]  /*48e40*/  LOP3.LUT R15, R52, 0xffff, RZ, 0xc0, !PT ;  /* 0x0000ffff340f7812 */ /* 0x000fe200078ec0ff */
[----:B------:R0:W-:Y:S01]  /*48e50*/  STL [R1+0x12bc], R7 ;  /* 0x0012bc0701007387 */ /* 0x0001e20000100800 */
[----:B------:R-:W-:Y:S01]  /*48e60*/  SHF.R.U32.HI R17, RZ, 0x8, R14 ;  /* 0x00000008ff117819 */ /* 0x000fe2000001160e */
[----:B------:R-:W-:Y:S01]  /*48e70*/  VIADD R14, R13, UR8 ;  /* 0x000000080d0e7c36 */ /* 0x000fe20008000000 */
[----:B------:R-:W-:Y:S01]  /*48e80*/  SHF.R.U32.HI R19, RZ, 0x8, R16 ;  /* 0x00000008ff137819 */ /* 0x000fe20000011610 */
[----:B------:R-:W-:Y:S01]  /*48e90*/  ULDC UR8, c[0x0][0x248] ;  /* 0x0000920000087ab9 */ /* 0x000fe20000000800 */
[----:B------:R-:W-:Y:S01]  /*48ea0*/  SHF.R.U32.HI R20, RZ, 0x8, R15 ;  /* 0x00000008ff147819 */ /* 0x000fe2000001160f */
[----:B------:R-:W-:Y:S01]  /*48eb0*/  ULDC.64 UR6, c[0x0][0x220] ;  /* 0x0000880000067ab9 */ /* 0x000fe20000000a00 */
[----:B------:R-:W-:-:S02]  /*48ec0*/  LOP3.LUT R17, R17, 0xffff, RZ, 0xc0, !PT ;  /* 0x0000ffff11117812 */ /* 0x000fc400078ec0ff */
[----:B0-----:R-:W-:Y:S01]  /*48ed0*/  PRMT R7, R16, 0x3340, R15 ;  /* 0x0000334010077816 */ /* 0x001fe2000000000f */
[----:B------:R-:W-:Y:S01]  /*48ee0*/  VIADD R15, R14, UR5 ;  /* 0x000000050e0f7c36 */ /* 0x000fe20008000000 */
[----:B------:R-:W-:Y:S01]  /*48ef0*/  LOP3.LUT R16, R18, 0xffff, RZ, 0xc0, !PT ;  /* 0x0000ffff12107812 */ /* 0x000fe200078ec0ff */
[----:B------:R-:W-:Y:S02]  /*48f00*/  ULDC UR5, c[0x0][0x248] ;  /* 0x0000920000057ab9 */ /* 0x000fe40000000800 */
[----:B------:R0:W-:Y:S01]  /*48f10*/  STL [R1+0x12d4], R7 ;  /* 0x0012d40701007387 */ /* 0x0001e20000100800 */
[----:B------:R-:W-:Y:S02]  /*48f20*/  LOP3.LUT R19, R19, 0xffff, RZ, 0xc0, !PT ;  /* 0x0000ffff13137812 */ /* 0x000fe400078ec0ff */
[----:B------:R-:W-:Y:S01]  /*48f30*/  LOP3.LUT R18, R20, 0xffff, RZ, 0xc0, !PT ;  /* 0x0000ffff14127812 */ /* 0x000fe200078ec0ff */
[----:B------:R-:W-:Y:S01]  /*48f40*/  STL.64 [R1+0x1778], R12 ;  /* 0x0017780c01007387 */ /* 0x000fe20000100a00 */
[----:B0-----:R-:W-:Y:S01]  /*48f50*/  PRMT R7, R17, 0x3340, R16 ;  /* 0x0000334011077816 */ /* 0x001fe20000000010 */
[----:B------:R-:W-:-:S02]  /*48f60*/  VIADD R16, R15, UR4 ;  /* 0x000000040f107c36 */ /* 0x000fc40008000000 */
[----:B------:R-:W-:Y:S01]  /*48f70*/  STL.64 [R1+0x1770], R14 ;  /* 0x0017700e01007387 */ /* 0x000fe20000100a00 */
[----:B------:R-:W-:Y:S01]  /*48f80*/  ULDC UR4, c[0x0][0x244] ;  /* 0x0000910000047ab9 */ /* 0x000fe20000000800 */
[----:B------:R-:W-:Y:S02]  /*48f90*/  VIADD R17, R16, UR5 ;  /* 0x0000000510117c36 */ /* 0x000fe40008000000 */
[----:B------:R0:W-:Y:S01]  /*48fa0*/  STL [R1+0x11a0], R7 ;  /* 0x0011a00701007387 */ /* 0x0001e20000100800 */
[----:B------:R-:W-:Y:S01]  /*48fb0*/  ULDC UR5, c[0x0][0x248] ;  /* 0x0000920000057ab9 */ /* 0x000fe20000000800 */
[----:B------:R-:W-:Y:S01]  /*48fc0*/  IMAD R23, R6, UR4, RZ ;  /* 0x0000000406177c24 */ /* 0x000fe2000f8e02ff */
[----:B0-----:R-:W-:Y:S01]  /*48fd0*/  PRMT R7, R19, 0x3340, R18 ;  /* 0x0000334013077816 */ /* 0x001fe20000000012 */
[----:B------:R-:W-:Y:S01]  /*48fe0*/  VIADD R18, R17, UR5 ;  /* 0x0000000511127c36 */ /* 0x000fe20008000000 */
[----:B------:R-:W-:Y:S02]  /*48ff0*/  ULDC.64 UR4, c[0x0][0x220] ;  /* 0x0000880000047ab9 */ /* 0x000fe40000000a00 */
[----:B------:R-:W-:Y:S01]  /*49000*/  IADD3 R20, P3, R23, UR4, RZ ;  /* 0x0000000417147c10 */ /* 0x000fe2000ff7e0ff */
[----:B------:R-:W-:Y:S01]  /*49010*/  VIADD R19, R18, UR8 ;  /* 0x0000000812137c36 */ /* 0x000fe20008000000 */
[----:B------:R-:W-:Y:S01]  /*49020*/  ULDC UR4, c[0x0][0x248] ;  /* 0x0000920000047ab9 */ /* 0x000fe20000000800 */
[----:B------:R-:W-:Y:S01]  /*49030*/  STL [R1+0x11a8], R7 ;  /* 0x0011a80701007387 */ /* 0x000fe20000100800 */
[----:B------:R-:W-:Y:S01]  /*49040*/  IMAD R24, R24, 0x20, R23 ;  /* 0x0000002018187824 */ /* 0x000fe200078e0217 */
[----:B------:R-:W-:Y:S01]  /*49050*/  ULDC UR8, c[0x0][0x248] ;  /* 0x0000920000087ab9 */ /* 0x000fe20000000800 */
[----:B------:R-:W-:Y:S01]  /*49060*/  VIADD R22, R19, UR4 ;  /* 0x0000000413167c36 */ /* 0x000fe20008000000 */
[----:B------:R-:W-:Y:S01]  /*49070*/  STL.64 [R1+0x1768], R16 ;  /* 0x0017681001007387 */ /* 0x000fe20000100a00 */
[----:B------:R-:W-:-:S03]  /*49080*/  ULDC UR4, c[0x0][0x248] ;  /* 0x0000920000047ab9 */ /* 0x000fc60000000800 */
[----:B------:R0:W-:Y:S01]  /*49090*/  STL.64 [R1+0x1760], R18 ;  /* 0x0017601201007387 */ /* 0x0001e20000100a00 */
[----:B------:R-:W-:Y:S01]  /*490a0*/  LEA.HI.X.SX32 R23, R23, UR5, 0x1, P3 ;  /* 0x0000000517177c11 */ /* 0x000fe200098f0eff */
[----:B------:R-:W-:Y:S01]  /*490b0*/  ULDC UR5, c[0x0][0x248] ;  /* 0x0000920000057ab9 */ /* 0x000fe20000000800 */
[----:B0-----:R-:W-:Y:S02]  /*490c0*/  IMAD.MOV.U32 R18, RZ, RZ, R25 ;  /* 0x000000ffff127224 */ /* 0x001fe400078e0019 */
[----:B------:R-:W-:Y:S01]  /*490d0*/  VIADD R25, R22, UR4 ;  /* 0x0000000416197c36 */ /* 0x000fe20008000000 */
[----:B------:R-:W-:-:S03]  /*490e0*/  ULDC UR4, c[0x0][0x248] ;  /* 0x0000920000047ab9 */ /* 0x000fc60000000800 */
[----:B------:R-:W-:Y:S01]  /*490f0*/  VIADD R26, R25, UR4 ;  /* 0x00000004191a7c36 */ /* 0x000fe20008000000 */
[----:B------:R-:W-:Y:S01]  /*49100*/  IADD3 R21, P4, R24, UR6, RZ ;  /* 0x0000000618157c10 */ /* 0x000fe2000ff9e0ff */
[----:B------:R-:W-:Y:S01]  /*49110*/  ULDC UR6, c[0x0][0x248] ;  /* 0x0000920000067ab9 */ /* 0x000fe20000000800 */
[----:B------:R-:W-:Y:S01]  /*49120*/  ULDC UR4, c[0x0][0x248] ;  /* 0x0000920000047ab9 */ /* 0x000fe20000000800 */
[----:B------:R-:W-:Y:S01]  /*49130*/  VIADD R27, R26, UR5 ;  /* 0x000000051a1b7c36 */ /* 0x000fe20008000000 */
[----:B------:R-:W-:Y:S01]  /*49140*/  LEA.HI.X.SX32 R24, R24, UR7, 0x1, P4 ;  /* 0x0000000718187c11 */ /* 0x000fe2000a0f0eff */
[----:B------:R-:W-:Y:S01]  /*49150*/  ULDC UR7, c[0x0][0x248] ;  /* 0x0000920000077ab9 */ /* 0x000fe20000000800 */
[----:B------:R-:W-:Y:S01]  /*49160*/  ULDC UR5, c[0x0][0x248] ;  /* 0x0000920000057ab9 */ /* 0x000fe20000000800 */
[----:B------:R-:W-:Y:S01]  /*49170*/  VIADD R28, R27, UR6 ;  /* 0x000000061b1c7c36 */ /* 0x000fe20008000000 */
[----:B------:R0:W-:Y:S01]  /*49180*/  STL.64 [R1+0x1758], R26 ;  /* 0x0017581a01007387 */ /* 0x0001e20000100a00 */
[----:B------:R-:W-:Y:S01]  /*49190*/  IMAD.MOV.U32 R6, RZ, RZ, R33 ;  /* 0x000000ffff067224 */ /* 0x000fe200078e0021 */
[----:B------:R-:W-:Y:S01]  /*491a0*/  ULDC UR6, c[0x0][0x248] ;  /* 0x0000920000067ab9 */ /* 0x000fe20000000800 */
[----:B------:R-:W-:Y:S01]  /*491b0*/  VIADD R29, R28, UR4 ;  /* 0x000000041c1d7c36 */ /* 0x000fe20008000000 */
[----:B------:R-:W-:-:S03]  /*491c0*/  ULDC UR4, c[0x0][0x248] ;  /* 0x0000920000047ab9 */ /* 0x000fc60000000800 */
[----:B------:R-:W-:Y:S02]  /*491d0*/  VIADD R30, R29, UR7 ;  /* 0x000000071d1e7c36 */ /* 0x000fe40008000000 */
[----:B0-----:R-:W-:Y:S02]  /*491e0*/  IMAD.MOV.U32 R27, RZ, RZ, R32 ;  /* 0x000000ffff1b7224 */ /* 0x001fe400078e0020 */
[----:B------:R-:W-:Y:S01]  /*491f0*/  IMAD.MOV.U32 R17, RZ, RZ, R34 ;  /* 0x000000ffff117224 */ /* 0x000fe200078e0022 */
[----:B------:R-:W-:Y:S01]  /*49200*/  STL.64 [R1+0x1750], R28 ;  /* 0x0017501c01007387 */ /* 0x000fe20000100a00 */
[----:B------:R-:W-:Y:S01]  /*49210*/  VIADD R31, R30, UR8 ;  /* 0x000000081e1f7c36 */ /* 0x000fe20008000000 */
[----:B------:R-:W-:Y:S01]  /*49220*/  ULDC UR7, c[0x0][0x248] ;  /* 0x0000920000077ab9 */ /* 0x000fe20000000800 */
[----:B------:R-:W-:Y:S01]  /*49230*/  IMAD.MOV.U32 R11, RZ, RZ, R5 ;  /* 0x000000ffff0b7224 */ /* 0x000fe200078e0005 */
[----:B------:R-:W-:Y:S01]  /*49240*/  ULDC UR8, c[0x0][0x248] ;  /* 0x0000920000087ab9 */ /* 0x000fe20000000800 */
[----:B------:R-:W-:Y:S01]  /*49250*/  VIADD R32, R31, UR5 ;  /* 0x000000051f207c36 */ /* 0x000fe20008000000 */
[----:B------:R0:W-:Y:S01]  /*49260*/  STL.64 [R1+0x1790], R30 ;  /* 0x0017901e01007387 */ /* 0x0001e20000100a00 */
[----:B------:R-:W-:Y:S01]  /*49270*/  IMAD.MOV.U32 R5, RZ, RZ, R36 ;  /* 0x000000ffff057224 */ /* 0x000fe200078e0024 */
[----:B------:R-:W-:Y:S01]  /*49280*/  ULDC UR5, c[0x0][0x248] ;  /* 0x0000920000057ab9 */ /* 0x000fe20000000800 */
[----:B------:R-:W-:Y:S01]  /*49290*/  VIADD R33, R32, UR9 ;  /* 0x0000000920217c36 */ /* 0x000fe20008000000 */
[----:B------:R-:W-:-:S03]  /*492a0*/  ULDC UR9, c[0x0][0x248] ;  /* 0x0000920000097ab9 */ /* 0x000fc60000000800 */
[----:B------:R-:W-:Y:S01]  /*492b0*/  VIADD R34, R33, UR10 ;  /* 0x0000000a21227c36 */ /* 0x000fe20008000000 */
[----:B------:R-:W-:-:S03]  /*492c0*/  ULDC UR10, c[0x0][0x248] ;  /* 0x00009200000a7ab9 */ /* 0x000fc60000000800 */
[----:B------:R-:W-:Y:S01]  /*492d0*/  VIADD R35, R34, UR11 ;  /* 0x0000000b22237c36 */ /* 0x000fe20008000000 */
[----:B0-----:R-:W2:Y:S01]  /*492e0*/  LDL.LU R30, [R1+0xb4] ;  /* 0x0000b400011e7983 */ /* 0x001ea20000300800 */
[----:B------:R-:W-:Y:S01]  /*492f0*/  IMAD.MOV.U32 R19, RZ, RZ, R37 ;  /* 0x000000ffff137224 */ /* 0x000fe200078e0025 */
[----:B------:R-:W-:Y:S02]  /*49300*/  ULDC UR11, c[0x0][0x248] ;  /* 0x00009200000b7ab9 */ /* 0x000fe40000000800 */
[----:B------:R0:W-:Y:S04]  /*49310*/  STL.64 [R1+0x1798], R32 ;  /* 0x0017982001007387 */ /* 0x0001e80000100a00 */
[----:B0-----:R-:W3:Y:S04]  /*49320*/  LDL.LU R32, [R1+0x26c] ;  /* 0x00026c0001207983 */ /* 0x001ee80000300800 */
[----:B------:R-:W4:Y:S04]  /*49330*/  LDL.LU R33, [R1+0xe8] ;  /* 0x0000e80001217983 */ /* 0x000f280000300800 */
[----:B------:R0:W-:Y:S04]  /*49340*/  STL.64 [R1+0x17a0], R34 ;  /* 0x0017a02201007387 */ /* 0x0001e80000100a00 */
[----:B0-----:R-:W2:Y:S01]  /*49350*/  LDL.LU R34, [R1+0x290] ;  /* 0x0002900001227983 */ /* 0x001ea20000300800 */
[----:B------:R-:W-:Y:S01]  /*49360*/  VIADD R36, R35, UR12 ;  /* 0x0000000c23247c36 */ /* 0x000fe20008000000 */
[----:B------:R-:W-:-:S03]  /*49370*/  ULDC UR12, c[0x0][0x248] ;  /* 0x00009200000c7ab9 */ /* 0x000fc60000000800 */
[----:B------:R-:W-:Y:S01]  /*49380*/  VIADD R37, R36, UR13 ;  /* 0x0000000d24257c36 */ /* 0x000fe20008000000 */
[----:B------:R-:W-:Y:S01]  /*49390*/  ULDC UR13, c[0x0][0x248] ;  /* 0x00009200000d7ab9 */ /* 0x000fe20000000800 */
[----:B------:R-:W-:Y:S02]  /*493a0*/  IMAD.MOV.U32 R15, RZ, RZ, R38 ;  /* 0x000000ffff0f7224 */ /* 0x000fe400078e0026 */
[----:B------:R-:W-:Y:S02]  /*493b0*/  VIADD R38, R37, UR14 ;  /* 0x0000000e25267c36 */ /* 0x000fe40008000000 */
[----:B------:R-:W-:Y:S02]  /*493c0*/  IMAD.MOV.U32 R31, RZ, RZ, R39 ;  /* 0x000000ffff1f7224 */ /* 0x000fe400078e0027 */
[----:B------:R-:W-:Y:S02]  /*493d0*/  IMAD.MOV.U32 R45, RZ, RZ, R40 ;  /* 0x000000ffff2d7224 */ /* 0x000fe400078e0028 */
[----:B------:R-:W-:-:S02]  /*493e0*/  IMAD.MOV.U32 R12, RZ, RZ, R41 ;  /* 0x000000ffff0c7224 */ /* 0x000fc400078e0029 */
[----:B------:R-:W-:Y:S02]  /*493f0*/  IMAD.MOV.U32 R52, RZ, RZ, R42 ;  /* 0x000000ffff347224 */ /* 0x000fe400078e002a */
[----:B------:R-:W-:Y:S02]  /*49400*/  IMAD.MOV.U32 R47, RZ, RZ, R43 ;  /* 0x000000ffff2f7224 */ /* 0x000fe400078e002b */
[----:B------:R-:W-:Y:S02]  /*49410*/  IMAD.MOV.U32 R14, RZ, RZ, R3 ;  /* 0x000000ffff0e7224 */ /* 0x000fe400078e0003 */
[----:B------:R-:W-:Y:S02]  /*49420*/  IMAD.MOV.U32 R7, RZ, RZ, R53 ;  /* 0x000000ffff077224 */ /* 0x000fe400078e0035 */
[----:B------:R-:W-:Y:S01]  /*49430*/  IMAD.MOV.U32 R16, RZ, RZ, R2 ;  /* 0x000000ffff107224 */ /* 0x000fe200078e0002 */
[----:B------:R-:W-:Y:S01]  /*49440*/  STL.64 [R1+0x17a8], R36 ;  /* 0x0017a82401007387 */ /* 0x000fe20000100a00 */
[----:B------:R-:W-:Y:S01]  /*49450*/  VIADD R39, R38, UR15 ;  /* 0x0000000f26277c36 */ /* 0x000fe20008000000 */
[----:B------:R-:W-:Y:S01]  /*49460*/  ULDC UR15, c[0x0][0x248] ;  /* 0x00009200000f7ab9 */ /* 0x000fe20000000800 */
[----:B------:R-:W-:Y:S01]  /*49470*/  IMAD.MOV.U32 R13, RZ, RZ, R54 ;  /* 0x000000ffff0d7224 */ /* 0x000fe200078e0036 */
[----:B------:R-:W-:Y:S01]  /*49480*/  ULDC UR14, c[0x0][0x248] ;  /* 0x00009200000e7ab9 */ /* 0x000fe20000000800 */
[----:B------:R-:W-:-:S02]  /*49490*/  VIADD R40, R39, UR16 ;  /* 0x0000001027287c36 */ /* 0x000fc40008000000 */
[----:B------:R-:W-:Y:S02]  /*494a0*/  IMAD.MOV.U32 R3, RZ, RZ, R56 ;  /* 0x000000ffff037224 */ /* 0x000fe400078e0038 */
[----:B------:R-:W-:Y:S01]  /*494b0*/  IMAD.MOV.U32 R53, RZ, RZ, R57 ;  /* 0x000000ffff357224 */ /* 0x000fe200078e0039 */
[----:B------:R-:W-:Y:S01]  /*494c0*/  STL.64 [R1+0x17b0], R38 ;  /* 0x0017b02601007387 */ /* 0x000fe20000100a00 */
[----:B------:R-:W-:Y:S01]  /*494d0*/  VIADD R41, R40, UR17 ;  /* 0x0000001128297c36 */ /* 0x000fe20008000000 */
[----:B------:R-:W-:Y:S01]  /*494e0*/  ULDC UR17, c[0x0][0x248] ;  /* 0x0000920000117ab9 */ /* 0x000fe20000000800 */
[----:B------:R-:W-:Y:S02]  /*494f0*/  ULDC UR16, c[0x0][0x248] ;  /* 0x0000920000107ab9 */ /* 0x000fe40000000800 */
[----:B------:R-:W-:Y:S01]  /*49500*/  VIADD R42, R41, UR18 ;  /* 0x00000012292a7c36 */ /* 0x000fe20008000000 */
[----:B------:R3:W-:Y:S01]  /*49510*/  STL.64 [R1+0x17b8], R40 ;  /* 0x0017b82801007387 */ /* 0x0007e20000100a00 */
[----:B------:R-:W-:-:S02]  /*49520*/  ULDC UR18, c[0x0][0x248] ;  /* 0x0000920000127ab9 */ /* 0x000fc40000000800 */
[----:B------:R-:W-:Y:S01]  /*49530*/  VIADD R43, R42, UR43 ;  /* 0x0000002b2a2b7c36 */ /* 0x000fe20008000000 */
[----:B------:R-:W-:-:S03]  /*49540*/  ULDC UR43, c[0x0][0x248] ;  /* 0x00009200002b7ab9 */ /* 0x000fc60000000800 */
[----:B------:R-:W-:Y:S01]  /*49550*/  VIADD R56, R43, UR44 ;  /* 0x0000002c2b387c36 */ /* 0x000fe20008000000 */
[----:B------:R-:W-:Y:S01]  /*49560*/  STL.64 [R1+0x17c0], R42 ;  /* 0x0017c02a01007387 */ /* 0x000fe20000100a00 */
[----:B------:R-:W-:Y:S02]  /*49570*/  ULDC UR44, c[0x0][0x248] ;  /* 0x00009200002c7ab9 */ /* 0x000fe40000000800 */
        /* <DEDUP_REMOVED lines=16> */
[----:B------:R4:W-:Y:S01]  /*49680*/  STL.64 [R1+0x17d0], R28 ;  /* 0x0017d01c01007387 */ /* 0x0009e20000100a00 */
[----:B------:R-:W-:Y:S01]  /*49690*/  ULDC UR6, c[0x0][0x248] ;  /* 0x0000920000067ab9 */ /* 0x000fe20000000800 */
[----:B---3--:R-:W-:Y:S02]  /*496a0*/  SHF.R.S32.HI R41, RZ, 0x1f, R32 ;  /* 0x0000001fff297819 */ /* 0x008fe40000011420 */
[-C--:B------:R-:W-:Y:S02]  /*496b0*/  IADD3 R36, P4, R32, R20.reuse, RZ ;  /* 0x0000001420247210 */ /* 0x080fe40007f9e0ff */
[----:B----4-:R-:W-:Y:S02]  /*496c0*/  SHF.R.S32.HI R28, RZ, 0x1f, R33 ;  /* 0x0000001fff1c7819 */ /* 0x010fe40000011421 */
[----:B------:R-:W-:Y:S02]  /*496d0*/  IADD3 R42, P6, R33, R20, RZ ;  /* 0x00000014212a7210 */ /* 0x000fe40007fde0ff */
[----:B--2---:R-:W-:-:S02]  /*496e0*/  SHF.R.S32.HI R35, RZ, 0x1f, R34 ;  /* 0x0000001fff237819 */ /* 0x004fc40000011422 */
[----:B------:R-:W-:-:S05]  /*496f0*/  IADD3 R38, P3, R34, R20, RZ ;  /* 0x0000001422267210 */ /* 0x000fca0007f7e0ff */
[----:B------:R-:W-:-:S05]  /*49700*/  IMAD.X R39, R35, 0x1, R23, P3 ;  /* 0x0000000123277824 */ /* 0x000fca00018e0617 */
[----:B------:R0:W-:Y:S01]  /*49710*/  STL.64 [R1+0x1160], R38 ;  /* 0x0011602601007387 */ /* 0x0001e20000100a00 */
[--C-:B------:R-:W-:Y:S02]  /*49720*/  IMAD.X R37, R41, 0x1, R23.reuse, P4 ;  /* 0x0000000129257824 */ /* 0x100fe400020e0617 */
[----:B------:R-:W-:Y:S01]  /*49730*/  IMAD.X R43, R28, 0x1, R23, P6 ;  /* 0x000000011c2b7824 */ /* 0x000fe200030e0617 */
[-C--:B0-----:R-:W-:Y:S02]  /*49740*/  IADD3 R38, P5, R34, R21.reuse, RZ ;  /* 0x0000001522267210 */ /* 0x081fe40007fbe0ff */
[----:B------:R0:W-:Y:S03]  /*49750*/  STL.64 [R1+0x1158], R36 ;  /* 0x0011582401007387 */ /* 0x0001e60000100a00 */
[----:B------:R-:W-:Y:S01]  /*49760*/  IMAD.X R39, R35, 0x1, R24, P5 ;  /* 0x0000000123277824 */ /* 0x000fe200028e0618 */
[----:B------:R-:W-:Y:S04]  /*49770*/  STL.64 [R1+0x1150], R42 ;  /* 0x0011502a01007387 */ /* 0x000fe80000100a00 */
[----:B------:R1:W-:Y:S04]  /*49780*/  STL.64 [R1+0x1148], R38 ;  /* 0x0011482601007387 */ /* 0x0003e80000100a00 */
[----:B------:R-:W2:Y:S01]  /*49790*/  LDL.LU R35, [R1+0x94] ;  /* 0x0000940001237983 */ /* 0x000ea20000300800 */
[----:B0-----:R-:W-:-:S02]  /*497a0*/  IADD3 R36, P3, R32, R21, RZ ;  /* 0x0000001520247210 */ /* 0x001fc40007f7e0ff */
[----:B------:R-:W-:-:S03]  /*497b0*/  IADD3 R32, P4, R33, R21, RZ ;  /* 0x0000001521207210 */ /* 0x000fc60007f9e0ff */
[--C-:B------:R-:W-:Y:S02]  /*497c0*/  IMAD.X R37, R41, 0x1, R24.reuse, P3 ;  /* 0x0000000129257824 */ /* 0x100fe400018e0618 */
[----:B------:R-:W-:Y:S01]  /*497d0*/  IMAD.X R33, R28, 0x1, R24, P4 ;  /* 0x000000011c217824 */ /* 0x000fe200020e0618 */
[----:B------:R-:W-:Y:S02]  /*497e0*/  SHF.R.S32.HI R34, RZ, 0x1f, R30 ;  /* 0x0000001fff227819 */ /* 0x000fe4000001141e */
[----:B------:R0:W-:Y:S01]  /*497f0*/  STL.64 [R1+0x1140], R36 ;  /* 0x0011402401007387 */ /* 0x0001e20000100a00 */
[----:B-1----:R-:W-:-:S03]  /*49800*/  IADD3 R38, P5, R30, R20, RZ ;  /* 0x000000141e267210 */ /* 0x002fc60007fbe0ff */
[----:B------:R1:W-:Y:S01]  /*49810*/  STL.64 [R1+0x1138], R32 ;  /* 0x0011382001007387 */ /* 0x0003e20000100a00 */
[----:B0-----:R-:W-:-:S03]  /*49820*/  IADD3 R36, P3, R30, R21, RZ ;  /* 0x000000151e247210 */ /* 0x001fc60007f7e0ff */
[----:B------:R-:W3:Y:S01]  /*49830*/  LDL.LU R30, [R1+0x90] ;  /* 0x00009000011e7983 */ /* 0x000ee20000300800 */
[C---:B------:R-:W-:Y:S02]  /*49840*/  IMAD.X R39, R34.reuse, 0x1, R23, P5 ;  /* 0x0000000122277824 */ /* 0x040fe400028e0617 */
[----:B------:R-:W-:-:S03]  /*49850*/  IMAD.X R37, R34, 0x1, R24, P3 ;  /* 0x0000000122257824 */ /* 0x000fc600018e0618 */
[----:B------:R-:W-:Y:S04]  /*49860*/  STL.64 [R1+0x1130], R38 ;  /* 0x0011302601007387 */ /* 0x000fe80000100a00 */
[----:B------:R-:W-:Y:S01]  /*49870*/  STL.64 [R1+0x1128], R36 ;  /* 0x0011282401007387 */ /* 0x000fe20000100a00 */
[----:B--2---:R-:W-:Y:S02]  /*49880*/  SHF.R.S32.HI R28, RZ, 0x1f, R35 ;  /* 0x0000001fff1c7819 */ /* 0x004fe40000011423 */
[----:B-1----:R-:W-:-:S05]  /*49890*/  IADD3 R32, P4, R35, R20, RZ ;  /* 0x0000001423207210 */ /* 0x002fca0007f9e0ff */
[----:B------:R-:W-:-:S05]  /*498a0*/  IMAD.X R33, R28, 0x1, R23, P4 ;  /* 0x000000011c217824 */ /* 0x000fca00020e0617 */
[----:B------:R0:W-:Y:S04]  /*498b0*/  STL.64 [R1+0x1120], R32 ;  /* 0x0011202001007387 */ /* 0x0001e80000100a00 */
[----:B0-----:R-:W2:Y:S01]  /*498c0*/  LDL.LU R33, [R1+0x8c] ;  /* 0x00008c0001217983 */ /* 0x001ea20000300800 */
[----:B------:R-:W-:-:S05]  /*498d0*/  IADD3 R34, P3, R35, R21, RZ ;  /* 0x0000001523227210 */ /* 0x000fca0007f7e0ff */
[----:B------:R-:W-:Y:S01]  /*498e0*/  IMAD.X R35, R28, 0x1, R24, P3 ;  /* 0x000000011c237824 */ /* 0x000fe200018e0618 */
[----:B---3--:R-:W-:Y:S02]  /*498f0*/  SHF.R.S32.HI R32, RZ, 0x1f, R30 ;  /* 0x0000001fff207819 */ /* 0x008fe4000001141e */
[C---:B------:R-:W-:Y:S02]  /*49900*/  IADD3 R38, P4, R30.reuse, R20, RZ ;  /* 0x000000141e267210 */ /* 0x040fe40007f9e0ff */
[----:B------:R-:W-:Y:S01]  /*49910*/  IADD3 R36, P3, R30, R21, RZ ;  /* 0x000000151e247210 */ /* 0x000fe20007f7e0ff */
[----:B------:R0:W-:Y:S04]  /*49920*/  STL.64 [R1+0x1118], R34 ;  /* 0x0011182201007387 */ /* 0x0001e80000100a00 */
[----:B------:R-:W3:Y:S01]  /*49930*/  LDL.LU R30, [R1+0x88] ;  /* 0x00008800011e7983 */ /* 0x000ee20000300800 */
[----:B------:R-:W-:-:S02]  /*49940*/  IMAD.X R39, R32, 0x1, R23, P4 ;  /* 0x0000000120277824 */ /* 0x000fc400020e0617 */
[----:B------:R-:W-:-:S03]  /*49950*/  IMAD.X R37, R32, 0x1, R24, P3 ;  /* 0x0000000120257824 */ /* 0x000fc600018e0618 */
[----:B------:R-:W-:Y:S04]  /*49960*/  STL.64 [R1+0x1110], R38 ;  /* 0x0011102601007387 */ /* 0x000fe80000100a00 */
[----:B------:R-:W-:Y:S01]  /*49970*/  STL.64 [R1+0x1108], R36 ;  /* 0x0011082401007387 */ /* 0x000fe20000100a00 */
[----:B--2---:R-:W-:Y:S02]  /*49980*/  SHF.R.S32.HI R28, RZ, 0x1f, R33 ;  /* 0x0000001fff1c7819 */ /* 0x004fe40000011421 */
[----:B0-----:R-:W-:-:S05]  /*49990*/  IADD3 R34, P5, R33, R20, RZ ;  /* 0x0000001421227210 */ /* 0x001fca0007fbe0ff */
        /* <DEDUP_REMOVED lines=119> */
[----:B------:R0:W-:Y:S01]  /*4a110*/  STL.64 [R1+0x1018], R34 ;  /* 0x0010182201007387 */ /* 0x0001e20000100a00 */
[----:B------:R-:W-:-:S03]  /*4a120*/  IADD3 R36, P3, R30, R21, RZ ;  /* 0x000000151e247210 */ /* 0x000fc60007f7e0ff */
[----:B------:R-:W3:Y:S04]  /*4a130*/  LDL.LU R33, [R1+0x30] ;  /* 0x0000300001217983 */ /* 0x000ee80000300800 */
[----:B------:R-:W4:Y:S01]  /*4a140*/  LDL.LU R30, [R1+0x48] ;  /* 0x00004800011e7983 */ /* 0x000f220000300800 */
[C---:B------:R-:W-:Y:S02]  /*4a150*/  IMAD.X R37, R38.reuse, 0x1, R24, P3 ;  /* 0x0000000126257824 */ /* 0x040fe400018e0618 */
[----:B------:R-:W-:-:S03]  /*4a160*/  IMAD.X R41, R38, 0x1, R23, P4 ;  /* 0x0000000126297824 */ /* 0x000fc600020e0617 */
[----:B------:R1:W-:Y:S04]  /*4a170*/  STL.64 [R1+0x1008], R36 ;  /* 0x0010082401007387 */ /* 0x0003e80000100a00 */
[----:B------:R4:W-:Y:S01]  /*4a180*/  STL.64 [R1+0x1010], R40 ;  /* 0x0010102801007387 */ /* 0x0009e20000100a00 */
[----:B--2---:R-:W-:Y:S02]  /*4a190*/  SHF.R.S32.HI R28, RZ, 0x1f, R32 ;  /* 0x0000001fff1c7819 */ /* 0x004fe40000011420 */
[----:B0-----:R-:W-:-:S05]  /*4a1a0*/  IADD3 R34, P5, R32, R20, RZ ;  /* 0x0000001420227210 */ /* 0x001fca0007fbe0ff */
[----:B------:R-:W-:Y:S01]  /*4a1b0*/  IMAD.X R35, R28, 0x1, R23, P5 ;  /* 0x000000011c237824 */ /* 0x000fe200028e0617 */
[----:B-1----:R-:W-:-:S04]  /*4a1c0*/  IADD3 R36, P3, R32, R21, RZ ;  /* 0x0000001520247210 */ /* 0x002fc80007f7e0ff */
[----:B------:R0:W-:Y:S04]  /*4a1d0*/  STL.64 [R1+0x1000], R34 ;  /* 0x0010002201007387 */ /* 0x0001e80000100a00 */
[----:B------:R-:W2:Y:S01]  /*4a1e0*/  LDL.LU R32, [R1+0x44] ;  /* 0x0000440001207983 */ /* 0x000ea20000300800 */
[----:B------:R-:W-:Y:S01]  /*4a1f0*/  IMAD.X R37, R28, 0x1, R24, P3 ;  /* 0x000000011c257824 */ /* 0x000fe200018e0618 */
[----:B----4-:R-:W-:-:S04]  /*4a200*/  IADD3 R40, P4, R30, R20, RZ ;  /* 0x000000141e287210 */ /* 0x010fc80007f9e0ff */
[----:B------:R1:W-:Y:S01]  /*4a210*/  STL.64 [R1+0xff8], R36 ;  /* 0x000ff82401007387 */ /* 0x0003e20000100a00 */
[----:B0-----:R-:W-:Y:S02]  /*4a220*/  SHF.R.S32.HI R34, RZ, 0x1f, R30 ;  /* 0x0000001fff227819 */ /* 0x001fe4000001141e */
[----:B-1----:R-:W-:Y:S02]  /*4a230*/  IADD3 R36, P3, R30, R21, RZ ;  /* 0x000000151e247210 */ /* 0x002fe40007f7e0ff */
[----:B------:R-:W4:Y:S04]  /*4a240*/  LDL.LU R30, [R1+0x28] ;  /* 0x00002800011e7983 */ /* 0x000f280000300800 */
[----:B------:R-:W3:Y:S01]  /*4a250*/  LDL.LU R35, [R1+0x40] ;  /* 0x0000400001237983 */ /* 0x000ee20000300800 */
[----:B------:R-:W-:-:S02]  /*4a260*/  IMAD.X R37, R34, 0x1, R24, P3 ;  /* 0x0000000122257824 */ /* 0x000fc400018e0618 */
[----:B------:R-:W-:-:S03]  /*4a270*/  IMAD.X R41, R34, 0x1, R23, P4 ;  /* 0x0000000122297824 */ /* 0x000fc600020e0617 */
[----:B------:R0:W-:Y:S04]  /*4a280*/  STL.64 [R1+0xfe8], R36 ;  /* 0x000fe82401007387 */ /* 0x0001e80000100a00 */
[----:B------:R1:W-:Y:S01]  /*4a290*/  STL.64 [R1+0xff0], R40 ;  /* 0x000ff02801007387 */ /* 0x0003e20000100a00 */
[----:B--2---:R-:W-:Y:S02]  /*4a2a0*/  SHF.R.S32.HI R28, RZ, 0x1f, R32 ;  /* 0x0000001fff1c7819 */ /* 0x004fe40000011420 */
[----:B------:R-:W-:-:S05]  /*4a2b0*/  IADD3 R38, P5, R32, R20, RZ ;  /* 0x0000001420267210 */ /* 0x000fca0007fbe0ff */
[----:B------:R-:W-:Y:S01]  /*4a2c0*/  IMAD.X R39, R28, 0x1, R23, P5 ;  /* 0x000000011c277824 */ /* 0x000fe200028e0617 */
[----:B0-----:R-:W-:-:S04]  /*4a2d0*/  IADD3 R36, P3, R32, R21, RZ ;  /* 0x0000001520247210 */ /* 0x001fc80007f7e0ff */
[----:B------:R0:W-:Y:S04]  /*4a2e0*/  STL.64 [R1+0xfe0], R38 ;  /* 0x000fe02601007387 */ /* 0x0001e80000100a00 */
[----:B------:R-:W2:Y:S01]  /*4a2f0*/  LDL.LU R32, [R1+0x38] ;  /* 0x0000380001207983 */ /* 0x000ea20000300800 */
[----:B------:R-:W-:-:S05]  /*4a300*/  IMAD.X R37, R28, 0x1, R24, P3 ;  /* 0x000000011c257824 */ /* 0x000fca00018e0618 */
[----:B------:R4:W-:Y:S01]  /*4a310*/  STL.64 [R1+0xfd8], R36 ;  /* 0x000fd82401007387 */ /* 0x0009e20000100a00 */
[----:B---3--:R-:W-:Y:S02]  /*4a320*/  SHF.R.S32.HI R34, RZ, 0x1f, R35 ;  /* 0x0000001fff227819 */ /* 0x008fe40000011423 */
[C---:B-1----:R-:W-:Y:S02]  /*4a330*/  IADD3 R40, P4, R35.reuse, R20, RZ ;  /* 0x0000001423287210 */ /* 0x042fe40007f9e0ff */
[----:B0-----:R-:W-:Y:S02]  /*4a340*/  IADD3 R38, P3, R35, R21, RZ ;  /* 0x0000001523267210 */ /* 0x001fe40007f7e0ff */
[----:B------:R-:W3:Y:S01]  /*4a350*/  LDL.LU R35, [R1+0x34] ;  /* 0x0000340001237983 */ /* 0x000ee20000300800 */
[C---:B------:R-:W-:Y:S02]  /*4a360*/  IMAD.X R41, R34.reuse, 0x1, R23, P4 ;  /* 0x0000000122297824 */ /* 0x040fe400020e0617 */
[----:B------:R-:W-:-:S05]  /*4a370*/  IMAD.X R39, R34, 0x1, R24, P3 ;  /* 0x0000000122277824 */ /* 0x000fca00018e0618 */
[----:B------:R0:W-:Y:S04]  /*4a380*/  STL.64 [R1+0xfc8], R38 ;  /* 0x000fc82601007387 */ /* 0x0001e80000100a00 */
[----:B------:R-:W-:Y:S01]  /*4a390*/  STL.64 [R1+0xfd0], R40 ;  /* 0x000fd02801007387 */ /* 0x000fe20000100a00 */
[----:B--2---:R-:W-:Y:S02]  /*4a3a0*/  SHF.R.S32.HI R28, RZ, 0x1f, R32 ;  /* 0x0000001fff1c7819 */ /* 0x004fe40000011420 */
[----:B----4-:R-:W-:-:S05]  /*4a3b0*/  IADD3 R36, P5, R32, R20, RZ ;  /* 0x0000001420247210 */ /* 0x010fca0007fbe0ff */
[----:B------:R-:W-:Y:S01]  /*4a3c0*/  IMAD.X R37, R28, 0x1, R23, P5 ;  /* 0x000000011c257824 */ /* 0x000fe200028e0617 */
[----:B0-----:R-:W-:-:S04]  /*4a3d0*/  IADD3 R38, P3, R32, R21, RZ ;  /* 0x0000001520267210 */ /* 0x001fc80007f7e0ff */
[----:B------:R0:W-:Y:S01]  /*4a3e0*/  STL.64 [R1+0xfc0], R36 ;  /* 0x000fc02401007387 */ /* 0x0001e20000100a00 */
[----:B---3--:R-:W-:Y:S01]  /*4a3f0*/  SHF.R.S32.HI R32, RZ, 0x1f, R35 ;  /* 0x0000001fff207819 */ /* 0x008fe20000011423 */
[----:B------:R-:W-:Y:S01]  /*4a400*/  IMAD.X R39, R28, 0x1, R24, P3 ;  /* 0x000000011c277824 */ /* 0x000fe200018e0618 */
[----:B0-----:R-:W-:-:S04]  /*4a410*/  IADD3 R36, P4, R35, R20, RZ ;  /* 0x0000001423247210 */ /* 0x001fc80007f9e0ff */
[----:B------:R-:W-:Y:S01]  /*4a420*/  STL.64 [R1+0xfb8], R38 ;  /* 0x000fb82601007387 */ /* 0x000fe20000100a00 */
[----:B------:R-:W-:-:S05]  /*4a430*/  IMAD.X R37, R32, 0x1, R23, P4 ;  /* 0x0000000120257824 */ /* 0x000fca00020e0617 */
[----:B------:R0:W-:Y:S04]  /*4a440*/  STL.64 [R1+0xfb0], R36 ;  /* 0x000fb02401007387 */ /* 0x0001e80000100a00 */
[----:B0-----:R-:W2:Y:S01]  /*4a450*/  LDL.LU R37, [R1+0x2c] ;  /* 0x00002c0001257983 */ /* 0x001ea20000300800 */
[----:B------:R-:W-:Y:S02]  /*4a460*/  IADD3 R38, P3, R35, R21, RZ ;  /* 0x0000001523267210 */ /* 0x000fe40007f7e0ff */
[----:B------:R-:W-:Y:S02]  /*4a470*/  SHF.R.S32.HI R28, RZ, 0x1f, R33 ;  /* 0x0000001fff1c7819 */ /* 0x000fe40000011421 */
[----:B------:R-:W-:Y:S01]  /*4a480*/  IADD3 R34, P5, R33, R20, RZ ;  /* 0x0000001421227210 */ /* 0x000fe20007fbe0ff */
[----:B------:R-:W-:-:S04]  /*4a490*/  IMAD.X R39, R32, 0x1, R24, P3 ;  /* 0x0000000120277824 */ /* 0x000fc800018e0618 */
[----:B------:R-:W-:Y:S01]  /*4a4a0*/  IMAD.X R35, R28, 0x1, R23, P5 ;  /* 0x000000011c237824 */ /* 0x000fe200028e0617 */
[----:B------:R0:W-:Y:S04]  /*4a4b0*/  STL.64 [R1+0xfa8], R38 ;  /* 0x000fa82601007387 */ /* 0x0001e80000100a00 */
[----:B------:R-:W3:Y:S04]  /*4a4c0*/  LDL.LU R32, [R1+0x18] ;  /* 0x0000180001207983 */ /* 0x000ee80000300800 */
[----:B------:R1:W-:Y:S01]  /*4a4d0*/  STL.64 [R1+0xfa0], R34 ;  /* 0x000fa02201007387 */ /* 0x0003e20000100a00 */
[----:B0-----:R-:W-:-:S05]  /*4a4e0*/  IADD3 R38, P3, R33, R21, RZ ;  /* 0x0000001521267210 */ /* 0x001fca0007f7e0ff */
[----:B------:R-:W-:-:S05]  /*4a4f0*/  IMAD.X R39, R28, 0x1, R24, P3 ;  /* 0x000000011c277824 */ /* 0x000fca00018e0618 */
[----:B------:R-:W-:Y:S01]  /*4a500*/  STL.64 [R1+0xf98], R38 ;  /* 0x000f982601007387 */ /* 0x000fe20000100a00 */
[----:B--2---:R-:W-:Y:S02]  /*4a510*/  SHF.R.S32.HI R33, RZ, 0x1f, R37 ;  /* 0x0000001fff217819 */ /* 0x004fe40000011425 */
[----:B-1----:R-:W-:-:S05]  /*4a520*/  IADD3 R34, P4, R37, R20, RZ ;  /* 0x0000001425227210 */ /* 0x002fca0007f9e0ff */
[----:B------:R-:W-:-:S05]  /*4a530*/  IMAD.X R35, R33, 0x1, R23, P4 ;  /* 0x0000000121237824 */ /* 0x000fca00020e0617 */
[----:B------:R0:W-:Y:S04]  /*4a540*/  STL.64 [R1+0xf90], R34 ;  /* 0x000f902201007387 */ /* 0x0001e80000100a00 */
[----:B0-----:R-:W2:Y:S01]  /*4a550*/  LDL.LU R35, [R1+0x24] ;  /* 0x0000240001237983 */ /* 0x001ea20000300800 */
[----:B------:R-:W-:Y:S02]  /*4a560*/  IADD3 R36, P3, R37, R21, RZ ;  /* 0x0000001525247210 */ /* 0x000fe40007f7e0ff */
[----:B------:R-:W-:Y:S01]  /*4a570*/  SHF.R.S32.HI R28, RZ, 0x1f, R30 ;  /* 0x0000001fff1c7819 */ /* 0x000fe2000001141e */
[----:B------:R-:W4:Y:S02]  /*4a580*/  LDL.LU R34, [R1+0x10] ;  /* 0x0000100001227983 */ /* 0x000f240000300800 */
[----:B------:R-:W-:Y:S01]  /*4a590*/  IMAD.X R37, R33, 0x1, R24, P3 ;  /* 0x0000000121257824 */ /* 0x000fe200018e0618 */
[----:B------:R-:W-:-:S04]  /*4a5a0*/  IADD3 R38, P5, R30, R20, RZ ;  /* 0x000000141e267210 */ /* 0x000fc80007fbe0ff */
[----:B------:R0:W-:Y:S01]  /*4a5b0*/  STL.64 [R1+0xf88], R36 ;  /* 0x000f882401007387 */ /* 0x0001e20000100a00 */
[----:B------:R-:W-:Y:S01]  /*4a5c0*/  IMAD.X R39, R28, 0x1, R23, P5 ;  /* 0x000000011c277824 */ /* 0x000fe200028e0617 */
[----:B0-----:R-:W-:-:S04]  /*4a5d0*/  IADD3 R36, P3, R30, R21, RZ ;  /* 0x000000151e247210 */ /* 0x001fc80007f7e0ff */
[----:B------:R0:W-:Y:S01]  /*4a5e0*/  STL.64 [R1+0xf80], R38 ;  /* 0x000f802601007387 */ /* 0x0001e20000100a00 */
[----:B------:R-:W-:-:S03]  /*4a5f0*/  IMAD.X R37, R28, 0x1, R24, P3 ;  /* 0x000000011c257824 */ /* 0x000fc600018e0618 */
[----:B------:R-:W3:Y:S04]  /*4a600*/  LDL.LU R30, [R1+0x20] ;  /* 0x00002000011e7983 */ /* 0x000ee80000300800 */
[----:B------:R-:W4:Y:S04]  /*4a610*/  LDL.LU R41, [R1+0xc] ;  /* 0x00000c0001297983 */ /* 0x000f280000300800 */
[----:B------:R1:W-:Y:S04]  /*4a620*/  STL.64 [R1+0xf78], R36 ;  /* 0x000f782401007387 */ /* 0x0003e80000100a00 */
[----:B0-----:R-:W4:Y:S01]  /*4a630*/  LDL.LU R38, [R1+0x8] ;  /* 0x0000080001267983 */ /* 0x001f220000300800 */
[----:B--2---:R-:W-:-:S02]  /*4a640*/  SHF.R.S32.HI R33, RZ, 0x1f, R35 ;  /* 0x0000001fff217819 */ /* 0x004fc40000011423 */
[C---:B-1----:R-:W-:Y:S02]  /*4a650*/  IADD3 R36, P3, R35.reuse, R21, RZ ;  /* 0x0000001523247210 */ /* 0x042fe40007f7e0ff */
[----:B------:R-:W-:-:S03]  /*4a660*/  IADD3 R42, P4, R35, R20, RZ ;  /* 0x00000014232a7210 */ /* 0x000fc60007f9e0ff */
[C---:B------:R-:W-:Y:S02]  /*4a670*/  IMAD.X R37, R33.reuse, 0x1, R24, P3 ;  /* 0x0000000121257824 */ /* 0x040fe400018e0618 */
[----:B------:R-:W-:-:S03]  /*4a680*/  IMAD.X R43, R33, 0x1, R23, P4 ;  /* 0x00000001212b7824 */ /* 0x000fc600020e0617 */
[----:B------:R0:W-:Y:S04]  /*4a690*/  STL.64 [R1+0xf68], R36 ;  /* 0x000f682401007387 */ /* 0x0001e80000100a00 */
[----:B------:R1:W-:Y:S04]  /*4a6a0*/  STL.64 [R1+0xf70], R42 ;  /* 0x000f702a01007387 */ /* 0x0003e80000100a00 */
[----:B0-----:R-:W2:Y:S01]  /*4a6b0*/  LDL.LU R37, [R1+0x1c] ;  /* 0x00001c0001257983 */ /* 0x001ea20000300800 */
[----:B------:R-:W-:Y:S02]  /*4a6c0*/  IMAD.MOV.U32 R33, RZ, RZ, R27 ;  /* 0x000000ffff217224 */ /* 0x000fe400078e001b */
[----:B------:R-:W-:Y:S01]  /*4a6d0*/  IMAD.MOV.U32 R27, RZ, RZ, R16 ;  /* 0x000000ffff1b7224 */ /* 0x000fe200078e0010 */
[----:B---3--:R-:W-:-:S02]  /*4a6e0*/  SHF.R.S32.HI R28, RZ, 0x1f, R30 ;  /* 0x0000001fff1c7819 */ /* 0x008fc4000001141e */
[C---:B------:R-:W-:Y:S01]  /*4a6f0*/  IADD3 R56, P5, R30.reuse, R20, RZ ;  /* 0x000000141e387210 */ /* 0x040fe20007fbe0ff */
[----:B------:R-:W-:Y:S01]  /*4a700*/  IMAD.MOV.U32 R16, RZ, RZ, R14 ;  /* 0x000000ffff107224 */ /* 0x000fe200078e000e */
[----:B-1----:R-:W-:Y:S01]  /*4a710*/  IADD3 R42, P3, R30, R21, RZ ;  /* 0x000000151e2a7210 */ /* 0x002fe20007f7e0ff */
[----:B------:R-:W-:Y:S02]  /*4a720*/  IMAD.MOV.U32 R14, RZ, RZ, R4 ;  /* 0x000000ffff0e7224 */ /* 0x000fe400078e0004 */
[C---:B------:R-:W-:Y:S02]  /*4a730*/  IMAD.X R57, R28.reuse, 0x1, R23, P5 ;  /* 0x000000011c397824 */ /* 0x040fe400028e0617 */
[----:B------:R-:W-:Y:S02]  /*4a740*/  IMAD.MOV.U32 R30, RZ, RZ, R18 ;  /* 0x000000ffff1e7224 */ /* 0x000fe400078e0012 */
[----:B------:R-:W-:Y:S02]  /*4a750*/  IMAD.MOV.U32 R18, RZ, RZ, R17 ;  /* 0x000000ffff127224 */ /* 0x000fe400078e0011 */
[----:B------:R-:W-:-:S02]  /*4a760*/  IMAD.X R43, R28, 0x1, R24, P3 ;  /* 0x000000011c2b7824 */ /* 0x000fc400018e0618 */
[----:B------:R-:W-:Y:S01]  /*4a770*/  IMAD.MOV.U32 R17, RZ, RZ, R5 ;  /* 0x000000ffff117224 */ /* 0x000fe200078e0005 */
[----:B------:R-:W-:Y:S04]  /*4a780*/  STL.64 [R1+0xf60], R56 ;  /* 0x000f603801007387 */ /* 0x000fe80000100a00 */
[----:B------:R-:W3:Y:S04]  /*4a790*/  LDL.LU R39, [R1+0x4] ;  /* 0x0000040001277983 */ /* 0x000ee80000300800 */
[----:B------:R-:W-:Y:S04]  /*4a7a0*/  STL.64 [R1+0xf58], R42 ;  /* 0x000f582a01007387 */ /* 0x000fe80000100a00 */
[----:B------:R-:W3:Y:S01]  /*4a7b0*/  LDL.LU R36, [R1] ;  /* 0x0000000001247983 */ /* 0x000ee20000300800 */
[----:B--2---:R-:W-:-:S02]  /*4a7c0*/  SHF.R.S32.HI R35, RZ, 0x1f, R37 ;  /* 0x0000001fff237819 */ /* 0x004fc40000011425 */
[----:B------:R-:W-:-:S05]  /*4a7d0*/  IADD3 R4, P4, R37, R20, RZ ;  /* 0x0000001425047210 */ /* 0x000fca0007f9e0ff */
[----:B------:R-:W-:-:S05]  /*4a7e0*/  IMAD.X R5, R35, 0x1, R23, P4 ;  /* 0x0000000123057824 */ /* 0x000fca00020e0617 */
[----:B------:R0:W-:Y:S04]  /*4a7f0*/  STL.64 [R1+0xf50], R4 ;  /* 0x000f500401007387 */ /* 0x0001e80000100a00 */
[----:B0-----:R-:W2:Y:S04]  /*4a800*/  LDL.LU.64 R4, [R1+0x1800] ;  /* 0x0018000001047983 */ /* 0x001ea80000300a00 */
[----:B------:R-:W4:Y:S01]  /*4a810*/  LDL.LU R40, [R1+0x14] ;  /* 0x0000140001287983 */ /* 0x000f220000300800 */
[----:B------:R-:W-:-:S05]  /*4a820*/  IADD3 R42, P3, R37, R21, RZ ;  /* 0x00000015252a7210 */ /* 0x000fca0007f7e0ff */
[----:B------:R-:W-:Y:S02]  /*4a830*/  IMAD.X R43, R35, 0x1, R24, P3 ;  /* 0x00000001232b7824 */ /* 0x000fe400018e0618 */
[----:B------:R-:W-:Y:S01]  /*4a840*/  IMAD.MOV.U32 R35, RZ, RZ, R33 ;  /* 0x000000ffff237224 */ /* 0x000fe200078e0021 */
[----:B------:R-:W-:Y:S01]  /*4a850*/  SHF.R.S32.HI R28, RZ, 0x1f, R32 ;  /* 0x0000001fff1c7819 */ /* 0x000fe20000011420 */
[----:B------:R-:W-:Y:S01]  /*4a860*/  IMAD.MOV.U32 R33, RZ, RZ, R18 ;  /* 0x000000ffff217224 */ /* 0x000fe200078e0012 */
[----:B------:R-:W-:Y:S01]  /*4a870*/  IADD3 R56, P5, R32, R20, RZ ;  /* 0x0000001420387210 */ /* 0x000fe20007fbe0ff */
[----:B------:R0:W-:Y:S01]  /*4a880*/  STL.64 [R1+0xf48], R42 ;  /* 0x000f482a01007387 */ /* 0x0001e20000100a00 */
[----:B------:R-:W-:Y:S02]  /*4a890*/  IMAD.MOV.U32 R18, RZ, RZ, R17 ;  /* 0x000000ffff127224 */ /* 0x000fe400078e0011 */
[----:B------:R-:W-:Y:S02]  /*4a8a0*/  IMAD.MOV.U32 R17, RZ, RZ, R60 ;  /* 0x000000ffff117224 */ /* 0x000fe400078e003c */
[----:B------:R-:W-:Y:S01]  /*4a8b0*/  IMAD.X R57, R28, 0x1, R23, P5 ;  /* 0x000000011c397824 */ /* 0x000fe200028e0617 */
[----:B0-----:R-:W-:Y:S01]  /*4a8c0*/  IADD3 R42, P3, R32, R21, RZ ;  /* 0x00000015202a7210 */ /* 0x001fe20007f7e0ff */
[----:B------:R-:W-:-:S02]  /*4a8d0*/  IMAD.MOV.U32 R32, RZ, RZ, R30 ;  /* 0x000000ffff207224 */ /* 0x000fc400078e001e */
[----:B------:R-:W-:Y:S02]  /*4a8e0*/  IMAD.MOV.U32 R30, RZ, RZ, R16 ;  /* 0x000000ffff1e7224 */ /* 0x000fe400078e0010 */
[----:B------:R-:W-:Y:S02]  /*4a8f0*/  IMAD.MOV.U32 R16, RZ, RZ, R61 ;  /* 0x000000ffff107224 */ /* 0x000fe400078e003d */
[----:B------:R-:W-:Y:S01]  /*4a900*/  IMAD.X R43, R28, 0x1, R24, P3 ;  /* 0x000000011c2b7824 */ /* 0x000fe200018e0618 */
[----:B------:R-:W-:Y:S04]  /*4a910*/  STL.64 [R1+0xf40], R56 ;  /* 0x000f403801007387 */ /* 0x000fe80000100a00 */
[----:B------:R-:W-:Y:S01]  /*4a920*/  STL.64 [R1+0xf38], R42 ;  /* 0x000f382a01007387 */ /* 0x000fe20000100a00 */
[----:B----4-:R-:W-:-:S02]  /*4a930*/  SHF.R.S32.HI R37, RZ, 0x1f, R40 ;  /* 0x0000001fff257819 */ /* 0x010fc40000011428 */
[----:B------:R-:W-:-:S05]  /*4a940*/  IADD3 R60, P4, R40, R20, RZ ;  /* 0x00000014283c7210 */ /* 0x000fca0007f9e0ff */
[----:B------:R-:W-:-:S05]  /*4a950*/  IMAD.X R61, R37, 0x1, R23, P4 ;  /* 0x00000001253d7824 */ /* 0x000fca00020e0617 */
[----:B------:R0:W-:Y:S04]  /*4a960*/  STL.64 [R1+0xf30], R60 ;  /* 0x000f303c01007387 */ /* 0x0001e80000100a00 */
[----:B0-----:R-:W4:Y:S01]  /*4a970*/  LDL.LU.64 R60, [R1+0x17f8] ;  /* 0x0017f800013c7983 */ /* 0x001f220000300a00 */
[----:B------:R-:W-:Y:S02]  /*4a980*/  IADD3 R42, P3, R40, R21, RZ ;  /* 0x00000015282a7210 */ /* 0x000fe40007f7e0ff */
[----:B------:R-:W-:Y:S02]  /*4a990*/  SHF.R.S32.HI R28, RZ, 0x1f, R34 ;  /* 0x0000001fff1c7819 */ /* 0x000fe40000011422 */
[----:B------:R-:W-:Y:S01]  /*4a9a0*/  IADD3 R56, P5, R34, R20, RZ ;  /* 0x0000001422387210 */ /* 0x000fe20007fbe0ff */
[----:B------:R-:W-:-:S02]  /*4a9b0*/  IMAD.X R43, R37, 0x1, R24, P3 ;  /* 0x00000001252b7824 */ /* 0x000fc400018e0618 */
[----:B------:R-:W-:Y:S02]  /*4a9c0*/  IMAD.MOV.U32 R37, RZ, RZ, R35 ;  /* 0x000000ffff257224 */ /* 0x000fe400078e0023 */
[----:B------:R-:W-:Y:S02]  /*4a9d0*/  IMAD.X R57, R28, 0x1, R23, P5 ;  /* 0x000000011c397824 */ /* 0x000fe400028e0617 */
[----:B------:R-:W-:Y:S01]  /*4a9e0*/  IMAD.MOV.U32 R35, RZ, RZ, R33 ;  /* 0x000000ffff237224 */ /* 0x000fe200078e0021 */
[----:B------:R0:W-:Y:S01]  /*4a9f0*/  STL.64 [R1+0xf28], R42 ;  /* 0x000f282a01007387 */ /* 0x0001e20000100a00 */
[----:B------:R-:W-:Y:S02]  /*4aa00*/  IMAD.MOV.U32 R33, RZ, RZ, R18 ;  /* 0x000000ffff217224 */ /* 0x000fe400078e0012 */
[----:B------:R-:W-:Y:S01]  /*4aa10*/  IMAD.MOV.U32 R18, RZ, RZ, R19 ;  /* 0x000000ffff127224 */ /* 0x000fe200078e0013 */
[----:B------:R1:W-:Y:S01]  /*4aa20*/  STL.64 [R1+0xf20], R56 ;  /* 0x000f203801007387 */ /* 0x0003e20000100a00 */
[----:B0-----:R-:W-:Y:S01]  /*4aa30*/  IADD3 R42, P3, R34, R21, RZ ;  /* 0x00000015222a7210 */ /* 0x001fe20007f7e0ff */
[----:B------:R-:W-:Y:S01]  /*4aa40*/  IMAD.MOV.U32 R34, RZ, RZ, R32 ;  /* 0x000000ffff227224 */ /* 0x000fe200078e0020 */
[----:B-1----:R-:W-:Y:S01]  /*4aa50*/  SHF.R.S32.HI R56, RZ, 0x1f, R41 ;  /* 0x0000001fff387819 */ /* 0x002fe20000011429 */
[----:B------:R-:W-:-:S02]  /*4aa60*/  IMAD.MOV.U32 R32, RZ, RZ, R30 ;  /* 0x000000ffff207224 */ /* 0x000fc400078e001e */
[----:B------:R-:W-:-:S05]  /*4aa70*/  IMAD.X R43, R28, 0x1, R24, P3 ;  /* 0x000000011c2b7824 */ /* 0x000fca00018e0618 */
[----:B------:R-:W-:Y:S01]  /*4aa80*/  STL.64 [R1+0xf18], R42 ;  /* 0x000f182a01007387 */ /* 0x000fe20000100a00 */
[----:B----4-:R-:W-:Y:S01]  /*4aa90*/  IMAD.MOV.U32 R19, RZ, RZ, R60 ;  /* 0x000000ffff137224 */ /* 0x010fe200078e003c */
[----:B------:R-:W-:Y:S01]  /*4aaa0*/  IADD3 R60, P4, R41, R20, RZ ;  /* 0x00000014293c7210 */ /* 0x000fe20007f9e0ff */
[----:B------:R-:W-:-:S04]  /*4aab0*/  IMAD.MOV.U32 R30, RZ, RZ, R61 ;  /* 0x000000ffff1e7224 */ /* 0x000fc800078e003d */
[----:B------:R-:W-:-:S05]  /*4aac0*/  IMAD.X R61, R56, 0x1, R23, P4 ;  /* 0x00000001383d7824 */ /* 0x000fca00020e0617 */
[----:B------:R0:W-:Y:S04]  /*4aad0*/  STL.64 [R1+0xf10], R60 ;  /* 0x000f103c01007387 */ /* 0x0001e80000100a00 */
[----:B0-----:R-:W4:Y:S01]  /*4aae0*/  LDL.LU.64 R60, [R1+0x17f0] ;  /* 0x0017f000013c7983 */ /* 0x001f220000300a00 */
[----:B------:R-:W-:Y:S02]  /*4aaf0*/  IADD3 R40, P3, R41, R21, RZ ;  /* 0x0000001529287210 */ /* 0x000fe40007f7e0ff */
[----:B------:R-:W-:Y:S02]  /*4ab00*/  SHF.R.S32.HI R28, RZ, 0x1f, R38 ;  /* 0x0000001fff1c7819 */ /* 0x000fe40000011426 */
[----:B------:R-:W-:Y:S01]  /*4ab10*/  IADD3 R42, P5, R38, R20, RZ ;  /* 0x00000014262a7210 */ /* 0x000fe20007fbe0ff */
[----:B------:R-:W-:-:S04]  /*4ab20*/  IMAD.X R41, R56, 0x1, R24, P3 ;  /* 0x0000000138297824 */ /* 0x000fc800018e0618 */
[----:B------:R-:W-:Y:S01]  /*4ab30*/  IMAD.X R43, R28, 0x1, R23, P5 ;  /* 0x000000011c2b7824 */ /* 0x000fe200028e0617 */
[----:B------:R0:W-:Y:S01]  /*4ab40*/  STL.64 [R1+0xf08], R40 ;  /* 0x000f082801007387 */ /* 0x0001e20000100a00 */
[----:B---3--:R-:W-:-:S03]  /*4ab50*/  IADD3 R56, P4, R39, R20, RZ ;  /* 0x0000001427387210 */ /* 0x008fc60007f9e0ff */
[----:B------:R1:W-:Y:S01]  /*4ab60*/  STL.64 [R1+0xf00], R42 ;  /* 0x000f002a01007387 */ /* 0x0003e20000100a00 */
[----:B0-----:R-:W-:Y:S02]  /*4ab70*/  IADD3 R40, P3, R38, R21, RZ ;  /* 0x0000001526287210 */ /* 0x001fe40007f7e0ff */
[----:B-1----:R-:W-:-:S03]  /*4ab80*/  SHF.R.S32.HI R42, RZ, 0x1f, R39 ;  /* 0x0000001fff2a7819 */ /* 0x002fc60000011427 */
[----:B------:R-:W-:Y:S01]  /*4ab90*/  IMAD.X R41, R28, 0x1, R24, P3 ;  /* 0x000000011c297824 */ /* 0x000fe200018e0618 */
[----:B------:R-:W-:Y:S01]  /*4aba0*/  IADD3 R38, P3, R39, R21, RZ ;  /* 0x0000001527267210 */ /* 0x000fe20007f7e0ff */
[----:B------:R-:W-:-:S04]  /*4abb0*/  IMAD.X R57, R42, 0x1, R23, P4 ;  /* 0x000000012a397824 */ /* 0x000fc800020e0617 */
[----:B------:R-:W-:Y:S01]  /*4abc0*/  IMAD.X R39, R42, 0x1, R24, P3 ;  /* 0x000000012a277824 */ /* 0x000fe200018e0618 */
[----:B------:R0:W-:Y:S01]  /*4abd0*/  STL.64 [R1+0xef8], R40 ;  /* 0x000ef82801007387 */ /* 0x0001e20000100a00 */
[----:B------:R-:W-:-:S03]  /*4abe0*/  SHF.R.S32.HI R28, RZ, 0x1f, R36 ;  /* 0x0000001fff1c7819 */ /* 0x000fc60000011424 */
[----:B------:R-:W-:Y:S04]  /*4abf0*/  STL.64 [R1+0xef0], R56 ;  /* 0x000ef03801007387 */ /* 0x000fe80000100a00 */
[----:B------:R1:W-:Y:S01]  /*4ac00*/  STL.64 [R1+0xee8], R38 ;  /* 0x000ee82601007387 */ /* 0x0003e20000100a00 */
[C---:B0-----:R-:W-:Y:S02]  /*4ac10*/  IADD3 R40, P5, R36.reuse, R20, RZ ;  /* 0x0000001424287210 */ /* 0x041fe40007fbe0ff */
[----:B-1----:R-:W-:-:S03]  /*4ac20*/  IADD3 R38, P3, R36, R21, RZ ;  /* 0x0000001524267210 */ /* 0x002fc60007f7e0ff */
[C---:B------:R-:W-:Y:S02]  /*4ac30*/  IMAD.X R41, R28.reuse, 0x1, R23, P5 ;  /* 0x000000011c297824 */ /* 0x040fe400028e0617 */
[----:B------:R-:W-:-:S03]  /*4ac40*/  IMAD.X R39, R28, 0x1, R24, P3 ;  /* 0x000000011c277824 */ /* 0x000fc600018e0618 */
[----:B------:R-:W-:Y:S04]  /*4ac50*/  STL.64 [R1+0xee0], R40 ;  /* 0x000ee02801007387 */ /* 0x000fe80000100a00 */
[----:B------:R0:W-:Y:S02]  /*4ac60*/  STL.64 [R1+0xed8], R38 ;  /* 0x000ed82601007387 */ /* 0x0001e40000100a00 */
[----:B0-----:R-:W-:Y:S02]  /*4ac70*/  IMAD.MOV.U32 R38, RZ, RZ, R37 ;  /* 0x000000ffff267224 */ /* 0x001fe400078e0025 */
[----:B------:R-:W-:Y:S02]  /*4ac80*/  IMAD.MOV.U32 R37, RZ, RZ, R34 ;  /* 0x000000ffff257224 */ /* 0x000fe400078e0022 */
[----:B------:R-:W-:-:S02]  /*4ac90*/  IMAD.MOV.U32 R34, RZ, RZ, R35 ;  /* 0x000000ffff227224 */ /* 0x000fc400078e0023 */
[----:B------:R-:W-:Y:S02]  /*4aca0*/  IMAD.MOV.U32 R35, RZ, RZ, R32 ;  /* 0x000000ffff237224 */ /* 0x000fe400078e0020 */
[----:B------:R-:W-:Y:S02]  /*4acb0*/  IMAD.MOV.U32 R32, RZ, RZ, R33 ;  /* 0x000000ffff207224 */ /* 0x000fe400078e0021 */
[----:B------:R-:W-:Y:S02]  /*4acc0*/  IMAD.MOV.U32 R33, RZ, RZ, R30 ;  /* 0x000000ffff217224 */ /* 0x000fe400078e001e */
[----:B------:R-:W-:Y:S02]  /*4acd0*/  IMAD.MOV.U32 R30, RZ, RZ, R31 ;  /* 0x000000ffff1e7224 */ /* 0x000fe400078e001f */
[----:B------:R-:W-:Y:S02]  /*4ace0*/  IMAD.MOV.U32 R39, RZ, RZ, R37 ;  /* 0x000000ffff277224 */ /* 0x000fe400078e0025 */
[----:B------:R-:W-:-:S02]  /*4acf0*/  IMAD.MOV.U32 R31, RZ, RZ, R15 ;  /* 0x000000ffff1f7224 */ /* 0x000fc400078e000f */
[----:B------:R-:W-:Y:S02]  /*4ad00*/  IMAD.MOV.U32 R37, RZ, RZ, R34 ;  /* 0x000000ffff257224 */ /* 0x000fe400078e0022 */
[----:B------:R-:W-:Y:S02]  /*4ad10*/  IMAD.MOV.U32 R15, RZ, RZ, R8 ;  /* 0x000000ffff0f7224 */ /* 0x000fe400078e0008 */
[----:B------:R-:W-:Y:S02]  /*4ad20*/  IMAD.MOV.U32 R34, RZ, RZ, R35 ;  /* 0x000000ffff227224 */ /* 0x000fe400078e0023 */
[----:B------:R-:W-:Y:S02]  /*4ad30*/  IMAD.MOV.U32 R8, RZ, RZ, R9 ;  /* 0x000000ffff087224 */ /* 0x000fe400078e0009 */
[----:B------:R-:W-:Y:S02]  /*4ad40*/  IMAD.MOV.U32 R35, RZ, RZ, R32 ;  /* 0x000000ffff237224 */ /* 0x000fe400078e0020 */
[----:B--2---:R-:W-:-:S02]  /*4ad50*/  IMAD.MOV.U32 R9, RZ, RZ, R4 ;  /* 0x000000ffff097224 */ /* 0x004fc400078e0004 */
[----:B------:R-:W-:Y:S01]  /*4ad60*/  IMAD.MOV.U32 R32, RZ, RZ, R33 ;  /* 0x000000ffff207224 */ /* 0x000fe200078e0021 */
[----:B------:R-:W2:Y:S01]  /*4ad70*/  LDL.LU R4, [R1+0x17ec] ;  /* 0x0017ec0001047983 */ /* 0x000ea20000300800 */
[----:B------:R-:W-:Y:S02]  /*4ad80*/  IMAD.MOV.U32 R33, RZ, RZ, R30 ;  /* 0x000000ffff217224 */ /* 0x000fe400078e001e */
[----:B------:R-:W-:Y:S02]  /*4ad90*/  IMAD.MOV.U32 R30, RZ, RZ, R31 ;  /* 0x000000ffff1e7224 */ /* 0x000fe400078e001f */
[----:B------:R-:W-:Y:S02]  /*4ada0*/  IMAD.MOV.U32 R31, RZ, RZ, R8 ;  /* 0x000000ffff1f7224 */ /* 0x000fe400078e0008 */
[----:B------:R-:W-:Y:S02]  /*4adb0*/  IMAD.MOV.U32 R8, RZ, RZ, R9 ;  /* 0x000000ffff087224 */ /* 0x000fe400078e0009 */
[----:B------:R-:W-:-:S02]  /*4adc0*/  IMAD.MOV.U32 R9, RZ, RZ, R6 ;  /* 0x000000ffff097224 */ /* 0x000fc400078e0006 */
[----:B------:R-:W-:Y:S02]  /*4add0*/  IMAD.MOV.U32 R6, RZ, RZ, R7 ;  /* 0x000000ffff067224 */ /* 0x000fe400078e0007 */
[----:B------:R-:W-:Y:S01]  /*4ade0*/  IMAD.MOV.U32 R7, RZ, RZ, R59 ;  /* 0x000000ffff077224 */ /* 0x000fe200078e003b */
[----:B----4-:R-:W-:Y:S02]  /*4adf0*/  SHF.R.S32.HI R36, RZ, 0x1f, R61 ;  /* 0x0000001fff247819 */ /* 0x010fe4000001143d */
[C---:B------:R-:W-:Y:S02]  /*4ae00*/  IADD3 R56, P4, R61.reuse, R20, RZ ;  /* 0x000000143d387210 */ /* 0x040fe40007f9e0ff */
[----:B------:R-:W-:-:S03]  /*4ae10*/  IADD3 R42, P3, R61, R21, RZ ;  /* 0x000000153d2a7210 */ /* 0x000fc60007f7e0ff */
[C---:B------:R-:W-:Y:S02]  /*4ae20*/  IMAD.X R57, R36.reuse, 0x1, R23, P4 ;  /* 0x0000000124397824 */ /* 0x040fe400020e0617 */
[----:B------:R-:W-:-:S03]  /*4ae30*/  IMAD.X R43, R36, 0x1, R24, P3 ;  /* 0x00000001242b7824 */ /* 0x000fc600018e0618 */
[----:B------:R-:W-:Y:S04]  /*4ae40*/  STL.64 [R1+0xed0], R56 ;  /* 0x000ed03801007387 */ /* 0x000fe80000100a00 */
[----:B------:R0:W-:Y:S04]  /*4ae50*/  STL.64 [R1+0xec8], R42 ;  /* 0x000ec82a01007387 */ /* 0x0001e80000100a00 */
[----:B------:R-:W3:Y:S01]  /*4ae60*/  LDL.LU R59, [R1+0x17e8] ;  /* 0x0017e800013b7983 */ /* 0x000ee20000300800 */
[----:B------:R-:W-:Y:S02]  /*4ae70*/  SHF.R.S32.HI R28, RZ, 0x1f, R60 ;  /* 0x0000001fff1c7819 */ /* 0x000fe4000001143c */
[----:B------:R-:W-:-:S05]  /*4ae80*/  IADD3 R40, P5, R60, R20, RZ ;  /* 0x000000143c287210 */ /* 0x000fca0007fbe0ff */
[----:B------:R-:W-:-:S05]  /*4ae90*/  IMAD.X R41, R28, 0x1, R23, P5 ;  /* 0x000000011c297824 */ /* 0x000fca00028e0617 */
[----:B------:R1:W-:Y:S01]  /*4aea0*/  STL.64 [R1+0xec0], R40 ;  /* 0x000ec02801007387 */ /* 0x0003e20000100a00 */
[----:B0-----:R-:W-:Y:S01]  /*4aeb0*/  IADD3 R42, P3, R60, R21, RZ ;  /* 0x000000153c2a7210 */ /* 0x001fe20007f7e0ff */
[----:B------:R-:W-:Y:S02]  /*4aec0*/  IMAD.MOV.U32 R36, RZ, RZ, R37 ;  /* 0x000000ffff247224 */ /* 0x000fe400078e0025 */
[----:B------:R-:W-:Y:S02]  /*4aed0*/  IMAD.MOV.U32 R37, RZ, RZ, R35 ;  /* 0x000000ffff257224 */ /* 0x000fe400078e0023 */
[----:B-1----:R-:W-:Y:S02]  /*4aee0*/  IMAD.MOV.U32 R41, RZ, RZ, R34 ;  /* 0x000000ffff297224 */ /* 0x002fe400078e0022 */
[----:B------:R-:W-:Y:S02]  /*4aef0*/  IMAD.MOV.U32 R34, RZ, RZ, R32 ;  /* 0x000000ffff227224 */ /* 0x000fe400078e0020 */
[----:B------:R-:W-:-:S02]  /*4af00*/  IMAD.MOV.U32 R32, RZ, RZ, R30 ;  /* 0x000000ffff207224 */ /* 0x000fc400078e001e */
[----:B------:R-:W-:Y:S02]  /*4af10*/  IMAD.MOV.U32 R30, RZ, RZ, R9 ;  /* 0x000000ffff1e7224 */ /* 0x000fe400078e0009 */
[----:B------:R-:W-:Y:S02]  /*4af20*/  IMAD.MOV.U32 R9, RZ, RZ, R6 ;  /* 0x000000ffff097224 */ /* 0x000fe400078e0006 */
[----:B------:R-:W-:Y:S02]  /*4af30*/  IMAD.MOV.U32 R35, RZ, RZ, R33 ;  /* 0x000000ffff237224 */ /* 0x000fe400078e0021 */
[----:B------:R-:W-:Y:S02]  /*4af40*/  IMAD.MOV.U32 R33, RZ, RZ, R31 ;  /* 0x000000ffff217224 */ /* 0x000fe400078e001f */
[----:B------:R-:W-:Y:S02]  /*4af50*/  IMAD.MOV.U32 R31, RZ, RZ, R7 ;  /* 0x000000ffff1f7224 */ /* 0x000fe400078e0007 */
[----:B------:R-:W-:-:S05]  /*4af60*/  IMAD.X R43, R28, 0x1, R24, P3 ;  /* 0x000000011c2b7824 */ /* 0x000fca00018e0618 */
[----:B------:R-:W-:Y:S01]  /*4af70*/  STL.64 [R1+0xeb8], R42 ;  /* 0x000eb82a01007387 */ /* 0x000fe20000100a00 */
[----:B---3--:R-:W-:Y:S02]  /*4af80*/  SHF.R.S32.HI R61, RZ, 0x1f, R59 ;  /* 0x0000001fff3d7819 */ /* 0x008fe4000001143b */
[----:B------:R-:W-:-:S05]  /*4af90*/  IADD3 R6, P4, R59, R20, RZ ;  /* 0x000000143b067210 */ /* 0x000fca0007f9e0ff */
[----:B------:R-:W-:-:S05]  /*4afa0*/  IMAD.X R7, R61, 0x1, R23, P4 ;  /* 0x000000013d077824 */ /* 0x000fca00020e0617 */
[----:B------:R0:W-:Y:S04]  /*4afb0*/  STL.64 [R1+0xeb0], R6 ;  /* 0x000eb00601007387 */ /* 0x0001e80000100a00 */
[----:B0-----:R-:W3:Y:S01]  /*4afc0*/  LDL.LU.64 R6, [R1+0x17e0] ;  /* 0x0017e00001067983 */ /* 0x001ee20000300a00 */
[-C--:B------:R-:W-:Y:S02]  /*4afd0*/  IADD3 R56, P3, R59, R21.reuse, RZ ;  /* 0x000000153b387210 */ /* 0x080fe40007f7e0ff */
[----:B--2---:R-:W-:Y:S02]  /*4afe0*/  SHF.R.S32.HI R60, RZ, 0x1f, R4 ;  /* 0x0000001fff3c7819 */ /* 0x004fe40000011404 */
[C---:B------:R-:W-:Y:S01]  /*4aff0*/  IADD3 R42, P5, R4.reuse, R20, RZ ;  /* 0x00000014042a7210 */ /* 0x040fe20007fbe0ff */
[----:B------:R-:W-:Y:S01]  /*4b000*/  IMAD.X R57, R61, 0x1, R24, P3 ;  /* 0x000000013d397824 */ /* 0x000fe200018e0618 */
[----:B------:R-:W-:-:S03]  /*4b010*/  IADD3 R40, P3, R4, R21, RZ ;  /* 0x0000001504287210 */ /* 0x000fc60007f7e0ff */
[----:B------:R-:W-:Y:S01]  /*4b020*/  IMAD.X R43, R60, 0x1, R23, P5 ;  /* 0x000000013c2b7824 */ /* 0x000fe200028e0617 */
[----:B------:R0:W-:Y:S01]  /*4b030*/  STL.64 [R1+0xea8], R56 ;  /* 0x000ea83801007387 */ /* 0x0001e20000100a00 */
[----:B------:R-:W-:-:S03]  /*4b040*/  IADD3 R28, P4, R5, R20, RZ ;  /* 0x00000014051c7210 */ /* 0x000fc60007f9e0ff */
[----:B------:R-:W-:Y:S01]  /*4b050*/  STL.64 [R1+0xea0], R42 ;  /* 0x000ea02a01007387 */ /* 0x000fe20000100a00 */
[----:B0-----:R-:W-:Y:S02]  /*4b060*/  IMAD.MOV.U32 R57, RZ, RZ, R41 ;  /* 0x000000ffff397224 */ /* 0x001fe400078e0029 */
[----:B------:R-:W-:Y:S01]  /*4b070*/  IMAD.X R41, R60, 0x1, R24, P3 ;  /* 0x000000013c297824 */ /* 0x000fe200018e0618 */
[----:B------:R-:W-:Y:S01]  /*4b080*/  SHF.R.S32.HI R59, RZ, 0x1f, R5 ;  /* 0x0000001fff3b7819 */ /* 0x000fe20000011405 */
[----:B------:R-:W-:-:S03]  /*4b090*/  IMAD.MOV.U32 R60, RZ, RZ, R28 ;  /* 0x000000ffff3c7224 */ /* 0x000fc600078e001c */
[----:B------:R0:W-:Y:S04]  /*4b0a0*/  STL.64 [R1+0xe98], R40 ;  /* 0x000e982801007387 */ /* 0x0001e80000100a00 */
[----:B------:R1:W-:Y:S01]  /*4b0b0*/  STL [R1+0xe90], R28 ;  /* 0x000e901c01007387 */ /* 0x0003e20000100800 */
[----:B------:R-:W-:Y:S02]  /*4b0c0*/  IMAD.MOV.U32 R61, RZ, RZ, R29 ;  /* 0x000000ffff3d7224 */ /* 0x000fe400078e001d */
[----:B0-----:R-:W-:Y:S02]  /*4b0d0*/  IMAD.MOV.U32 R40, RZ, RZ, R37 ;  /* 0x000000ffff287224 */ /* 0x001fe400078e0025 */
[----:B------:R-:W-:Y:S01]  /*4b0e0*/  IMAD.MOV.U32 R37, RZ, RZ, R34 ;  /* 0x000000ffff257224 */ /* 0x000fe200078e0022 */
[----:B-1----:R-:W-:Y:S01]  /*4b0f0*/  IADD3 R28, P3, R5, R21, RZ ;  /* 0x00000015051c7210 */ /* 0x002fe20007f7e0ff */
[----:B------:R-:W-:-:S02]  /*4b100*/  IMAD.MOV.U32 R34, RZ, RZ, R35 ;  /* 0x000000ffff227224 */ /* 0x000fc400078e0023 */
[----:B------:R-:W-:Y:S02]  /*4b110*/  IMAD.MOV.U32 R35, RZ, RZ, R32 ;  /* 0x000000ffff237224 */ /* 0x000fe400078e0020 */
[----:B------:R-:W-:Y:S02]  /*4b120*/  IMAD.MOV.U32 R32, RZ, RZ, R33 ;  /* 0x000000ffff207224 */ /* 0x000fe400078e0021 */
[----:B------:R-:W-:Y:S02]  /*4b130*/  IMAD.MOV.U32 R33, RZ, RZ, R30 ;  /* 0x000000ffff217224 */ /* 0x000fe400078e001e */
[----:B------:R-:W-:Y:S02]  /*4b140*/  IMAD.MOV.U32 R30, RZ, RZ, R31 ;  /* 0x000000ffff1e7224 */ /* 0x000fe400078e001f */
[----:B------:R-:W-:Y:S02]  /*4b150*/  IMAD.X R61, R59, 0x1, R23, P4 ;  /* 0x000000013b3d7824 */ /* 0x000fe400020e0617 */
[----:B------:R-:W-:-:S02]  /*4b160*/  IMAD.MOV.U32 R31, RZ, RZ, R27 ;  /* 0x000000ffff1f7224 */ /* 0x000fc400078e001b */
[----:B------:R-:W-:Y:S02]  /*4b170*/  IMAD.X R29, R59, 0x1, R24, P3 ;  /* 0x000000013b1d7824 */ /* 0x000fe400018e0618 */
[----:B------:R-:W-:Y:S02]  /*4b180*/  IMAD.MOV.U32 R27, RZ, RZ, R16 ;  /* 0x000000ffff1b7224 */ /* 0x000fe400078e0010 */
[----:B------:R-:W-:Y:S02]  /*4b190*/  IMAD.MOV.U32 R16, RZ, RZ, R55 ;  /* 0x000000ffff107224 */ /* 0x000fe400078e0037 */
[----:B------:R-:W2:Y:S01]  /*4b1a0*/  LDL.LU R55, [R1+0x1174] ;  /* 0x0011740001377983 */ /* 0x000ea20000300800 */
[----:B------:R-:W-:Y:S02]  /*4b1b0*/  IMAD.MOV.U32 R41, RZ, RZ, R37 ;  /* 0x000000ffff297224 */ /* 0x000fe400078e0025 */
[----:B------:R-:W-:Y:S01]  /*4b1c0*/  IMAD.MOV.U32 R37, RZ, RZ, R34 ;  /* 0x000000ffff257224 */ /* 0x000fe200078e0022 */
[----:B------:R-:W-:Y:S01]  /*4b1d0*/  STL [R1+0xe94], R61 ;  /* 0x000e943d01007387 */ /* 0x000fe20000100800 */
[----:B------:R-:W-:-:S02]  /*4b1e0*/  IMAD.MOV.U32 R34, RZ, RZ, R35 ;  /* 0x000000ffff227224 */ /* 0x000fc400078e0023 */
[----:B------:R-:W-:Y:S01]  /*4b1f0*/  IMAD.MOV.U32 R35, RZ, RZ, R32 ;  /* 0x000000ffff237224 */ /* 0x000fe200078e0020 */
[----:B------:R0:W-:Y:S01]  /*4b200*/  STL.64 [R1+0xe88], R28 ;  /* 0x000e881c01007387 */ /* 0x0001e20000100a00 */
[----:B------:R-:W-:Y:S02]  /*4b210*/  IMAD.MOV.U32 R32, RZ, RZ, R33 ;  /* 0x000000ffff207224 */ /* 0x000fe400078e0021 */
[----:B------:R-:W-:Y:S02]  /*4b220*/  IMAD.MOV.U32 R33, RZ, RZ, R30 ;  /* 0x000000ffff217224 */ /* 0x000fe400078e001e */
[----:B------:R-:W-:Y:S02]  /*4b230*/  IMAD.MOV.U32 R30, RZ, RZ, R31 ;  /* 0x000000ffff1e7224 */ /* 0x000fe400078e001f */
[----:B------:R-:W-:Y:S02]  /*4b240*/  IMAD.MOV.U32 R31, RZ, RZ, R27 ;  /* 0x000000ffff1f7224 */ /* 0x000fe400078e001b */
[----:B------:R-:W-:-:S02]  /*4b250*/  IMAD.MOV.U32 R27, RZ, RZ, R18 ;  /* 0x000000ffff1b7224 */ /* 0x000fc400078e0012 */
[----:B------:R-:W-:Y:S02]  /*4b260*/  IMAD.MOV.U32 R18, RZ, RZ, R46 ;  /* 0x000000ffff127224 */ /* 0x000fe400078e002e */
[----:B------:R-:W-:Y:S02]  /*4b270*/  IMAD.MOV.U32 R46, RZ, RZ, R47 ;  /* 0x000000ffff2e7224 */ /* 0x000fe400078e002f */
[----:B------:R-:W4:Y:S01]  /*4b280*/  LDL.LU R47, [R1+0x123c] ;  /* 0x00123c00012f7983 */ /* 0x000f220000300800 */
[----:B------:R-:W-:Y:S02]  /*4b290*/  SHF.R.S32.HI R5, RZ, 0x1f, R38 ;  /* 0x0000001fff057819 */ /* 0x000fe40000011426 */
[-C--:B------:R-:W-:Y:S02]  /*4b2a0*/  IADD3 R60, P4, R38, R20.reuse, RZ ;  /* 0x00000014263c7210 */ /* 0x080fe40007f9e0ff */
[----:B---3--:R-:W-:Y:S02]  /*4b2b0*/  SHF.R.S32.HI R4, RZ, 0x1f, R6 ;  /* 0x0000001fff047819 */ /* 0x008fe40000011406 */
[----:B------:R-:W-:-:S02]  /*4b2c0*/  IADD3 R42, P5, R6, R20, RZ ;  /* 0x00000014062a7210 */ /* 0x000fc40007fbe0ff */
[----:B0-----:R-:W-:-:S03]  /*4b2d0*/  IADD3 R28, P3, R6, R21, RZ ;  /* 0x00000015061c7210 */ /* 0x001fc60007f7e0ff */
[C---:B------:R-:W-:Y:S02]  /*4b2e0*/  IMAD.X R43, R4.reuse, 0x1, R23, P5 ;  /* 0x00000001042b7824 */ /* 0x040fe400028e0617 */
[----:B------:R-:W-:-:S03]  /*4b2f0*/  IMAD.X R29, R4, 0x1, R24, P3 ;  /* 0x00000001041d7824 */ /* 0x000fc600018e0618 */
[----:B------:R-:W-:Y:S04]  /*4b300*/  STL.64 [R1+0xe80], R42 ;  /* 0x000e802a01007387 */ /* 0x000fe80000100a00 */
[----:B------:R0:W-:Y:S02]  /*4b310*/  STL.64 [R1+0xe78], R28 ;  /* 0x000e781c01007387 */ /* 0x0001e40000100a00 */
[----:B0-----:R-:W-:Y:S01]  /*4b320*/  IADD3 R28, P3, R38, R21, RZ ;  /* 0x00000015261c7210 */ /* 0x001fe20007f7e0ff */
        /* <DEDUP_REMOVED lines=10> */
[----:B------:R-:W3:Y:S01]  /*4b3d0*/  LDL.LU R19, [R1+0xdc] ;  /* 0x0000dc0001137983 */ /* 0x000ee20000300800 */
[C---:B------:R-:W-:Y:S02]  /*4b3e0*/  IMAD.X R61, R5.reuse, 0x1, R23, P4 ;  /* 0x00000001053d7824 */ /* 0x040fe400020e0617 */
[----:B------:R-:W-:Y:S01]  /*4b3f0*/  IMAD.X R29, R5, 0x1, R24, P3 ;  /* 0x00000001051d7824 */ /* 0x000fe200018e0618 */
[----:B------:R-:W-:Y:S02]  /*4b400*/  SHF.R.S32.HI R4, RZ, 0x1f, R39 ;  /* 0x0000001fff047819 */ /* 0x000fe40000011427 */
[----:B------:R-:W-:Y:S01]  /*4b410*/  STL.64 [R1+0xe70], R60 ;  /* 0x000e703c01007387 */ /* 0x000fe20000100a00 */
[----:B------:R-:W-:-:S03]  /*4b420*/  IADD3 R42, P5, R39, R20, RZ ;  /* 0x00000014272a7210 */ /* 0x000fc60007fbe0ff */
[----:B------:R0:W-:Y:S02]  /*4b430*/  STL.64 [R1+0xe68], R28 ;  /* 0x000e681c01007387 */ /* 0x0001e40000100a00 */
[----:B0-----:R-:W-:Y:S01]  /*4b440*/  IADD3 R28, P3, R39, R21, RZ ;  /* 0x00000015271c7210 */ /* 0x001fe20007f7e0ff */
        /* <DEDUP_REMOVED lines=9> */
[----:B---3--:R-:W-:Y:S02]  /*4b4e0*/  IMAD.MOV.U32 R18, RZ, RZ, R19 ;  /* 0x000000ffff127224 */ /* 0x008fe400078e0013 */
[----:B------:R-:W3:Y:S01]  /*4b4f0*/  LDL.LU R19, [R1+0xe0] ;  /* 0x0000e00001137983 */ /* 0x000ee20000300800 */
[----:B------:R-:W-:-:S02]  /*4b500*/  IMAD.X R43, R4, 0x1, R23, P5 ;  /* 0x00000001042b7824 */ /* 0x000fc400028e0617 */
        /* <DEDUP_REMOVED lines=1366> */
[----:B------:R-:W-:-:S02]  /*50a70*/  IMAD.MOV.U32 R19, RZ, RZ, R16 ;  /* 0x000000ffff137224 */ /* 0x000fc400078e0010 */
        /* <DEDUP_REMOVED lines=62> */
[----:B------:R-:W-:Y:S01]  /*50e60*/  IMAD.X R43, R4, 0x1, R23, P5 ;  /* 0x00000001042b7824 */ /* 0x000fe200028e0617 */
[----:B0-----:R-:W-:Y:S01]  /*50e70*/  IADD3 R28, P3, R57, R21, RZ ;  /* 0x00000015391c7210 */ /* 0x001fe20007f7e0ff */
        /* <DEDUP_REMOVED lines=9> */
[----:B------:R-:W-:Y:S01]  /*50f10*/  IMAD.X R29, R4, 0x1, R24, P3 ;  /* 0x00000001041d7824 */ /* 0x000fe200018e0618 */
[----:B------:R-:W-:-:S02]  /*50f20*/  SHF.R.S32.HI R5, RZ, 0x1f, R40 ;  /* 0x0000001fff057819 */ /* 0x000fc40000011428 */
[C---:B------:R-:W-:Y:S01]  /*50f30*/  IADD3 R60, P4, R40.reuse, R20, RZ ;  /* 0x00000014283c7210 */ /* 0x040fe20007f9e0ff */
[----:B---3--:R-:W-:Y:S02]  /*50f40*/  IMAD.MOV.U32 R18, RZ, RZ, R14 ;  /* 0x000000ffff127224 */ /* 0x008fe400078e000e */
[----:B------:R-:W-:Y:S02]  /*50f50*/  IMAD.MOV.U32 R14, RZ, RZ, R10 ;  /* 0x000000ffff0e7224 */ /* 0x000fe400078e000a */
[----:B------:R-:W3:Y:S04]  /*50f60*/  LDL.LU R10, [R1+0x25c] ;  /* 0x00025c00010a7983 */ /* 0x000ee80000300800 */
[----:B------:R-:W-:Y:S04]  /*50f70*/  STL.64 [R1+0x960], R42 ;  /* 0x0009602a01007387 */ /* 0x000fe80000100a00 */
[----:B------:R0:W-:Y:S02]  /*50f80*/  STL.64 [R1+0x958], R28 ;  /* 0x0009581c01007387 */ /* 0x0001e40000100a00 */
[----:B0-----:R-:W-:Y:S01]  /*50f90*/  IADD3 R28, P3, R40, R21, RZ ;  /* 0x00000015281c7210 */ /* 0x001fe20007f7e0ff */
        /* <DEDUP_REMOVED lines=11> */
[----:B------:R-:W2:Y:S01]  /*51050*/  LDL.LU R15, [R1+0x248] ;  /* 0x00024800010f7983 */ /* 0x000ea20000300800 */
[C---:B------:R-:W-:Y:S02]  /*51060*/  IMAD.X R61, R5.reuse, 0x1, R23, P4 ;  /* 0x00000001053d7824 */ /* 0x040fe400020e0617 */
[----:B------:R-:W-:Y:S01]  /*51070*/  IMAD.X R29, R5, 0x1, R24, P3 ;  /* 0x00000001051d7824 */ /* 0x000fe200018e0618 */
[----:B------:R-:W-:-:S02]  /*51080*/  SHF.R.S32.HI R4, RZ, 0x1f, R41 ;  /* 0x0000001fff047819 */ /* 0x000fc40000011429 */
        /* <DEDUP_REMOVED lines=15> */
[----:B------:R-:W-:Y:S01]  /*51180*/  IMAD.X R29, R4, 0x1, R24, P3 ;  /* 0x00000001041d7824 */ /* 0x000fe200018e0618 */
[----:B------:R-:W-:Y:S02]  /*51190*/  SHF.R.S32.HI R5, RZ, 0x1f, R38 ;  /* 0x0000001fff057819 */ /* 0x000fe40000011426 */
[C---:B------:R-:W-:Y:S01]  /*511a0*/  IADD3 R60, P4, R38.reuse, R20, RZ ;  /* 0x00000014263c7210 */ /* 0x040fe20007f9e0ff */
[----:B--2---:R-:W-:Y:S02]  /*511b0*/  IMAD.MOV.U32 R14, RZ, RZ, R15 ;  /* 0x000000ffff0e7224 */ /* 0x004fe400078e000f */
[----:B------:R-:W-:Y:S02]  /*511c0*/  IMAD.MOV.U32 R15, RZ, RZ, R8 ;  /* 0x000000ffff0f7224 */ /* 0x000fe400078e0008 */
[----:B------:R-:W-:Y:S02]  /*511d0*/  IMAD.MOV.U32 R8, RZ, RZ, R51 ;  /* 0x000000ffff087224 */ /* 0x000fe400078e0033 */
[----:B------:R-:W2:Y:S04]  /*511e0*/  LDL.LU R51, [R1+0x1168] ;  /* 0x0011680001337983 */ /* 0x000ea80000300800 */
        /* <DEDUP_REMOVED lines=17> */
[----:B------:R-:W4:Y:S01]  /*51300*/  LDL.LU R45, [R1+0x147c] ;  /* 0x00147c00012d7983 */ /* 0x000f220000300800 */
        /* <DEDUP_REMOVED lines=17> */
[----:B------:R-:W-:-:S02]  /*51420*/  IMAD.X R43, R4, 0x1, R23, P5 ;  /* 0x00000001042b7824 */ /* 0x000fc400028e0617 */
[----:B------:R-:W-:Y:S02]  /*51430*/  IMAD.MOV.U32 R14, RZ, RZ, R15 ;  /* 0x000000ffff0e7224 */ /* 0x000fe400078e000f */
[----:B------:R-:W-:Y:S02]  /*51440*/  IMAD.MOV.U32 R15, RZ, RZ, R8 ;  /* 0x000000ffff0f7224 */ /* 0x000fe400078e0008 */
[----:B------:R-:W-:Y:S01]  /*51450*/  IMAD.MOV.U32 R8, RZ, RZ, R9 ;  /* 0x000000ffff087224 */ /* 0x000fe200078e0009 */
[----:B------:R0:W-:Y:S01]  /*51460*/  STL.64 [R1+0x920], R42 ;  /* 0x0009202a01007387 */ /* 0x0001e20000100a00 */
[----:B----4-:R-:W-:Y:S02]  /*51470*/  IMAD.MOV.U32 R9, RZ, RZ, R45 ;  /* 0x000000ffff097224 */ /* 0x010fe400078e002d */
[----:B------:R-:W-:Y:S02]  /*51480*/  IMAD.MOV.U32 R45, RZ, RZ, R49 ;  /* 0x000000ffff2d7224 */ /* 0x000fe400078e0031 */
[----:B------:R-:W-:-:S02]  /*51490*/  IMAD.MOV.U32 R49, RZ, RZ, R3 ;  /* 0x000000ffff317224 */ /* 0x000fc400078e0003 */
[----:B------:R-:W4:Y:S01]  /*514a0*/  LDL.LU R3, [R1+0x1230] ;  /* 0x0012300001037983 */ /* 0x000f220000300800 */
[----:B------:R-:W-:Y:S01]  /*514b0*/  IMAD.X R29, R4, 0x1, R24, P3 ;  /* 0x00000001041d7824 */ /* 0x000fe200018e0618 */
[----:B------:R-:W-:Y:S02]  /*514c0*/  SHF.R.S32.HI R5, RZ, 0x1f, R36 ;  /* 0x0000001fff057819 */ /* 0x000fe40000011424 */
[CC--:B------:R-:W-:Y:S02]  /*514d0*/  IADD3 R60, P4, R36.reuse, R20.reuse, RZ ;  /* 0x00000014243c7210 */ /* 0x0c0fe40007f9e0ff */
[----:B------:R1:W-:Y:S01]  /*514e0*/  STL.64 [R1+0x918], R28 ;  /* 0x0009181c01007387 */ /* 0x0003e20000100a00 */
[----:B------:R-:W-:Y:S02]  /*514f0*/  SHF.R.S32.HI R4, RZ, 0x1f, R57 ;  /* 0x0000001fff047819 */ /* 0x000fe40000011439 */
[----:B0-----:R-:W-:Y:S02]  /*51500*/  IADD3 R42, P5, R57, R20, RZ ;  /* 0x00000014392a7210 */ /* 0x001fe40007fbe0ff */
[----:B-1----:R-:W-:Y:S01]  /*51510*/  IADD3 R28, P3, R36, R21, RZ ;  /* 0x00000015241c7210 */ /* 0x002fe20007f7e0ff */
        /* <DEDUP_REMOVED lines=14> */
[----:B------:R-:W-:Y:S02]  /*51600*/  IMAD.X R43, R4, 0x1, R23, P5 ;  /* 0x00000001042b7824 */ /* 0x000fe400028e0617 */
[----:B----4-:R-:W-:Y:S02]  /*51610*/  IMAD.MOV.U32 R45, RZ, RZ, R3 ;  /* 0x000000ffff2d7224 */ /* 0x010fe400078e0003 */
[----:B------:R-:W-:Y:S02]  /*51620*/  IMAD.MOV.U32 R3, RZ, RZ, R53 ;  /* 0x000000ffff037224 */ /* 0x000fe400078e0035 */
[----:B------:R-:W4:Y:S04]  /*51630*/  LDL.LU R53, [R1+0x1170] ;  /* 0x0011700001357983 */ /* 0x000f280000300800 */
[----:B------:R-:W-:Y:S04]  /*51640*/  STL.64 [R1+0x910], R60 ;  /* 0x0009103c01007387 */ /* 0x000fe80000100a00 */
[----:B------:R-:W-:Y:S04]  /*51650*/  STL.64 [R1+0x908], R28 ;  /* 0x0009081c01007387 */ /* 0x000fe80000100a00 */
[----:B------:R0:W-:Y:S02]  /*51660*/  STL.64 [R1+0x900], R42 ;  /* 0x0009002a01007387 */ /* 0x0001e40000100a00 */
[----:B0-----:R-:W-:-:S02]  /*51670*/  IMAD.MOV.U32 R42, RZ, RZ, R37 ;  /* 0x000000ffff2a7224 */ /* 0x001fc400078e0025 */
        /* <DEDUP_REMOVED lines=9> */
[----:B------:R-:W3:Y:S01]  /*51710*/  LDL.LU R19, [R1+0x238] ;  /* 0x0002380001137983 */ /* 0x000ee20000300800 */
[----:B------:R-:W-:Y:S01]  /*51720*/  IADD3 R28, P3, R57, R21, RZ ;  /* 0x00000015391c7210 */ /* 0x000fe20007f7e0ff */
[----:B------:R-:W-:Y:S02]  /*51730*/  IMAD.MOV.U32 R43, RZ, RZ, R37 ;  /* 0x000000ffff2b7224 */ /* 0x000fe400078e0025 */
[----:B------:R-:W-:-:S02]  /*51740*/  IMAD.MOV.U32 R37, RZ, RZ, R34 ;  /* 0x000000ffff257224 */ /* 0x000fc400078e0022 */
[----:B------:R-:W-:Y:S02]  /*51750*/  IMAD.MOV.U32 R34, RZ, RZ, R35 ;  /* 0x000000ffff227224 */ /* 0x000fe400078e0023 */
[----:B------:R-:W-:Y:S02]  /*51760*/  IMAD.MOV.U32 R35, RZ, RZ, R32 ;  /* 0x000000ffff237224 */ /* 0x000fe400078e0020 */
[----:B------:R-:W-:Y:S02]  /*51770*/  IMAD.X R29, R4, 0x1, R24, P3 ;  /* 0x00000001041d7824 */ /* 0x000fe400018e0618 */
[----:B------:R-:W-:Y:S02]  /*51780*/  IMAD.MOV.U32 R32, RZ, RZ, R33 ;  /* 0x000000ffff207224 */ /* 0x000fe400078e0021 */
[----:B------:R-:W-:Y:S02]  /*51790*/  IMAD.MOV.U32 R33, RZ, RZ, R31 ;  /* 0x000000ffff217224 */ /* 0x000fe400078e001f */
[----:B------:R-:W-:Y:S01]  /*517a0*/  IMAD.MOV.U32 R31, RZ, RZ, R18 ;  /* 0x000000ffff1f7224 */ /* 0x000fe200078e0012 */
[----:B------:R0:W-:Y:S01]  /*517b0*/  STL.64 [R1+0x8f8], R28 ;  /* 0x0008f81c01007387 */ /* 0x0001e20000100a00 */
[----:B---3--:R-:W-:-:S02]  /*517c0*/  IMAD.MOV.U32 R18, RZ, RZ, R19 ;  /* 0x000000ffff127224 */ /* 0x008fc400078e0013 */
[----:B------:R-:W-:Y:S02]  /*517d0*/  IMAD.MOV.U32 R19, RZ, RZ, R16 ;  /* 0x000000ffff137224 */ /* 0x000fe400078e0010 */
[----:B------:R-:W-:Y:S02]  /*517e0*/  IMAD.MOV.U32 R16, RZ, RZ, R17 ;  /* 0x000000ffff107224 */ /* 0x000fe400078e0011 */
[----:B------:R-:W3:Y:S01]  /*517f0*/  LDL.LU R17, [R1+0x250] ;  /* 0x0002500001117983 */ /* 0x000ee20000300800 */
[----:B------:R-:W-:Y:S02]  /*51800*/  SHF.R.S32.HI R5, RZ, 0x1f, R40 ;  /* 0x0000001fff057819 */ /* 0x000fe40000011428 */
[C---:B------:R-:W-:Y:S02]  /*51810*/  IADD3 R60, P4, R40.reuse, R20, RZ ;  /* 0x00000014283c7210 */ /* 0x040fe40007f9e0ff */
[----:B0-----:R-:W-:Y:S01]  /*51820*/  IADD3 R28, P3, R40, R21, RZ ;  /* 0x00000015281c7210 */ /* 0x001fe20007f7e0ff */
[----:B------:R-:W-:-:S02]  /*51830*/  IMAD.MOV.U32 R40, RZ, RZ, R37 ;  /* 0x000000ffff287224 */ /* 0x000fc400078e0025 */
[C---:B------:R-:W-:Y:S02]  /*51840*/  IMAD.X R61, R5.reuse, 0x1, R23, P4 ;  /* 0x00000001053d7824 */ /* 0x040fe400020e0617 */
[----:B------:R-:W-:Y:S01]  /*51850*/  IMAD.X R29, R5, 0x1, R24, P3 ;  /* 0x00000001051d7824 */ /* 0x000fe200018e0618 */
[----:B------:R-:W-:Y:S01]  /*51860*/  SHF.R.S32.HI R4, RZ, 0x1f, R41 ;  /* 0x0000001fff047819 */ /* 0x000fe20000011429 */
[----:B------:R-:W-:Y:S01]  /*51870*/  IMAD.MOV.U32 R37, RZ, RZ, R34 ;  /* 0x000000ffff257224 */ /* 0x000fe200078e0022 */
[----:B------:R-:W-:Y:S01]  /*51880*/  IADD3 R56, P5, R41, R20, RZ ;  /* 0x0000001429387210 */ /* 0x000fe20007fbe0ff */
[----:B------:R-:W-:Y:S01]  /*51890*/  IMAD.MOV.U32 R34, RZ, RZ, R35 ;  /* 0x000000ffff227224 */ /* 0x000fe200078e0023 */
[----:B------:R-:W-:Y:S01]  /*518a0*/  STL.64 [R1+0x8f0], R60 ;  /* 0x0008f03c01007387 */ /* 0x000fe20000100a00 */
[----:B------:R-:W-:Y:S02]  /*518b0*/  IMAD.MOV.U32 R35, RZ, RZ, R32 ;  /* 0x000000ffff237224 */ /* 0x000fe400078e0020 */
[----:B------:R-:W-:Y:S01]  /*518c0*/  IMAD.MOV.U32 R32, RZ, RZ, R33 ;  /* 0x000000ffff207224 */ /* 0x000fe200078e0021 */
[----:B------:R0:W-:Y:S01]  /*518d0*/  STL.64 [R1+0x8e8], R28 ;  /* 0x0008e81c01007387 */ /* 0x0001e20000100a00 */
[----:B------:R-:W-:-:S02]  /*518e0*/  IMAD.MOV.U32 R33, RZ, RZ, R31 ;  /* 0x000000ffff217224 */ /* 0x000fc400078e001f */
[----:B------:R-:W-:Y:S02]  /*518f0*/  IMAD.MOV.U32 R31, RZ, RZ, R18 ;  /* 0x000000ffff1f7224 */ /* 0x000fe400078e0012 */
[----:B------:R-:W-:Y:S02]  /*51900*/  IMAD.X R57, R4, 0x1, R23, P5 ;  /* 0x0000000104397824 */ /* 0x000fe400028e0617 */
[----:B------:R-:W-:Y:S02]  /*51910*/  IMAD.MOV.U32 R18, RZ, RZ, R19 ;  /* 0x000000ffff127224 */ /* 0x000fe400078e0013 */
[----:B------:R-:W-:Y:S01]  /*51920*/  IMAD.MOV.U32 R19, RZ, RZ, R16 ;  /* 0x000000ffff137224 */ /* 0x000fe200078e0010 */
[----:B0-----:R-:W-:Y:S01]  /*51930*/  IADD3 R28, P3, R41, R21, RZ ;  /* 0x00000015291c7210 */ /* 0x001fe20007f7e0ff */
[----:B------:R-:W-:Y:S02]  /*51940*/  IMAD.MOV.U32 R41, RZ, RZ, R37 ;  /* 0x000000ffff297224 */ /* 0x000fe400078e0025 */
[----:B------:R-:W-:-:S02]  /*51950*/  IMAD.MOV.U32 R37, RZ, RZ, R34 ;  /* 0x000000ffff257224 */ /* 0x000fc400078e0022 */
[----:B------:R-:W-:Y:S02]  /*51960*/  IMAD.MOV.U32 R34, RZ, RZ, R35 ;  /* 0x000000ffff227224 */ /* 0x000fe400078e0023 */
[----:B------:R-:W-:Y:S02]  /*51970*/  IMAD.MOV.U32 R35, RZ, RZ, R32 ;  /* 0x000000ffff237224 */ /* 0x000fe400078e0020 */
[----:B------:R-:W-:Y:S01]  /*51980*/  IMAD.MOV.U32 R32, RZ, RZ, R33 ;  /* 0x000000ffff207224 */ /* 0x000fe200078e0021 */
[----:B------:R-:W-:Y:S01]  /*51990*/  SHF.R.S32.HI R5, RZ, 0x1f, R38 ;  /* 0x0000001fff057819 */ /* 0x000fe20000011426 */
[----:B------:R-:W-:Y:S01]  /*519a0*/  IMAD.X R29, R4, 0x1, R24, P3 ;  /* 0x00000001041d7824 */ /* 0x000fe200018e0618 */
[----:B------:R-:W-:Y:S01]  /*519b0*/  IADD3 R60, P4, R38, R20, RZ ;  /* 0x00000014263c7210 */ /* 0x000fe20007f9e0ff */
[----:B------:R-:W-:Y:S02]  /*519c0*/  IMAD.MOV.U32 R33, RZ, RZ, R31 ;  /* 0x000000ffff217224 */ /* 0x000fe400078e001f */
[----:B------:R-:W-:-:S02]  /*519d0*/  IMAD.MOV.U32 R31, RZ, RZ, R18 ;  /* 0x000000ffff1f7224 */ /* 0x000fc400078e0012 */
[----:B------:R-:W-:Y:S02]  /*519e0*/  IMAD.MOV.U32 R18, RZ, RZ, R19 ;  /* 0x000000ffff127224 */ /* 0x000fe400078e0013 */
[----:B---3--:R-:W-:Y:S02]  /*519f0*/  IMAD.MOV.U32 R16, RZ, RZ, R17 ;  /* 0x000000ffff107224 */ /* 0x008fe400078e0011 */
[----:B------:R-:W3:Y:S04]  /*51a00*/  LDL.LU R17, [R1+0x12c8] ;  /* 0x0012c80001117983 */ /* 0x000ee80000300800 */
[----:B------:R0:W-:Y:S01]  /*51a10*/  STL.64 [R1+0x8e0], R56 ;  /* 0x0008e03801007387 */ /* 0x0001e20000100a00 */
[----:B------:R-:W-:Y:S02]  /*51a20*/  IMAD.MOV.U32 R19, RZ, RZ, R16 ;  /* 0x000000ffff137224 */ /* 0x000fe400078e0010 */
[----:B------:R-:W-:Y:S01]  /*51a30*/  IMAD.MOV.U32 R16, RZ, RZ, R12 ;  /* 0x000000ffff107224 */ /* 0x000fe200078e000c */
[----:B------:R1:W-:Y:S01]  /*51a40*/  STL.64 [R1+0x8d8], R28 ;  /* 0x0008d81c01007387 */ /* 0x0003e20000100a00 */
[----:B------:R-:W-:-:S03]  /*51a50*/  IMAD.MOV.U32 R12, RZ, RZ, R13 ;  /* 0x000000ffff0c7224 */ /* 0x000fc600078e000d */
[----:B------:R-:W2:Y:S01]  /*51a60*/  LDL.LU R13, [R1+0x148c] ;  /* 0x00148c00010d7983 */ /* 0x000ea20000300800 */
        /* <DEDUP_REMOVED lines=9> */
[C---:B------:R-:W-:Y:S02]  /*51b00*/  IMAD.X R61, R5.reuse, 0x1, R23, P4 ;  /* 0x00000001053d7824 */ /* 0x040fe400020e0617 */
[----:B------:R-:W-:Y:S01]  /*51b10*/  IMAD.X R57, R5, 0x1, R24, P3 ;  /* 0x0000000105397824 */ /* 0x000fe200018e0618 */
[----:B------:R-:W-:Y:S02]  /*51b20*/  SHF.R.S32.HI R4, RZ, 0x1f, R39 ;  /* 0x0000001fff047819 */ /* 0x000fe40000011427 */
[----:B------:R-:W-:Y:S01]  /*51b30*/  STL.64 [R1+0x8d0], R60 ;  /* 0x0008d03c01007387 */ /* 0x000fe20000100a00 */
[----:B-1----:R-:W-:-:S03]  /*51b40*/  IADD3 R28, P5, R39, R20, RZ ;  /* 0x00000014271c7210 */ /* 0x002fc60007fbe0ff */
        /* <DEDUP_REMOVED lines=8> */
[----:B------:R-:W-:Y:S01]  /*51bd0*/  IMAD.MOV.U32 R31, RZ, RZ, R18 ;  /* 0x000000ffff1f7224 */ /* 0x000fe200078e0012 */
[----:B------:R0:W-:Y:S01]  /*51be0*/  STL.64 [R1+0x8c0], R28 ;  /* 0x0008c01c01007387 */ /* 0x0001e20000100a00 */
[----:B----4-:R-:W-:Y:S02]  /*51bf0*/  IMAD.MOV.U32 R18, RZ, RZ, R19 ;  /* 0x000000ffff127224 */ /* 0x010fe400078e0013 */
[----:B------:R-:W-:Y:S02]  /*51c00*/  IMAD.MOV.U32 R19, RZ, RZ, R11 ;  /* 0x000000ffff137224 */ /* 0x000fe400078e000b */
[----:B------:R-:W-:Y:S02]  /*51c10*/  IMAD.MOV.U32 R11, RZ, RZ, R0 ;  /* 0x000000ffff0b7224 */ /* 0x000fe400078e0000 */
[----:B------:R-:W4:Y:S01]  /*51c20*/  LDL.LU R0, [R1+0x17dc] ;  /* 0x0017dc0001007983 */ /* 0x000f220000300800 */
[----:B------:R-:W-:Y:S01]  /*51c30*/  SHF.R.S32.HI R5, RZ, 0x1f, R36 ;  /* 0x0000001fff057819 */ /* 0x000fe20000011424 */
[----:B------:R-:W-:Y:S01]  /*51c40*/  IMAD.X R57, R4, 0x1, R24, P3 ;  /* 0x0000000104397824 */ /* 0x000fe200018e0618 */
[----:B0-----:R-:W-:-:S02]  /*51c50*/  IADD3 R28, P4, R36, R20, RZ ;  /* 0x00000014241c7210 */ /* 0x001fc40007f9e0ff */
[----:B------:R-:W-:Y:S01]  /*51c60*/  IADD3 R60, P3, R36, R21, RZ ;  /* 0x00000015243c7210 */ /* 0x000fe20007f7e0ff */
[----:B------:R-:W-:Y:S02]  /*51c70*/  IMAD.MOV.U32 R36, RZ, RZ, R37 ;  /* 0x000000ffff247224 */ /* 0x000fe400078e0025 */
[----:B------:R-:W-:Y:S02]  /*51c80*/  IMAD.MOV.U32 R37, RZ, RZ, R34 ;  /* 0x000000ffff257224 */ /* 0x000fe400078e0022 */
[----:B------:R-:W-:Y:S02]  /*51c90*/  IMAD.MOV.U32 R34, RZ, RZ, R35 ;  /* 0x000000ffff227224 */ /* 0x000fe400078e0023 */
[----:B------:R-:W-:Y:S02]  /*51ca0*/  IMAD.X R29, R5, 0x1, R23, P4 ;  /* 0x00000001051d7824 */ /* 0x000fe400020e0617 */
[----:B------:R-:W-:Y:S01]  /*51cb0*/  IMAD.MOV.U32 R35, RZ, RZ, R33 ;  /* 0x000000ffff237224 */ /* 0x000fe200078e0021 */
[----:B------:R0:W-:Y:S01]  /*51cc0*/  STL.64 [R1+0x8b8], R56 ;  /* 0x0008b83801007387 */ /* 0x0001e20000100a00 */
[----:B------:R-:W-:-:S02]  /*51cd0*/  IMAD.MOV.U32 R33, RZ, RZ, R30 ;  /* 0x000000ffff217224 */ /* 0x000fc400078e001e */
[----:B------:R-:W-:Y:S01]  /*51ce0*/  IMAD.X R61, R5, 0x1, R24, P3 ;  /* 0x00000001053d7824 */ /* 0x000fe200018e0618 */
[----:B------:R-:W-:Y:S02]  /*51cf0*/  SHF.R.S32.HI R4, RZ, 0x1f, R42 ;  /* 0x0000001fff047819 */ /* 0x000fe4000001142a */
[----:B0-----:R-:W-:-:S05]  /*51d00*/  IADD3 R56, P5, R42, R20, RZ ;  /* 0x000000142a387210 */ /* 0x001fca0007fbe0ff */
[----:B------:R-:W-:Y:S01]  /*51d10*/  IMAD.X R57, R4, 0x1, R23, P5 ;  /* 0x0000000104397824 */ /* 0x000fe200028e0617 */
[----:B------:R-:W-:Y:S01]  /*51d20*/  SHF.R.S32.HI R5, RZ, 0x1f, R43 ;  /* 0x0000001fff057819 */ /* 0x000fe2000001142b */
[----:B----4-:R-:W-:Y:S02]  /*51d30*/  IMAD.MOV.U32 R30, RZ, RZ, R0 ;  /* 0x000000ffff1e7224 */ /* 0x010fe400078e0000 */
[----:B------:R-:W4:Y:S04]  /*51d40*/  LDL.LU R0, [R1+0x17d8] ;  /* 0x0017d80001007983 */ /* 0x000f280000300800 */
[----:B------:R0:W-:Y:S04]  /*51d50*/  STL.64 [R1+0x8b0], R28 ;  /* 0x0008b01c01007387 */ /* 0x0001e80000100a00 */
[----:B0-----:R-:W4:Y:S04]  /*51d60*/  LDL.LU.64 R28, [R1+0x17d0] ;  /* 0x0017d000011c7983 */ /* 0x001f280000300a00 */
[----:B------:R0:W-:Y:S04]  /*51d70*/  STL.64 [R1+0x8a8], R60 ;  /* 0x0008a83c01007387 */ /* 0x0001e80000100a00 */
[----:B------:R1:W-:Y:S01]  /*51d80*/  STL.64 [R1+0x8a0], R56 ;  /* 0x0008a03801007387 */ /* 0x0003e20000100a00 */
[----:B0-----:R-:W-:-:S05]  /*51d90*/  IADD3 R60, P3, R42, R21, RZ ;  /* 0x000000152a3c7210 */ /* 0x001fca0007f7e0ff */
[----:B------:R-:W-:Y:S01]  /*51da0*/  IMAD.X R61, R4, 0x1, R24, P3 ;  /* 0x00000001043d7824 */ /* 0x000fe200018e0618 */
[----:B-1----:R-:W-:-:S04]  /*51db0*/  IADD3 R56, P4, R43, R20, RZ ;  /* 0x000000142b387210 */ /* 0x002fc80007f9e0ff */
[----:B------:R0:W-:Y:S01]  /*51dc0*/  STL.64 [R1+0x898], R60 ;  /* 0x0008983c01007387 */ /* 0x0001e20000100a00 */
[--C-:B------:R-:W-:Y:S01]  /*51dd0*/  IMAD.X R57, R5, 0x1, R23.reuse, P4 ;  /* 0x0000000105397824 */ /* 0x100fe200020e0617 */
[----:B------:R-:W-:Y:S02]  /*51de0*/  SHF.R.S32.HI R4, RZ, 0x1f, R40 ;  /* 0x0000001fff047819 */ /* 0x000fe40000011428 */
[----:B0-----:R-:W-:Y:S02]  /*51df0*/  IADD3 R60, P3, R43, R21, RZ ;  /* 0x000000152b3c7210 */ /* 0x001fe40007f7e0ff */
[----:B------:R0:W-:Y:S03]  /*51e00*/  STL.64 [R1+0x890], R56 ;  /* 0x0008903801007387 */ /* 0x0001e60000100a00 */
[----:B------:R-:W-:Y:S01]  /*51e10*/  IMAD.X R61, R5, 0x1, R24, P3 ;  /* 0x00000001053d7824 */ /* 0x000fe200018e0618 */
[----:B------:R-:W-:Y:S01]  /*51e20*/  IADD3 R42, P5, R40, R20, RZ ;  /* 0x00000014282a7210 */ /* 0x000fe20007fbe0ff */
[----:B0-----:R-:W4:Y:S04]  /*51e30*/  LDL.LU.64 R56, [R1+0x17c8] ;  /* 0x0017c80001387983 */ /* 0x001f280000300a00 */
[----:B------:R0:W-:Y:S01]  /*51e40*/  STL.64 [R1+0x888], R60 ;  /* 0x0008883c01007387 */ /* 0x0001e20000100a00 */
[----:B------:R-:W-:Y:S01]  /*51e50*/  IMAD.X R43, R4, 0x1, R23, P5 ;  /* 0x00000001042b7824 */ /* 0x000fe200028e0617 */
[----:B------:R-:W-:-:S02]  /*51e60*/  SHF.R.S32.HI R5, RZ, 0x1f, R41 ;  /* 0x0000001fff057819 */ /* 0x000fc40000011429 */
[----:B0-----:R-:W-:Y:S02]  /*51e70*/  IADD3 R60, P3, R40, R21, RZ ;  /* 0x00000015283c7210 */ /* 0x001fe40007f7e0ff */
[----:B------:R0:W-:Y:S03]  /*51e80*/  STL.64 [R1+0x880], R42 ;  /* 0x0008802a01007387 */ /* 0x0001e60000100a00 */
[----:B------:R-:W-:-:S05]  /*51e90*/  IMAD.X R61, R4, 0x1, R24, P3 ;  /* 0x00000001043d7824 */ /* 0x000fca00018e0618 */
[----:B------:R1:W-:Y:S01]  /*51ea0*/  STL.64 [R1+0x878], R60 ;  /* 0x0008783c01007387 */ /* 0x0003e20000100a00 */
[----:B0-----:R-:W-:-:S05]  /*51eb0*/  IADD3 R42, P4, R41, R20, RZ ;  /* 0x00000014292a7210 */ /* 0x001fca0007f9e0ff */
[----:B------:R-:W-:Y:S01]  /*51ec0*/  IMAD.X R43, R5, 0x1, R23, P4 ;  /* 0x00000001052b7824 */ /* 0x000fe200020e0617 */
[----:B-1----:R-:W-:-:S04]  /*51ed0*/  IADD3 R60, P3, R41, R21, RZ ;  /* 0x00000015293c7210 */ /* 0x002fc80007f7e0ff */
[----:B------:R0:W-:Y:S01]  /*51ee0*/  STL.64 [R1+0x870], R42 ;  /* 0x0008702a01007387 */ /* 0x0001e20000100a00 */
[----:B------:R-:W-:Y:S01]  /*51ef0*/  IMAD.X R61, R5, 0x1, R24, P3 ;  /* 0x00000001053d7824 */ /* 0x000fe200018e0618 */
[----:B------:R-:W-:Y:S02]  /*51f00*/  SHF.R.S32.HI R4, RZ, 0x1f, R38 ;  /* 0x0000001fff047819 */ /* 0x000fe40000011426 */
        /* <DEDUP_REMOVED lines=80> */
[-C--:B0-----:R-:W-:Y:S02]  /*52410*/  IADD3 R60, P3, R18, R21.reuse, RZ ;  /* 0x00000015123c7210 */ /* 0x081fe40007f7e0ff */
[----:B------:R0:W-:Y:S03]  /*52420*/  STL.64 [R1+0x7c0], R30 ;  /* 0x0007c01e01007387 */ /* 0x0001e60000100a00 */
[----:B------:R-:W-:Y:S01]  /*52430*/  IMAD.X R61, R4, 0x1, R24, P3 ;  /* 0x00000001043d7824 */ /* 0x000fe200018e0618 */
[C---:B------:R-:W-:Y:S02]  /*52440*/  IADD3 R18, P3, R19.reuse, R21, RZ ;  /* 0x0000001513127210 */ /* 0x040fe40007f7e0ff */
[----:B------:R-:W-:Y:S02]  /*52450*/  SHF.R.S32.HI R4, RZ, 0x1f, R10 ;  /* 0x0000001fff047819 */ /* 0x000fe4000001140a */
[----:B------:R1:W-:Y:S01]  /*52460*/  STL.64 [R1+0x7b8], R60 ;  /* 0x0007b83c01007387 */ /* 0x0003e20000100a00 */
[----:B0-----:R-:W-:Y:S01]  /*52470*/  IADD3 R30, P4, R19, R20, RZ ;  /* 0x00000014131e7210 */ /* 0x001fe20007f9e0ff */
[----:B------:R-:W-:-:S04]  /*52480*/  IMAD.X R19, R5, 0x1, R24, P3 ;  /* 0x0000000105137824 */ /* 0x000fc800018e0618 */
[----:B------:R-:W-:Y:S02]  /*52490*/  IMAD.X R31, R5, 0x1, R23, P4 ;  /* 0x00000001051f7824 */ /* 0x000fe400020e0617 */
[----:B-1----:R-:W-:Y:S01]  /*524a0*/  IMAD.MOV.U32 R60, RZ, RZ, R8 ;  /* 0x000000ffff3c7224 */ /* 0x002fe200078e0008 */
[----:B------:R-:W-:Y:S01]  /*524b0*/  IADD3 R8, P5, R10, R20, RZ ;  /* 0x000000140a087210 */ /* 0x000fe20007fbe0ff */
[----:B------:R-:W-:Y:S02]  /*524c0*/  IMAD.MOV.U32 R61, RZ, RZ, R26 ;  /* 0x000000ffff3d7224 */ /* 0x000fe400078e001a */
[----:B------:R-:W-:Y:S02]  /*524d0*/  IMAD.MOV.U32 R26, RZ, RZ, R9 ;  /* 0x000000ffff1a7224 */ /* 0x000fe400078e0009 */
[----:B------:R-:W-:Y:S01]  /*524e0*/  IMAD.X R9, R4, 0x1, R23, P5 ;  /* 0x0000000104097824 */ /* 0x000fe200028e0617 */
[----:B------:R0:W-:Y:S01]  /*524f0*/  STL.64 [R1+0x7b0], R30 ;  /* 0x0007b01e01007387 */ /* 0x0001e20000100a00 */
[----:B------:R-:W-:-:S03]  /*52500*/  SHF.R.S32.HI R5, RZ, 0x1f, R11 ;  /* 0x0000001fff057819 */ /* 0x000fc6000001140b */
[----:B0-----:R-:W4:Y:S04]  /*52510*/  LDL.LU.64 R30, [R1+0x1790] ;  /* 0x00179000011e7983 */ /* 0x001f280000300a00 */
[----:B------:R0:W-:Y:S04]  /*52520*/  STL.64 [R1+0x7a8], R18 ;  /* 0x0007a81201007387 */ /* 0x0001e80000100a00 */
[----:B------:R1:W-:Y:S01]  /*52530*/  STL.64 [R1+0x7a0], R8 ;  /* 0x0007a00801007387 */ /* 0x0003e20000100a00 */
[----:B0-----:R-:W-:Y:S02]  /*52540*/  IADD3 R18, P3, R10, R21, RZ ;  /* 0x000000150a127210 */ /* 0x001fe40007f7e0ff */
[----:B-1----:R-:W-:-:S03]  /*52550*/  IADD3 R8, P4, R11, R20, RZ ;  /* 0x000000140b087210 */ /* 0x002fc60007f9e0ff */
[----:B------:R-:W-:Y:S02]  /*52560*/  IMAD.X R19, R4, 0x1, R24, P3 ;  /* 0x0000000104137824 */ /* 0x000fe400018e0618 */
[----:B------:R-:W-:-:S03]  /*52570*/  IMAD.X R9, R5, 0x1, R23, P4 ;  /* 0x0000000105097824 */ /* 0x000fc600020e0617 */
[----:B------:R-:W-:Y:S04]  /*52580*/  STL.64 [R1+0x798], R18 ;  /* 0x0007981201007387 */ /* 0x000fe80000100a00 */
[----:B------:R0:W-:Y:S04]  /*52590*/  STL.64 [R1+0x790], R8 ;  /* 0x0007900801007387 */ /* 0x0001e80000100a00 */
[----:B0-----:R-:W3:Y:S01]  /*525a0*/  LDL.LU.64 R8, [R1+0x1788] ;  /* 0x0017880001087983 */ /* 0x001ee20000300a00 */
[----:B------:R-:W-:Y:S02]  /*525b0*/  IADD3 R18, P3, R11, R21, RZ ;  /* 0x000000150b127210 */ /* 0x000fe40007f7e0ff */
[----:B------:R-:W-:-:S02]  /*525c0*/  SHF.R.S32.HI R4, RZ, 0x1f, R7 ;  /* 0x0000001fff047819 */ /* 0x000fc40000011407 */
[----:B------:R-:W-:Y:S01]  /*525d0*/  IADD3 R10, P5, R7, R20, RZ ;  /* 0x00000014070a7210 */ /* 0x000fe20007fbe0ff */
[----:B------:R-:W-:-:S04]  /*525e0*/  IMAD.X R19, R5, 0x1, R24, P3 ;  /* 0x0000000105137824 */ /* 0x000fc800018e0618 */
[----:B------:R-:W-:Y:S01]  /*525f0*/  IMAD.X R11, R4, 0x1, R23, P5 ;  /* 0x00000001040b7824 */ /* 0x000fe200028e0617 */
[----:B------:R-:W-:Y:S01]  /*52600*/  STL.64 [R1+0x788], R18 ;  /* 0x0007881201007387 */ /* 0x000fe20000100a00 */
[----:B------:R-:W-:-:S03]  /*52610*/  IADD3 R6, P3, R7, R21, RZ ;  /* 0x0000001507067210 */ /* 0x000fc60007f7e0ff */
[----:B------:R0:W-:Y:S02]  /*52620*/  STL.64 [R1+0x780], R10 ;  /* 0x0007800a01007387 */ /* 0x0001e40000100a00 */
[----:B------:R-:W-:-:S05]  /*52630*/  IMAD.X R7, R4, 0x1, R24, P3 ;  /* 0x0000000104077824 */ /* 0x000fca00018e0618 */
[----:B------:R-:W-:Y:S01]  /*52640*/  STL.64 [R1+0x778], R6 ;  /* 0x0007780601007387 */ /* 0x000fe20000100a00 */
[----:B---3--:R-:W-:Y:S02]  /*52650*/  SHF.R.S32.HI R5, RZ, 0x1f, R8 ;  /* 0x0000001fff057819 */ /* 0x008fe40000011408 */
[----:B0-----:R-:W-:-:S05]  /*52660*/  IADD3 R10, P4, R8, R20, RZ ;  /* 0x00000014080a7210 */ /* 0x001fca0007f9e0ff */
[----:B------:R-:W-:-:S05]  /*52670*/  IMAD.X R11, R5, 0x1, R23, P4 ;  /* 0x00000001050b7824 */ /* 0x000fca00020e0617 */
[----:B------:R0:W-:Y:S04]  /*52680*/  STL.64 [R1+0x770], R10 ;  /* 0x0007700a01007387 */ /* 0x0001e80000100a00 */
[----:B0-----:R-:W3:Y:S01]  /*52690*/  LDL.LU.64 R10, [R1+0x1780] ;  /* 0x00178000010a7983 */ /* 0x001ee20000300a00 */
[----:B------:R-:W-:Y:S02]  /*526a0*/  IADD3 R6, P3, R8, R21, RZ ;  /* 0x0000001508067210 */ /* 0x000fe40007f7e0ff */
[----:B------:R-:W-:Y:S02]  /*526b0*/  SHF.R.S32.HI R4, RZ, 0x1f, R9 ;  /* 0x0000001fff047819 */ /* 0x000fe40000011409 */
[----:B------:R-:W-:Y:S01]  /*526c0*/  IADD3 R18, P5, R9, R20, RZ ;  /* 0x0000001409127210 */ /* 0x000fe20007fbe0ff */
[----:B------:R-:W-:-:S04]  /*526d0*/  IMAD.X R7, R5, 0x1, R24, P3 ;  /* 0x0000000105077824 */ /* 0x000fc800018e0618 */
[----:B------:R-:W-:Y:S01]  /*526e0*/  IMAD.X R19, R4, 0x1, R23, P5 ;  /* 0x0000000104137824 */ /* 0x000fe200028e0617 */
[----:B------:R0:W-:Y:S04]  /*526f0*/  STL.64 [R1+0x768], R6 ;  /* 0x0007680601007387 */ /* 0x0001e80000100a00 */
[----:B------:R1:W-:Y:S01]  /*52700*/  STL.64 [R1+0x760], R18 ;  /* 0x0007601201007387 */ /* 0x0003e20000100a00 */
[----:B0-----:R-:W-:Y:S01]  /*52710*/  IADD3 R6, P3, R9, R21, RZ ;  /* 0x0000001509067210 */ /* 0x001fe20007f7e0ff */
[----:B-1----:R-:W-:Y:S02]  /*52720*/  IMAD.MOV.U32 R19, RZ, RZ, R12 ;  /* 0x000000ffff137224 */ /* 0x002fe400078e000c */
[----:B------:R-:W-:Y:S02]  /*52730*/  IMAD.MOV.U32 R18, RZ, RZ, R16 ;  /* 0x000000ffff127224 */ /* 0x000fe400078e0010 */
[----:B--2---:R-:W-:-:S02]  /*52740*/  IMAD.MOV.U32 R16, RZ, RZ, R13 ;  /* 0x000000ffff107224 */ /* 0x004fc400078e000d */
[----:B------:R-:W-:-:S05]  /*52750*/  IMAD.X R7, R4, 0x1, R24, P3 ;  /* 0x0000000104077824 */ /* 0x000fca00018e0618 */
[----:B------:R-:W-:Y:S01]  /*52760*/  STL.64 [R1+0x758], R6 ;  /* 0x0007580601007387 */ /* 0x000fe20000100a00 */
[----:B---3--:R-:W-:Y:S02]  /*52770*/  SHF.R.S32.HI R5, RZ, 0x1f, R10 ;  /* 0x0000001fff057819 */ /* 0x008fe4000001140a */
[----:B------:R-:W-:-:S05]  /*52780*/  IADD3 R12, P4, R10, R20, RZ ;  /* 0x000000140a0c7210 */ /* 0x000fca0007f9e0ff */
[----:B------:R-:W-:-:S05]  /*52790*/  IMAD.X R13, R5, 0x1, R23, P4 ;  /* 0x00000001050d7824 */ /* 0x000fca00020e0617 */
[----:B------:R0:W-:Y:S04]  /*527a0*/  STL.64 [R1+0x750], R12 ;  /* 0x0007500c01007387 */ /* 0x0001e80000100a00 */
[----:B0-----:R-:W2:Y:S01]  /*527b0*/  LDL.LU.64 R12, [R1+0x1778] ;  /* 0x00177800010c7983 */ /* 0x001ea20000300a00 */
[----:B------:R-:W-:Y:S02]  /*527c0*/  IADD3 R8, P3, R10, R21, RZ ;  /* 0x000000150a087210 */ /* 0x000fe40007f7e0ff */
[----:B------:R-:W-:Y:S02]  /*527d0*/  SHF.R.S32.HI R4, RZ, 0x1f, R11 ;  /* 0x0000001fff047819 */ /* 0x000fe4000001140b */
[----:B------:R-:W-:Y:S01]  /*527e0*/  IADD3 R6, P5, R11, R20, RZ ;  /* 0x000000140b067210 */ /* 0x000fe20007fbe0ff */
[----:B------:R-:W-:-:S04]  /*527f0*/  IMAD.X R9, R5, 0x1, R24, P3 ;  /* 0x0000000105097824 */ /* 0x000fc800018e0618 */
[----:B------:R-:W-:Y:S01]  /*52800*/  IMAD.X R7, R4, 0x1, R23, P5 ;  /* 0x0000000104077824 */ /* 0x000fe200028e0617 */
[----:B------:R-:W-:Y:S01]  /*52810*/  STL.64 [R1+0x748], R8 ;  /* 0x0007480801007387 */ /* 0x000fe20000100a00 */
[----:B------:R-:W-:-:S03]  /*52820*/  IADD3 R10, P3, R11, R21, RZ ;  /* 0x000000150b0a7210 */ /* 0x000fc60007f7e0ff */
[----:B------:R0:W-:Y:S01]  /*52830*/  STL.64 [R1+0x740], R6 ;  /* 0x0007400601007387 */ /* 0x0001e20000100a00 */
[----:B------:R-:W-:Y:S02]  /*52840*/  IMAD.MOV.U32 R59, RZ, RZ, R15 ;  /* 0x000000ffff3b7224 */ /* 0x000fe400078e000f */
[----:B------:R-:W-:Y:S02]  /*52850*/  IMAD.X R11, R4, 0x1, R24, P3 ;  /* 0x00000001040b7824 */ /* 0x000fe400018e0618 */
[----:B0-----:R-:W-:-:S03]  /*52860*/  IMAD.MOV.U32 R6, RZ, RZ, R14 ;  /* 0x000000ffff067224 */ /* 0x001fc600078e000e */
[----:B------:R-:W-:Y:S01]  /*52870*/  STL.64 [R1+0x738], R10 ;  /* 0x0007380a01007387 */ /* 0x000fe20000100a00 */
[----:B--2---:R-:W-:Y:S02]  /*52880*/  SHF.R.S32.HI R5, RZ, 0x1f, R12 ;  /* 0x0000001fff057819 */ /* 0x004fe4000001140c */
[----:B------:R-:W-:-:S05]  /*52890*/  IADD3 R14, P4, R12, R20, RZ ;  /* 0x000000140c0e7210 */ /* 0x000fca0007f9e0ff */
[----:B------:R-:W-:-:S05]  /*528a0*/  IMAD.X R15, R5, 0x1, R23, P4 ;  /* 0x00000001050f7824 */ /* 0x000fca00020e0617 */
[----:B------:R0:W-:Y:S04]  /*528b0*/  STL.64 [R1+0x730], R14 ;  /* 0x0007300e01007387 */ /* 0x0001e80000100a00 */
[----:B0-----:R-:W2:Y:S01]  /*528c0*/  LDL.LU.64 R14, [R1+0x1770] ;  /* 0x00177000010e7983 */ /* 0x001ea20000300a00 */
[----:B------:R-:W-:Y:S01]  /*528d0*/  IMAD.MOV.U32 R8, RZ, RZ, R26 ;  /* 0x000000ffff087224 */ /* 0x000fe200078e001a */
[----:B------:R-:W-:Y:S01]  /*528e0*/  IADD3 R10, P3, R12, R21, RZ ;  /* 0x000000150c0a7210 */ /* 0x000fe20007f7e0ff */
[----:B------:R-:W-:Y:S01]  /*528f0*/  IMAD.MOV.U32 R26, RZ, RZ, R18 ;  /* 0x000000ffff1a7224 */ /* 0x000fe200078e0012 */
[----:B------:R-:W-:Y:S01]  /*52900*/  SHF.R.S32.HI R4, RZ, 0x1f, R13 ;  /* 0x0000001fff047819 */ /* 0x000fe2000001140d */
[----:B------:R-:W-:Y:S01]  /*52910*/  IMAD.MOV.U32 R18, RZ, RZ, R16 ;  /* 0x000000ffff127224 */ /* 0x000fe200078e0010 */
[----:B------:R-:W-:Y:S01]  /*52920*/  IADD3 R16, P5, R13, R20, RZ ;  /* 0x000000140d107210 */ /* 0x000fe20007fbe0ff */
[----:B------:R-:W-:-:S02]  /*52930*/  IMAD.MOV.U32 R7, RZ, RZ, R27 ;  /* 0x000000ffff077224 */ /* 0x000fc400078e001b */
[----:B------:R-:W-:Y:S02]  /*52940*/  IMAD.MOV.U32 R27, RZ, RZ, R19 ;  /* 0x000000ffff1b7224 */ /* 0x000fe400078e0013 */
[----:B------:R-:W-:Y:S02]  /*52950*/  IMAD.MOV.U32 R19, RZ, RZ, R17 ;  /* 0x000000ffff137224 */ /* 0x000fe400078e0011 */
[----:B------:R-:W-:Y:S02]  /*52960*/  IMAD.X R11, R5, 0x1, R24, P3 ;  /* 0x00000001050b7824 */ /* 0x000fe400018e0618 */
[----:B------:R-:W-:-:S03]  /*52970*/  IMAD.X R17, R4, 0x1, R23, P5 ;  /* 0x0000000104117824 */ /* 0x000fc600028e0617 */
[----:B------:R0:W-:Y:S04]  /*52980*/  STL.64 [R1+0x728], R10 ;  /* 0x0007280a01007387 */ /* 0x0001e80000100a00 */
        /* <DEDUP_REMOVED lines=8> */
[----:B0-----:R-:W2:Y:S01]  /*52a10*/  LDL.LU.64 R16, [R1+0x1768] ;  /* 0x0017680001107983 */ /* 0x001ea20000300a00 */
[----:B------:R-:W-:Y:S02]  /*52a20*/  IMAD.MOV.U32 R9, RZ, RZ, R7 ;  /* 0x000000ffff097224 */ /* 0x000fe400078e0007 */
[----:B------:R-:W-:Y:S02]  /*52a30*/  IMAD.MOV.U32 R7, RZ, RZ, R59 ;  /* 0x000000ffff077224 */ /* 0x000fe400078e003b */
[----:B------:R-:W-:Y:S01]  /*52a40*/  IMAD.MOV.U32 R59, RZ, RZ, R61 ;  /* 0x000000ffff3b7224 */ /* 0x000fe200078e003d */
[----:B------:R-:W-:Y:S01]  /*52a50*/  IADD3 R12, P3, R14, R21, RZ ;  /* 0x000000150e0c7210 */ /* 0x000fe20007f7e0ff */
[----:B------:R-:W-:Y:S01]  /*52a60*/  IMAD.MOV.U32 R61, RZ, RZ, R26 ;  /* 0x000000ffff3d7224 */ /* 0x000fe200078e001a */
[----:B------:R-:W-:Y:S01]  /*52a70*/  SHF.R.S32.HI R4, RZ, 0x1f, R15 ;  /* 0x0000001fff047819 */ /* 0x000fe2000001140f */
[----:B------:R-:W-:-:S02]  /*52a80*/  IMAD.MOV.U32 R10, RZ, RZ, R8 ;  /* 0x000000ffff0a7224 */ /* 0x000fc400078e0008 */
[----:B------:R-:W-:Y:S01]  /*52a90*/  IMAD.MOV.U32 R26, RZ, RZ, R18 ;  /* 0x000000ffff1a7224 */ /* 0x000fe200078e0012 */
[----:B------:R-:W-:Y:S01]  /*52aa0*/  IADD3 R18, P5, R15, R20, RZ ;  /* 0x000000140f127210 */ /* 0x000fe20007fbe0ff */
[----:B------:R-:W-:Y:S02]  /*52ab0*/  IMAD.MOV.U32 R8, RZ, RZ, R6 ;  /* 0x000000ffff087224 */ /* 0x000fe400078e0006 */
[----:B------:R-:W-:Y:S02]  /*52ac0*/  IMAD.MOV.U32 R6, RZ, RZ, R60 ;  /* 0x000000ffff067224 */ /* 0x000fe400078e003c */
[----:B----4-:R-:W-:Y:S02]  /*52ad0*/  IMAD.MOV.U32 R60, RZ, RZ, R29 ;  /* 0x000000ffff3c7224 */ /* 0x010fe400078e001d */
[----:B------:R-:W-:Y:S02]  /*52ae0*/  IMAD.MOV.U32 R29, RZ, RZ, R27 ;  /* 0x000000ffff1d7224 */ /* 0x000fe400078e001b */
[----:B------:R-:W-:-:S02]  /*52af0*/  IMAD.MOV.U32 R27, RZ, RZ, R19 ;  /* 0x000000ffff1b7224 */ /* 0x000fc400078e0013 */
        /* <DEDUP_REMOVED lines=23> */
[----:B------:R-:W-:Y:S02]  /*52c70*/  IMAD.MOV.U32 R6, RZ, RZ, R60 ;  /* 0x000000ffff067224 */ /* 0x000fe400078e003c */
        /* <DEDUP_REMOVED lines=14> */
[----:B------:R-:W-:Y:S01]  /*52d60*/  IADD3 R16, P3, R18, R21, RZ ;  /* 0x0000001512107210 */ /* 0x000fe20007f7e0ff */
[----:B------:R-:W-:Y:S02]  /*52d70*/  IMAD.MOV.U32 R13, RZ, RZ, R10 ;  /* 0x000000ffff0d7224 */ /* 0x000fe400078e000a */
[----:B------:R-:W-:Y:S02]  /*52d80*/  IMAD.MOV.U32 R10, RZ, RZ, R8 ;  /* 0x000000ffff0a7224 */ /* 0x000fe400078e0008 */
[----:B------:R-:W-:-:S02]  /*52d90*/  IMAD.X R17, R5, 0x1, R24, P3 ;  /* 0x0000000105117824 */ /* 0x000fc400018e0618 */
[----:B------:R-:W-:Y:S02]  /*52da0*/  IMAD.MOV.U32 R8, RZ, RZ, R6 ;  /* 0x000000ffff087224 */ /* 0x000fe400078e0006 */
[----:B------:R-:W-:Y:S01]  /*52db0*/  IMAD.MOV.U32 R6, RZ, RZ, R60 ;  /* 0x000000ffff067224 */ /* 0x000fe200078e003c */
[----:B------:R-:W-:Y:S01]  /*52dc0*/  SHF.R.S32.HI R4, RZ, 0x1f, R19 ;  /* 0x0000001fff047819 */ /* 0x000fe20000011413 */
[----:B------:R-:W-:Y:S01]  /*52dd0*/  IMAD.MOV.U32 R14, RZ, RZ, R11 ;  /* 0x000000ffff0e7224 */ /* 0x000fe200078e000b */
[----:B------:R0:W-:Y:S01]  /*52de0*/  STL.64 [R1+0x6c8], R16 ;  /* 0x0006c81001007387 */ /* 0x0001e20000100a00 */
[----:B------:R-:W-:Y:S01]  /*52df0*/  IMAD.MOV.U32 R60, RZ, RZ, R28 ;  /* 0x000000ffff3c7224 */ /* 0x000fe200078e001c */
[----:B------:R-:W-:Y:S01]  /*52e00*/  IADD3 R28, P5, R19, R20, RZ ;  /* 0x00000014131c7210 */ /* 0x000fe20007fbe0ff */
[----:B------:R-:W-:Y:S02]  /*52e10*/  IMAD.MOV.U32 R11, RZ, RZ, R9 ;  /* 0x000000ffff0b7224 */ /* 0x000fe400078e0009 */
[----:B------:R-:W-:-:S02]  /*52e20*/  IMAD.MOV.U32 R9, RZ, RZ, R7 ;  /* 0x000000ffff097224 */ /* 0x000fc400078e0007 */
[----:B------:R-:W-:Y:S02]  /*52e30*/  IMAD.MOV.U32 R7, RZ, RZ, R59 ;  /* 0x000000ffff077224 */ /* 0x000fe400078e003b */
[----:B------:R-:W-:Y:S01]  /*52e40*/  IMAD.MOV.U32 R59, RZ, RZ, R61 ;  /* 0x000000ffff3b7224 */ /* 0x000fe200078e003d */
[----:B0-----:R-:W-:Y:S01]  /*52e50*/  IADD3 R16, P3, R19, R21, RZ ;  /* 0x0000001513107210 */ /* 0x001fe20007f7e0ff */
[----:B------:R-:W-:Y:S02]  /*52e60*/  IMAD.MOV.U32 R61, RZ, RZ, R29 ;  /* 0x000000ffff3d7224 */ /* 0x000fe400078e001d */
[C---:B------:R-:W-:Y:S02]  /*52e70*/  IMAD.X R29, R4.reuse, 0x1, R23, P5 ;  /* 0x00000001041d7824 */ /* 0x040fe400028e0617 */
[----:B------:R-:W-:Y:S01]  /*52e80*/  IMAD.X R17, R4, 0x1, R24, P3 ;  /* 0x0000000104117824 */ /* 0x000fe200018e0618 */
[----:B------:R-:W-:Y:S02]  /*52e90*/  SHF.R.S32.HI R5, RZ, 0x1f, R22 ;  /* 0x0000001fff057819 */ /* 0x000fe40000011416 */
[----:B------:R0:W-:Y:S04]  /*52ea0*/  STL.64 [R1+0x6c0], R28 ;  /* 0x0006c01c01007387 */ /* 0x0001e80000100a00 */
[----:B------:R1:W-:Y:S01]  /*52eb0*/  STL.64 [R1+0x6b8], R16 ;  /* 0x0006b81001007387 */ /* 0x0003e20000100a00 */
[----:B0-----:R-:W-:-:S02]  /*52ec0*/  IADD3 R28, P4, R22, R20, RZ ;  /* 0x00000014161c7210 */ /* 0x001fc40007f9e0ff */
[----:B-1----:R-:W-:-:S03]  /*52ed0*/  IADD3 R16, P3, R22, R21, RZ ;  /* 0x0000001516107210 */ /* 0x002fc60007f7e0ff */
[C---:B------:R-:W-:Y:S02]  /*52ee0*/  IMAD.X R29, R5.reuse, 0x1, R23, P4 ;  /* 0x00000001051d7824 */ /* 0x040fe400020e0617 */
[----:B------:R-:W-:Y:S01]  /*52ef0*/  IMAD.X R17, R5, 0x1, R24, P3 ;  /* 0x0000000105117824 */ /* 0x000fe200018e0618 */
[----:B------:R-:W-:Y:S02]  /*52f00*/  SHF.R.S32.HI R4, RZ, 0x1f, R25 ;  /* 0x0000001fff047819 */ /* 0x000fe40000011419 */
[C---:B------:R-:W-:Y:S02]  /*52f10*/  IADD3 R18, P5, R25.reuse, R20, RZ ;  /* 0x0000001419127210 */ /* 0x040fe40007fbe0ff */
[----:B------:R0:W-:Y:S04]  /*52f20*/  STL.64 [R1+0x6a8], R16 ;  /* 0x0006a81001007387 */ /* 0x0001e80000100a00 */
[----:B------:R1:W-:Y:S01]  /*52f30*/  STL.64 [R1+0x6b0], R28 ;  /* 0x0006b01c01007387 */ /* 0x0003e20000100a00 */
[----:B------:R-:W-:Y:S01]  /*52f40*/  IMAD.X R19, R4, 0x1, R23, P5 ;  /* 0x0000000104137824 */ /* 0x000fe200028e0617 */
[----:B0-----:R-:W-:-:S04]  /*52f50*/  IADD3 R16, P3, R25, R21, RZ ;  /* 0x0000001519107210 */ /* 0x001fc80007f7e0ff */
[----:B------:R-:W-:Y:S01]  /*52f60*/  STL.64 [R1+0x6a0], R18 ;  /* 0x0006a01201007387 */ /* 0x000fe20000100a00 */
        /* <DEDUP_REMOVED lines=9> */
[----:B------:R-:W-:Y:S02]  /*53000*/  IMAD.MOV.U32 R10, RZ, RZ, R6 ;  /* 0x000000ffff0a7224 */ /* 0x000fe400078e0006 */
[----:B------:R-:W-:Y:S01]  /*53010*/  IMAD.MOV.U32 R6, RZ, RZ, R46 ;  /* 0x000000ffff067224 */ /* 0x000fe200078e002e */
[----:B------:R-:W-:Y:S01]  /*53020*/  IADD3 R46, P3, R26, R21, RZ ;  /* 0x000000151a2e7210 */ /* 0x000fe20007f7e0ff */
[----:B------:R-:W-:-:S02]  /*53030*/  IMAD.MOV.U32 R18, RZ, RZ, R14 ;  /* 0x000000ffff127224 */ /* 0x000fc400078e000e */
[----:B------:R-:W-:Y:S02]  /*53040*/  IMAD.MOV.U32 R14, RZ, RZ, R8 ;  /* 0x000000ffff0e7224 */ /* 0x000fe400078e0008 */
[----:B------:R-:W-:Y:S02]  /*53050*/  IMAD.MOV.U32 R15, RZ, RZ, R9 ;  /* 0x000000ffff0f7224 */ /* 0x000fe400078e0009 */
[----:B------:R-:W-:Y:S01]  /*53060*/  IMAD.MOV.U32 R8, RZ, RZ, R60 ;  /* 0x000000ffff087224 */ /* 0x000fe200078e003c */
[----:B------:R-:W-:Y:S01]  /*53070*/  SHF.R.S32.HI R4, RZ, 0x1f, R27 ;  /* 0x0000001fff047819 */ /* 0x000fe2000001141b */
[----:B------:R-:W-:Y:S01]  /*53080*/  VIADD R48, R44, UR5 ;  /* 0x000000052c307c36 */ /* 0x000fe20008000000 */
[----:B------:R-:W-:Y:S01]  /*53090*/  ULDC UR5, c[0x0][0x248] ;  /* 0x0000920000057ab9 */ /* 0x000fe20000000800 */
[----:B------:R-:W-:Y:S02]  /*530a0*/  IMAD.MOV.U32 R9, RZ, RZ, R59 ;  /* 0x000000ffff097224 */ /* 0x000fe400078e003b */
[----:B------:R-:W-:Y:S01]  /*530b0*/  IMAD.MOV.U32 R60, RZ, RZ, R44 ;  /* 0x000000ffff3c7224 */ /* 0x000fe200078e002c */
[----:B------:R-:W-:Y:S01]  /*530c0*/  IADD3 R44, P5, R27, R20, RZ ;  /* 0x000000141b2c7210 */ /* 0x000fe20007fbe0ff */
[----:B------:R-:W-:-:S02]  /*530d0*/  IMAD.MOV.U32 R59, RZ, RZ, R47 ;  /* 0x000000ffff3b7224 */ /* 0x000fc400078e002f */
[----:B------:R-:W-:Y:S02]  /*530e0*/  IMAD.MOV.U32 R16, RZ, RZ, R11 ;  /* 0x000000ffff107224 */ /* 0x000fe400078e000b */
[--C-:B------:R-:W-:Y:S01]  /*530f0*/  IMAD.X R47, R5, 0x1, R24.reuse, P3 ;  /* 0x00000001052f7824 */ /* 0x100fe200018e0618 */
[----:B------:R-:W-:Y:S01]  /*53100*/  IADD3 R26, P3, R27, R21, RZ ;  /* 0x000000151b1a7210 */ /* 0x000fe20007f7e0ff */
[----:B------:R-:W-:Y:S02]  /*53110*/  IMAD.MOV.U32 R11, RZ, RZ, R7 ;  /* 0x000000ffff0b7224 */ /* 0x000fe400078e0007 */
[----:B------:R-:W-:Y:S02]  /*53120*/  IMAD.MOV.U32 R7, RZ, RZ, R61 ;  /* 0x000000ffff077224 */ /* 0x000fe400078e003d */
[----:B------:R-:W-:Y:S02]  /*53130*/  IMAD.MOV.U32 R61, RZ, RZ, R45 ;  /* 0x000000ffff3d7224 */ /* 0x000fe400078e002d */
[C---:B------:R-:W-:Y:S01]  /*53140*/  IMAD.X R45, R4.reuse, 0x1, R23, P5 ;  /* 0x00000001042d7824 */ /* 0x040fe200028e0617 */
[----:B------:R0:W-:Y:S01]  /*53150*/  STL.64 [R1+0x688], R46 ;  /* 0x0006882e01007387 */ /* 0x0001e20000100a00 */
[----:B------:R-:W-:-:S02]  /*53160*/  IMAD.X R27, R4, 0x1, R24, P3 ;  /* 0x00000001041b7824 */ /* 0x000fc400018e0618 */
[----:B------:R-:W-:Y:S02]  /*53170*/  IMAD.MOV.U32 R19, RZ, RZ, R17 ;  /* 0x000000ffff137224 */ /* 0x000fe400078e0011 */
[----:B------:R-:W-:Y:S01]  /*53180*/  IMAD.MOV.U32 R17, RZ, RZ, R15 ;  /* 0x000000ffff117224 */ /* 0x000fe200078e000f */
[----:B0-----:R-:W3:Y:S04]  /*53190*/  LDL.LU.64 R46, [R1+0x1748] ;  /* 0x00174800012e7983 */ /* 0x001ee80000300a00 */
[----:B------:R0:W-:Y:S01]  /*531a0*/  STL.64 [R1+0x680], R44 ;  /* 0x0006802c01007387 */ /* 0x0001e20000100a00 */
[----:B------:R-:W-:-:S03]  /*531b0*/  IMAD.MOV.U32 R15, RZ, RZ, R11 ;  /* 0x000000ffff0f7224 */ /* 0x000fc600078e000b */
[----:B------:R1:W-:Y:S01]  /*531c0*/  STL.64 [R1+0x678], R26 ;  /* 0x0006781a01007387 */ /* 0x0003e20000100a00 */
        /* <DEDUP_REMOVED lines=18> */
[----:B------:R-:W-:Y:S01]  /*532f0*/  IMAD.MOV.U32 R59, RZ, RZ, R3 ;  /* 0x000000ffff3b7224 */ /* 0x000fe200078e0003 */
[----:B--2---:R-:W-:Y:S02]  /*53300*/  SHF.R.S32.HI R5, RZ, 0x1f, R28 ;  /* 0x0000001fff057819 */ /* 0x004fe4000001141c */
[C---:B0-----:R-:W-:Y:S02]  /*53310*/  IADD3 R44, P4, R28.reuse, R20, RZ ;  /* 0x000000141c2c7210 */ /* 0x041fe40007f9e0ff */
[----:B-1----:R-:W-:-:S03]  /*53320*/  IADD3 R26, P3, R28, R21, RZ ;  /* 0x000000151c1a7210 */ /* 0x002fc60007f7e0ff */
[C---:B------:R-:W-:Y:S02]  /*53330*/  IMAD.X R45, R5.reuse, 0x1, R23, P4 ;  /* 0x00000001052d7824 */ /* 0x040fe400020e0617 */
[----:B------:R-:W-:Y:S01]  /*53340*/  IMAD.X R27, R5, 0x1, R24, P3 ;  /* 0x00000001051b7824 */ /* 0x000fe200018e0618 */
[----:B------:R-:W-:Y:S02]  /*53350*/  SHF.R.S32.HI R4, RZ, 0x1f, R29 ;  /* 0x0000001fff047819 */ /* 0x000fe4000001141d */
[----:B------:R-:W-:Y:S01]  /*53360*/  IADD3 R48, P5, R29, R20, RZ ;  /* 0x000000141d307210 */ /* 0x000fe20007fbe0ff */
[----:B------:R0:W-:Y:S04]  /*53370*/  STL.64 [R1+0x670], R44 ;  /* 0x0006702c01007387 */ /* 0x0001e80000100a00 */
[----:B------:R-:W-:Y:S01]  /*53380*/  IMAD.X R49, R4, 0x1, R23, P5 ;  /* 0x0000000104317824 */ /* 0x000fe200028e0617 */
[----:B0-----:R-:W2:Y:S04]  /*53390*/  LDL.LU.64 R44, [R1+0x1740] ;  /* 0x00174000012c7983 */ /* 0x001ea80000300a00 */
[----:B------:R0:W-:Y:S01]  /*533a0*/  STL.64 [R1+0x668], R26 ;  /* 0x0006681a01007387 */ /* 0x0001e20000100a00 */
[----:B------:R-:W-:-:S03]  /*533b0*/  SHF.R.S32.HI R5, RZ, 0x1f, R30 ;  /* 0x0000001fff057819 */ /* 0x000fc6000001141e */
[----:B------:R1:W-:Y:S01]  /*533c0*/  STL.64 [R1+0x660], R48 ;  /* 0x0006603001007387 */ /* 0x0003e20000100a00 */
[----:B0-----:R-:W-:-:S05]  /*533d0*/  IADD3 R26, P3, R29, R21, RZ ;  /* 0x000000151d1a7210 */ /* 0x001fca0007f7e0ff */
[--C-:B------:R-:W-:Y:S01]  /*533e0*/  IMAD.X R27, R4, 0x1, R24.reuse, P3 ;  /* 0x00000001041b7824 */ /* 0x100fe200018e0618 */
[C---:B-1----:R-:W-:Y:S02]  /*533f0*/  IADD3 R48, P4, R30.reuse, R20, RZ ;  /* 0x000000141e307210 */ /* 0x042fe40007f9e0ff */
[-C--:B------:R-:W-:Y:S02]  /*53400*/  IADD3 R28, P3, R30, R21.reuse, RZ ;  /* 0x000000151e1c7210 */ /* 0x080fe40007f7e0ff */
[----:B------:R0:W-:Y:S01]  /*53410*/  STL.64 [R1+0x658], R26 ;  /* 0x0006581a01007387 */ /* 0x0001e20000100a00 */
[----:B------:R-:W-:Y:S01]  /*53420*/  SHF.R.S32.HI R4, RZ, 0x1f, R31 ;  /* 0x0000001fff047819 */ /* 0x000fe2000001141f */
[C---:B------:R-:W-:Y:S02]  /*53430*/  IMAD.X R49, R5.reuse, 0x1, R23, P4 ;  /* 0x0000000105317824 */ /* 0x040fe400020e0617 */
[----:B------:R-:W-:Y:S01]  /*53440*/  IMAD.X R29, R5, 0x1, R24, P3 ;  /* 0x00000001051d7824 */ /* 0x000fe200018e0618 */
[----:B------:R-:W-:-:S02]  /*53450*/  IADD3 R30, P3, R31, R21, RZ ;  /* 0x000000151f1e7210 */ /* 0x000fc40007f7e0ff */
[----:B0-----:R-:W-:Y:S01]  /*53460*/  IADD3 R26, P5, R31, R20, RZ ;  /* 0x000000141f1a7210 */ /* 0x001fe20007fbe0ff */
[----:B------:R0:W-:Y:S04]  /*53470*/  STL.64 [R1+0x650], R48 ;  /* 0x0006503001007387 */ /* 0x0001e80000100a00 */
[C---:B------:R-:W-:Y:S02]  /*53480*/  IMAD.X R27, R4.reuse, 0x1, R23, P5 ;  /* 0x00000001041b7824 */ /* 0x040fe400028e0617 */
[----:B------:R-:W-:Y:S01]  /*53490*/  IMAD.X R31, R4, 0x1, R24, P3 ;  /* 0x00000001041f7824 */ /* 0x000fe200018e0618 */
[----:B0-----:R-:W4:Y:S04]  /*534a0*/  LDL.LU.64 R48, [R1+0x1738] ;  /* 0x0017380001307983 */ /* 0x001f280000300a00 */
[----:B------:R0:W-:Y:S04]  /*534b0*/  STL.64 [R1+0x648], R28 ;  /* 0x0006481c01007387 */ /* 0x0001e80000100a00 */
[----:B------:R1:W-:Y:S01]  /*534c0*/  STL.64 [R1+0x640], R26 ;  /* 0x0006401a01007387 */ /* 0x0003e20000100a00 */
[----:B------:R-:W-:-:S03]  /*534d0*/  SHF.R.S32.HI R5, RZ, 0x1f, R32 ;  /* 0x0000001fff057819 */ /* 0x000fc60000011420 */
[----:B------:R3:W-:Y:S01]  /*534e0*/  STL.64 [R1+0x638], R30 ;  /* 0x0006381e01007387 */ /* 0x0007e20000100a00 */
[----:B0-----:R-:W-:Y:S02]  /*534f0*/  IMAD.MOV.U32 R28, RZ, RZ, R17 ;  /* 0x000000ffff1c7224 */ /* 0x001fe400078e0011 */
[----:B------:R-:W-:Y:S02]  /*53500*/  IMAD.MOV.U32 R17, RZ, RZ, R14 ;  /* 0x000000ffff117224 */ /* 0x000fe400078e000e */
[----:B-1----:R-:W-:Y:S02]  /*53510*/  IMAD.MOV.U32 R26, RZ, RZ, R10 ;  /* 0x000000ffff1a7224 */ /* 0x002fe400078e000a */
[----:B------:R-:W-:Y:S02]  /*53520*/  IMAD.MOV.U32 R10, RZ, RZ, R6 ;  /* 0x000000ffff0a7224 */ /* 0x000fe400078e0006 */
[----:B------:R-:W-:Y:S01]  /*53530*/  IMAD.MOV.U32 R6, RZ, RZ, R2 ;  /* 0x000000ffff067224 */ /* 0x000fe200078e0002 */
[CC--:B------:R-:W-:Y:S01]  /*53540*/  IADD3 R2, P4, R32.reuse, R20.reuse, RZ ;  /* 0x0000001420027210 */ /* 0x0c0fe20007f9e0ff */
[----:B------:R-:W-:Y:S01]  /*53550*/  IMAD.MOV.U32 R14, RZ, RZ, R8 ;  /* 0x000000ffff0e7224 */ /* 0x000fe200078e0008 */
[----:B---3--:R-:W-:Y:S01]  /*53560*/  IADD3 R30, P3, R32, R21, RZ ;  /* 0x00000015201e7210 */ /* 0x008fe20007f7e0ff */
[----:B------:R-:W-:Y:S01]  /*53570*/  IMAD.MOV.U32 R8, RZ, RZ, R60 ;  /* 0x000000ffff087224 */ /* 0x000fe200078e003c */
[----:B------:R-:W-:Y:S01]  /*53580*/  SHF.R.S32.HI R4, RZ, 0x1f, R33 ;  /* 0x0000001fff047819 */ /* 0x000fe20000011421 */
[----:B------:R-:W-:Y:S01]  /*53590*/  IMAD.MOV.U32 R60, RZ, RZ, R52 ;  /* 0x000000ffff3c7224 */ /* 0x000fe200078e0034 */
[----:B------:R-:W-:Y:S01]  /*535a0*/  IADD3 R52, P5, R33, R20, RZ ;  /* 0x0000001421347210 */ /* 0x000fe20007fbe0ff */
[----:B------:R-:W-:-:S02]  /*535b0*/  IMAD.MOV.U32 R27, RZ, RZ, R16 ;  /* 0x000000ffff1b7224 */ /* 0x000fc400078e0010 */
[----:B------:R-:W-:Y:S02]  /*535c0*/  IMAD.MOV.U32 R16, RZ, RZ, R15 ;  /* 0x000000ffff107224 */ /* 0x000fe400078e000f */
[----:B------:R-:W-:Y:S02]  /*535d0*/  IMAD.MOV.U32 R15, RZ, RZ, R7 ;  /* 0x000000ffff0f7224 */ /* 0x000fe400078e0007 */
[C---:B------:R-:W-:Y:S02]  /*535e0*/  IMAD.X R3, R5.reuse, 0x1, R23, P4 ;  /* 0x0000000105037824 */ /* 0x040fe400020e0617 */
[----:B------:R-:W-:Y:S02]  /*535f0*/  IMAD.MOV.U32 R7, RZ, RZ, R61 ;  /* 0x000000ffff077224 */ /* 0x000fe400078e003d */
[----:B------:R-:W-:Y:S02]  /*53600*/  IMAD.MOV.U32 R61, RZ, RZ, R53 ;  /* 0x000000ffff3d7224 */ /* 0x000fe400078e0035 */
[----:B------:R-:W-:-:S02]  /*53610*/  IMAD.X R31, R5, 0x1, R24, P3 ;  /* 0x00000001051f7824 */ /* 0x000fc400018e0618 */
[----:B------:R-:W-:Y:S01]  /*53620*/  IMAD.X R53, R4, 0x1, R23, P5 ;  /* 0x0000000104357824 */ /* 0x000fe200028e0617 */
[----:B------:R0:W-:Y:S01]  /*53630*/  STL.64 [R1+0x630], R2 ;  /* 0x0006300201007387 */ /* 0x0001e20000100a00 */
[----:B------:R-:W-:-:S03]  /*53640*/  SHF.R.S32.HI R5, RZ, 0x1f, R34 ;  /* 0x0000001fff057819 */ /* 0x000fc60000011422 */
[----:B0-----:R-:W3:Y:S04]  /*53650*/  LDL.LU.64 R2, [R1+0x1730] ;  /* 0x0017300001027983 */ /* 0x001ee80000300a00 */
        /* <DEDUP_REMOVED lines=8> */
[----:B0-----:R-:W2:Y:S01]  /*536e0*/  LDL.LU.64 R52, [R1+0x1728] ;  /* 0x0017280001347983 */ /* 0x001ea20000300a00 */
[----:B------:R-:W-:Y:S01]  /*536f0*/  IMAD.MOV.U32 R30, RZ, RZ, R28 ;  /* 0x000000ffff1e7224 */ /* 0x000fe200078e001c */
[----:B------:R-:W-:Y:S01]  /*53700*/  IADD3 R32, P3, R34, R21, RZ ;  /* 0x0000001522207210 */ /* 0x000fe20007f7e0ff */
[----:B------:R-:W-:-:S02]  /*53710*/  IMAD.MOV.U32 R28, RZ, RZ, R26 ;  /* 0x000000ffff1c7224 */ /* 0x000fc400078e001a */
[----:B------:R-:W-:Y:S02]  /*53720*/  IMAD.MOV.U32 R26, RZ, RZ, R7 ;  /* 0x000000ffff1a7224 */ /* 0x000fe400078e0007 */
[----:B------:R-:W-:Y:S02]  /*53730*/  IMAD.MOV.U32 R7, RZ, RZ, R59 ;  /* 0x000000ffff077224 */ /* 0x000fe400078e003b */
[----:B------:R-:W-:Y:S01]  /*53740*/  IMAD.MOV.U32 R59, RZ, RZ, R61 ;  /* 0x000000ffff3b7224 */ /* 0x000fe200078e003d */
[----:B------:R-:W-:Y:S01]  /*53750*/  SHF.R.S32.HI R4, RZ, 0x1f, R35 ;  /* 0x0000001fff047819 */ /* 0x000fe20000011423 */
[----:B------:R-:W-:Y:S02]  /*53760*/  IMAD.MOV.U32 R29, RZ, RZ, R27 ;  /* 0x000000ffff1d7224 */ /* 0x000fe400078e001b */
[----:B------:R-:W-:Y:S01]  /*53770*/  IMAD.MOV.U32 R61, RZ, RZ, R54 ;  /* 0x000000ffff3d7224 */ /* 0x000fe200078e0036 */
[----:B------:R-:W-:Y:S01]  /*53780*/  IADD3 R54, P5, R35, R20, RZ ;  /* 0x0000001423367210 */ /* 0x000fe20007fbe0ff */
[----:B------:R-:W-:-:S02]  /*53790*/  IMAD.MOV.U32 R27, RZ, RZ, R10 ;  /* 0x000000ffff1b7224 */ /* 0x000fc400078e000a */
[----:B------:R-:W-:Y:S02]  /*537a0*/  IMAD.MOV.U32 R10, RZ, RZ, R8 ;  /* 0x000000ffff0a7224 */ /* 0x000fe400078e0008 */
[----:B------:R-:W-:Y:S02]  /*537b0*/  IMAD.X R33, R5, 0x1, R24, P3 ;  /* 0x0000000105217824 */ /* 0x000fe400018e0618 */
[----:B------:R-:W-:Y:S02]  /*537c0*/  IMAD.MOV.U32 R8, RZ, RZ, R6 ;  /* 0x000000ffff087224 */ /* 0x000fe400078e0006 */
[----:B------:R-:W-:Y:S02]  /*537d0*/  IMAD.MOV.U32 R6, RZ, RZ, R60 ;  /* 0x000000ffff067224 */ /* 0x000fe400078e003c */
[----:B------:R-:W-:Y:S01]  /*537e0*/  IMAD.MOV.U32 R60, RZ, RZ, R55 ;  /* 0x000000ffff3c7224 */ /* 0x000fe200078e0037 */
[----:B------:R0:W-:Y:S01]  /*537f0*/  STL.64 [R1+0x608], R32 ;  /* 0x0006082001007387 */ /* 0x0001e20000100a00 */
[----:B------:R-:W-:Y:S01]  /*53800*/  IMAD.X R55, R4, 0x1, R23, P5 ;  /* 0x0000000104377824 */ /* 0x000fe200028e0617 */
[----:B------:R-:W-:-:S04]  /*53810*/  SHF.R.S32.HI R5, RZ, 0x1f, R36 ;  /* 0x0000001fff057819 */ /* 0x000fc80000011424 */
[----:B------:R1:W-:Y:S01]  /*53820*/  STL.64 [R1+0x600], R54 ;  /* 0x0006003601007387 */ /* 0x0003e20000100a00 */
[----:B0-----:R-:W-:Y:S01]  /*53830*/  IADD3 R32, P3, R35, R21, RZ ;  /* 0x0000001523207210 */ /* 0x001fe20007f7e0ff */
[----:B------:R-:W-:-:S04]  /*53840*/  IMAD.MOV.U32 R31, RZ, RZ, R29 ;  /* 0x000000ffff1f7224 */ /* 0x000fc800078e001d */
[----:B------:R-:W-:Y:S01]  /*53850*/  IMAD.X R33, R4, 0x1, R24, P3 ;  /* 0x0000000104217824 */ /* 0x000fe200018e0618 */
[C---:B-1----:R-:W-:Y:S02]  /*53860*/  IADD3 R54, P4, R36.reuse, R20, RZ ;  /* 0x0000001424367210 */ /* 0x042fe40007f9e0ff */
[----:B------:R-:W-:Y:S01]  /*53870*/  IADD3 R34, P3, R36, R21, RZ ;  /* 0x0000001524227210 */ /* 0x000fe20007f7e0ff */
[----:B------:R-:W-:Y:S02]  /*53880*/  IMAD.MOV.U32 R29, RZ, RZ, R27 ;  /* 0x000000ffff1d7224 */ /* 0x000fe400078e001b */
[----:B------:R-:W-:Y:S02]  /*53890*/  IMAD.X R55, R5, 0x1, R23, P4 ;  /* 0x0000000105377824 */ /* 0x000fe400020e0617 */
[----:B------:R-:W-:Y:S02]  /*538a0*/  IMAD.MOV.U32 R27, RZ, RZ, R8 ;  /* 0x000000ffff1b7224 */ /* 0x000fe400078e0008 */
[----:B------:R-:W-:-:S02]  /*538b0*/  IMAD.MOV.U32 R8, RZ, RZ, R6 ;  /* 0x000000ffff087224 */ /* 0x000fc400078e0006 */
[----:B------:R-:W-:Y:S01]  /*538c0*/  IMAD.X R35, R5, 0x1, R24, P3 ;  /* 0x0000000105237824 */ /* 0x000fe200018e0618 */
[----:B------:R0:W-:Y:S01]  /*538d0*/  STL.64 [R1+0x5f8], R32 ;  /* 0x0005f82001007387 */ /* 0x0001e20000100a00 */
[----:B------:R-:W-:Y:S01]  /*538e0*/  IMAD.MOV.U32 R6, RZ, RZ, R60 ;  /* 0x000000ffff067224 */ /* 0x000fe200078e003c */
[----:B------:R-:W-:Y:S01]  /*538f0*/  SHF.R.S32.HI R4, RZ, 0x1f, R37 ;  /* 0x0000001fff047819 */ /* 0x000fe20000011425 */
[----:B------:R-:W-:Y:S01]  /*53900*/  IMAD.MOV.U32 R60, RZ, RZ, R50 ;  /* 0x000000ffff3c7224 */ /* 0x000fe200078e0032 */
[----:B------:R-:W-:Y:S01]  /*53910*/  IADD3 R50, P5, R37, R20, RZ ;  /* 0x0000001425327210 */ /* 0x000fe20007fbe0ff */
[----:B------:R1:W-:Y:S01]  /*53920*/  STL.64 [R1+0x5f0], R54 ;  /* 0x0005f03601007387 */ /* 0x0003e20000100a00 */
[----:B0-----:R-:W-:Y:S02]  /*53930*/  IMAD.MOV.U32 R32, RZ, RZ, R30 ;  /* 0x000000ffff207224 */ /* 0x001fe400078e001e */
[----:B------:R-:W-:Y:S02]  /*53940*/  IMAD.MOV.U32 R30, RZ, RZ, R28 ;  /* 0x000000ffff1e7224 */ /* 0x000fe400078e001c */
[----:B------:R-:W-:Y:S01]  /*53950*/  IMAD.MOV.U32 R28, RZ, RZ, R26 ;  /* 0x000000ffff1c7224 */ /* 0x000fe200078e001a */
[----:B-1----:R-:W4:Y:S01]  /*53960*/  LDL.LU.64 R54, [R1+0x1720] ;  /* 0x0017200001367983 */ /* 0x002f220000300a00 */
[----:B------:R-:W-:-:S03]  /*53970*/  IMAD.MOV.U32 R26, RZ, RZ, R61 ;  /* 0x000000ffff1a7224 */ /* 0x000fc600078e003d */
[----:B------:R0:W-:Y:S01]  /*53980*/  STL.64 [R1+0x5e8], R34 ;  /* 0x0005e82201007387 */ /* 0x0001e20000100a00 */
[----:B------:R-:W-:Y:S02]  /*53990*/  IMAD.MOV.U32 R61, RZ, RZ, R51 ;  /* 0x000000ffff3d7224 */ /* 0x000fe400078e0033 */
[C---:B------:R-:W-:Y:S01]  /*539a0*/  IMAD.X R51, R4.reuse, 0x1, R23, P5 ;  /* 0x0000000104337824 */ /* 0x040fe200028e0617 */
[----:B------:R-:W-:Y:S02]  /*539b0*/  SHF.R.S32.HI R5, RZ, 0x1f, R38 ;  /* 0x0000001fff057819 */ /* 0x000fe40000011426 */
[-C--:B0-----:R-:W-:Y:S02]  /*539c0*/  IADD3 R34, P3, R37, R21.reuse, RZ ;  /* 0x0000001525227210 */ /* 0x081fe40007f7e0ff */
[----:B------:R0:W-:Y:S03]  /*539d0*/  STL.64 [R1+0x5e0], R50 ;  /* 0x0005e03201007387 */ /* 0x0001e60000100a00 */
[----:B------:R-:W-:Y:S01]  /*539e0*/  IMAD.X R35, R4, 0x1, R24, P3 ;  /* 0x0000000104237824 */ /* 0x000fe200018e0618 */
[----:B------:R-:W-:-:S02]  /*539f0*/  IADD3 R36, P3, R38, R21, RZ ;  /* 0x0000001526247210 */ /* 0x000fc40007f7e0ff */
[----:B------:R-:W-:Y:S02]  /*53a00*/  SHF.R.S32.HI R4, RZ, 0x1f, R39 ;  /* 0x0000001fff047819 */ /* 0x000fe40000011427 */
[----:B------:R1:W-:Y:S01]  /*53a10*/  STL.64 [R1+0x5d8], R34 ;  /* 0x0005d82201007387 */ /* 0x0003e20000100a00 */
[----:B0-----:R-:W-:Y:S01]  /*53a20*/  IADD3 R50, P4, R38, R20, RZ ;  /* 0x0000001426327210 */ /* 0x001fe20007f9e0ff */
[----:B------:R-:W-:-:S04]  /*53a30*/  IMAD.X R37, R5, 0x1, R24, P3 ;  /* 0x0000000105257824 */ /* 0x000fc800018e0618 */
[----:B------:R-:W-:Y:S01]  /*53a40*/  IMAD.X R51, R5, 0x1, R23, P4 ;  /* 0x0000000105337824 */ /* 0x000fe200020e0617 */
[----:B-1----:R-:W-:-:S04]  /*53a50*/  IADD3 R34, P5, R39, R20, RZ ;  /* 0x0000001427227210 */ /* 0x002fc80007fbe0ff */
[----:B------:R0:W-:Y:S01]  /*53a60*/  STL.64 [R1+0x5d0], R50 ;  /* 0x0005d03201007387 */ /* 0x0001e20000100a00 */
[----:B------:R-:W-:Y:S02]  /*53a70*/  IMAD.MOV.U32 R33, RZ, RZ, R31 ;  /* 0x000000ffff217224 */ /* 0x000fe400078e001f */
[----:B------:R-:W-:Y:S02]  /*53a80*/  IMAD.X R35, R4, 0x1, R23, P5 ;  /* 0x0000000104237824 */ /* 0x000fe400028e0617 */
[----:B------:R-:W-:Y:S02]  /*53a90*/  IMAD.MOV.U32 R31, RZ, RZ, R29 ;  /* 0x000000ffff1f7224 */ /* 0x000fe400078e001d */
[----:B------:R-:W-:Y:S02]  /*53aa0*/  IMAD.MOV.U32 R29, RZ, RZ, R27 ;  /* 0x000000ffff1d7224 */ /* 0x000fe400078e001b */
[----:B------:R-:W-:Y:S01]  /*53ab0*/  IMAD.MOV.U32 R27, RZ, RZ, R12 ;  /* 0x000000ffff1b7224 */ /* 0x000fe200078e000c */
[----:B0-----:R-:W3:Y:S01]  /*53ac0*/  LDL.LU.64 R50, [R1+0x1718] ;  /* 0x0017180001327983 */ /* 0x001ee20000300a00 */
[----:B------:R-:W-:-:S03]  /*53ad0*/  SHF.R.S32.HI R5, RZ, 0x1f, R40 ;  /* 0x0000001fff057819 */ /* 0x000fc60000011428 */
[----:B------:R0:W-:Y:S04]  /*53ae0*/  STL.64 [R1+0x5c8], R36 ;  /* 0x0005c82401007387 */ /* 0x0001e80000100a00 */
[----:B------:R1:W-:Y:S01]  /*53af0*/  STL.64 [R1+0x5c0], R34 ;  /* 0x0005c02201007387 */ /* 0x0003e20000100a00 */
[----:B0-----:R-:W-:Y:S01]  /*53b00*/  IADD3 R36, P3, R39, R21, RZ ;  /* 0x0000001527247210 */ /* 0x001fe20007f7e0ff */
[----:B-1----:R-:W-:Y:S02]  /*53b10*/  IMAD.MOV.U32 R34, RZ, RZ, R32 ;  /* 0x000000ffff227224 */ /* 0x002fe400078e0020 */
[----:B------:R-:W-:Y:S02]  /*53b20*/  IMAD.MOV.U32 R32, RZ, RZ, R30 ;  /* 0x000000ffff207224 */ /* 0x000fe400078e001e */
[----:B------:R-:W-:-:S02]  /*53b30*/  IMAD.MOV.U32 R30, RZ, RZ, R28 ;  /* 0x000000ffff1e7224 */ /* 0x000fc400078e001c */
[----:B------:R-:W-:Y:S02]  /*53b40*/  IMAD.MOV.U32 R28, RZ, RZ, R26 ;  /* 0x000000ffff1c7224 */ /* 0x000fe400078e001a */
[----:B------:R-:W-:Y:S02]  /*53b50*/  IMAD.MOV.U32 R26, RZ, RZ, R25 ;  /* 0x000000ffff1a7224 */ /* 0x000fe400078e0019 */
[----:B------:R-:W-:-:S05]  /*53b60*/  IMAD.X R37, R4, 0x1, R24, P3 ;  /* 0x0000000104257824 */ /* 0x000fca00018e0618 */
[----:B------:R-:W-:Y:S01]  /*53b70*/  STL.64 [R1+0x5b8], R36 ;  /* 0x0005b82401007387 */ /* 0x000fe20000100a00 */
[----:B--2---:R-:W-:Y:S01]  /*53b80*/  IMAD.MOV.U32 R12, RZ, RZ, R52 ;  /* 0x000000ffff0c7224 */ /* 0x004fe200078e0034 */
[----:B------:R-:W-:Y:S01]  /*53b90*/  IADD3 R52, P4, R40, R20, RZ ;  /* 0x0000001428347210 */ /* 0x000fe20007f9e0ff */
[----:B------:R-:W-:-:S04]  /*53ba0*/  IMAD.MOV.U32 R25, RZ, RZ, R53 ;  /* 0x000000ffff197224 */ /* 0x000fc800078e0035 */
[----:B------:R-:W-:-:S05]  /*53bb0*/  IMAD.X R53, R5, 0x1, R23, P4 ;  /* 0x0000000105357824 */ /* 0x000fca00020e0617 */
[----:B------:R0:W-:Y:S04]  /*53bc0*/  STL.64 [R1+0x5b0], R52 ;  /* 0x0005b03401007387 */ /* 0x0001e80000100a00 */
[----:B0-----:R-:W2:Y:S01]  /*53bd0*/  LDL.LU.64 R52, [R1+0x1710] ;  /* 0x0017100001347983 */ /* 0x001ea20000300a00 */
[----:B------:R-:W-:Y:S01]  /*53be0*/  IMAD.MOV.U32 R38, RZ, RZ, R34 ;  /* 0x000000ffff267224 */ /* 0x000fe200078e0022 */
[----:B------:R-:W-:Y:S02]  /*53bf0*/  IADD3 R34, P3, R40, R21, RZ ;  /* 0x0000001528227210 */ /* 0x000fe40007f7e0ff */
[----:B------:R-:W-:Y:S02]  /*53c00*/  SHF.R.S32.HI R4, RZ, 0x1f, R41 ;  /* 0x0000001fff047819 */ /* 0x000fe40000011429 */
[----:B------:R-:W-:Y:S01]  /*53c10*/  IADD3 R36, P5, R41, R20, RZ ;  /* 0x0000001429247210 */ /* 0x000fe20007fbe0ff */
[----:B------:R-:W-:-:S04]  /*53c20*/  IMAD.X R35, R5, 0x1, R24, P3 ;  /* 0x0000000105237824 */ /* 0x000fc800018e0618 */
[----:B------:R-:W-:Y:S01]  /*53c30*/  IMAD.X R37, R4, 0x1, R23, P5 ;  /* 0x0000000104257824 */ /* 0x000fe200028e0617 */
[----:B------:R0:W-:Y:S01]  /*53c40*/  STL.64 [R1+0x5a8], R34 ;  /* 0x0005a82201007387 */ /* 0x0001e20000100a00 */
[----:B------:R-:W-:-:S03]  /*53c50*/  SHF.R.S32.HI R5, RZ, 0x1f, R42 ;  /* 0x0000001fff057819 */ /* 0x000fc6000001142a */
[----:B------:R1:W-:Y:S01]  /*53c60*/  STL.64 [R1+0x5a0], R36 ;  /* 0x0005a02401007387 */ /* 0x0003e20000100a00 */
[----:B0-----:R-:W-:Y:S01]  /*53c70*/  IADD3 R34, P3, R41, R21, RZ ;  /* 0x0000001529227210 */ /* 0x001fe20007f7e0ff */
[----:B------:R-:W-:Y:S01]  /*53c80*/  IMAD.MOV.U32 R41, RZ, RZ, R38 ;  /* 0x000000ffff297224 */ /* 0x000fe200078e0026 */
[----:B-1----:R-:W-:-:S03]  /*53c90*/  IADD3 R36, P4, R42, R20, RZ ;  /* 0x000000142a247210 */ /* 0x002fc60007f9e0ff */
[--C-:B------:R-:W-:Y:S01]  /*53ca0*/  IMAD.X R35, R4, 0x1, R24.reuse, P3 ;  /* 0x0000000104237824 */ /* 0x100fe200018e0618 */
[----:B------:R-:W-:Y:S02]  /*53cb0*/  IADD3 R38, P3, R42, R21, RZ ;  /* 0x000000152a267210 */ /* 0x000fe40007f7e0ff */
[----:B------:R-:W-:Y:S01]  /*53cc0*/  SHF.R.S32.HI R4, RZ, 0x1f, R43 ;  /* 0x0000001fff047819 */ /* 0x000fe2000001142b */
[C---:B------:R-:W-:Y:S01]  /*53cd0*/  IMAD.X R37, R5.reuse, 0x1, R23, P4 ;  /* 0x0000000105257824 */ /* 0x040fe200020e0617 */
[----:B------:R0:W-:Y:S01]  /*53ce0*/  STL.64 [R1+0x598], R34 ;  /* 0x0005982201007387 */ /* 0x0001e20000100a00 */
[----:B------:R-:W-:-:S03]  /*53cf0*/  IMAD.X R39, R5, 0x1, R24, P3 ;  /* 0x0000000105277824 */ /* 0x000fc600018e0618 */
[----:B------:R1:W-:Y:S01]  /*53d00*/  STL.64 [R1+0x590], R36 ;  /* 0x0005902401007387 */ /* 0x0003e20000100a00 */
[----:B0-----:R-:W-:-:S03]  /*53d10*/  IADD3 R34, P5, R43, R20, RZ ;  /* 0x000000142b227210 */ /* 0x001fc60007fbe0ff */
[----:B------:R0:W-:Y:S01]  /*53d20*/  STL.64 [R1+0x588], R38 ;  /* 0x0005882601007387 */ /* 0x0001e20000100a00 */
[----:B-1----:R-:W-:Y:S02]  /*53d30*/  IMAD.MOV.U32 R37, RZ, RZ, R33 ;  /* 0x000000ffff257224 */ /* 0x002fe400078e0021 */
[----:B------:R-:W-:Y:S02]  /*53d40*/  IMAD.X R35, R4, 0x1, R23, P5 ;  /* 0x0000000104237824 */ /* 0x000fe400028e0617 */
[----:B------:R-:W-:Y:S02]  /*53d50*/  IMAD.MOV.U32 R33, RZ, RZ, R31 ;  /* 0x000000ffff217224 */ /* 0x000fe400078e001f */
[----:B------:R-:W-:Y:S01]  /*53d60*/  IMAD.MOV.U32 R31, RZ, RZ, R29 ;  /* 0x000000ffff1f7224 */ /* 0x000fe200078e001d */
[----:B0-----:R-:W-:Y:S01]  /*53d70*/  IADD3 R38, P3, R43, R21, RZ ;  /* 0x000000152b267210 */ /* 0x001fe20007f7e0ff */
[----:B------:R-:W-:Y:S01]  /*53d80*/  IMAD.MOV.U32 R29, RZ, RZ, R22 ;  /* 0x000000ffff1d7224 */ /* 0x000fe200078e0016 */
[----:B------:R0:W-:Y:S01]  /*53d90*/  STL.64 [R1+0x580], R34 ;  /* 0x0005802201007387 */ /* 0x0001e20000100a00 */
[----:B------:R-:W-:-:S02]  /*53da0*/  IMAD.MOV.U32 R22, RZ, RZ, R18 ;  /* 0x000000ffff167224 */ /* 0x000fc400078e0012 */
[----:B------:R-:W-:Y:S01]  /*53db0*/  IMAD.MOV.U32 R18, RZ, RZ, R16 ;  /* 0x000000ffff127224 */ /* 0x000fe200078e0010 */
[----:B------:R-:W-:Y:S01]  /*53dc0*/  SHF.R.S32.HI R5, RZ, 0x1f, R56 ;  /* 0x0000001fff057819 */ /* 0x000fe20000011438 */
[----:B------:R-:W-:Y:S01]  /*53dd0*/  IMAD.X R39, R4, 0x1, R24, P3 ;  /* 0x0000000104277824 */ /* 0x000fe200018e0618 */
[----:B------:R-:W-:Y:S01]  /*53de0*/  IADD3 R42, P3, R56, R21, RZ ;  /* 0x00000015382a7210 */ /* 0x000fe20007f7e0ff */
[----:B0-----:R-:W-:Y:S02]  /*53df0*/  IMAD.MOV.U32 R34, RZ, RZ, R32 ;  /* 0x000000ffff227224 */ /* 0x001fe400078e0020 */
[----:B------:R-:W-:Y:S02]  /*53e00*/  IMAD.MOV.U32 R32, RZ, RZ, R30 ;  /* 0x000000ffff207224 */ /* 0x000fe400078e001e */
[----:B------:R-:W-:Y:S02]  /*53e10*/  IMAD.MOV.U32 R30, RZ, RZ, R28 ;  /* 0x000000ffff1e7224 */ /* 0x000fe400078e001c */
[----:B------:R-:W-:-:S02]  /*53e20*/  IMAD.MOV.U32 R28, RZ, RZ, R25 ;  /* 0x000000ffff1c7224 */ /* 0x000fc400078e0019 */
[----:B------:R-:W-:Y:S01]  /*53e30*/  IMAD.MOV.U32 R25, RZ, RZ, R19 ;  /* 0x000000ffff197224 */ /* 0x000fe200078e0013 */
[----:B------:R0:W-:Y:S01]  /*53e40*/  STL.64 [R1+0x578], R38 ;  /* 0x0005782601007387 */ /* 0x0001e20000100a00 */
[----:B------:R-:W-:Y:S02]  /*53e50*/  IMAD.MOV.U32 R19, RZ, RZ, R17 ;  /* 0x000000ffff137224 */ /* 0x000fe400078e0011 */
[----:B------:R-:W-:Y:S02]  /*53e60*/  IMAD.MOV.U32 R35, RZ, RZ, R33 ;  /* 0x000000ffff237224 */ /* 0x000fe400078e0021 */
[----:B------:R-:W-:Y:S02]  /*53e70*/  IMAD.MOV.U32 R33, RZ, RZ, R31 ;  /* 0x000000ffff217224 */ /* 0x000fe400078e001f */
[----:B------:R-:W-:Y:S02]  /*53e80*/  IMAD.MOV.U32 R31, RZ, RZ, R29 ;  /* 0x000000ffff1f7224 */ /* 0x000fe400078e001d */
[----:B------:R-:W-:-:S02]  /*53e90*/  IMAD.X R43, R5, 0x1, R24, P3 ;  /* 0x00000001052b7824 */ /* 0x000fc400018e0618 */
[----:B0-----:R-:W-:Y:S02]  /*53ea0*/  IMAD.MOV.U32 R39, RZ, RZ, R34 ;  /* 0x000000ffff277224 */ /* 0x001fe400078e0022 */
[----:B---3--:R-:W-:Y:S01]  /*53eb0*/  IMAD.MOV.U32 R16, RZ, RZ, R50 ;  /* 0x000000ffff107224 */ /* 0x008fe200078e0032 */
[----:B------:R-:W-:Y:S01]  /*53ec0*/  IADD3 R50, P4, R56, R20, RZ ;  /* 0x0000001438327210 */ /* 0x000fe20007f9e0ff */
[----:B------:R-:W-:Y:S02]  /*53ed0*/  IMAD.MOV.U32 R17, RZ, RZ, R51 ;  /* 0x000000ffff117224 */ /* 0x000fe400078e0033 */
[----:B------:R-:W-:Y:S02]  /*53ee0*/  IMAD.MOV.U32 R34, RZ, RZ, R32 ;  /* 0x000000ffff227224 */ /* 0x000fe400078e0020 */
[----:B------:R-:W-:Y:S02]  /*53ef0*/  IMAD.X R51, R5, 0x1, R23, P4 ;  /* 0x0000000105337824 */ /* 0x000fe400020e0617 */
[----:B------:R-:W-:-:S02]  /*53f00*/  IMAD.MOV.U32 R32, RZ, RZ, R30 ;  /* 0x000000ffff207224 */ /* 0x000fc400078e001e */
[----:B------:R-:W-:Y:S01]  /*53f10*/  IMAD.MOV.U32 R29, RZ, RZ, R22 ;  /* 0x000000ffff1d7224 */ /* 0x000fe200078e0016 */
[----:B------:R0:W-:Y:S01]  /*53f20*/  STL.64 [R1+0x570], R50 ;  /* 0x0005703201007387 */ /* 0x0001e20000100a00 */
[----:B------:R-:W-:Y:S02]  /*53f30*/  IMAD.MOV.U32 R30, RZ, RZ, R25 ;  /* 0x000000ffff1e7224 */ /* 0x000fe400078e0019 */
[----:B------:R-:W-:Y:S01]  /*53f40*/  IMAD.MOV.U32 R22, RZ, RZ, R18 ;  /* 0x000000ffff167224 */ /* 0x000fe200078e0012 */
[----:B------:R-:W-:Y:S01]  /*53f50*/  SHF.R.S32.HI R4, RZ, 0x1f, R57 ;  /* 0x0000001fff047819 */ /* 0x000fe20000011439 */
[----:B------:R-:W-:Y:S02]  /*53f60*/  IMAD.MOV.U32 R38, RZ, RZ, R34 ;  /* 0x000000ffff267224 */ /* 0x000fe400078e0022 */
[----:B------:R-:W-:Y:S02]  /*53f70*/  IMAD.MOV.U32 R36, RZ, RZ, R33 ;  /* 0x000000ffff247224 */ /* 0x000fe400078e0021 */
[----:B------:R-:W-:-:S02]  /*53f80*/  IMAD.MOV.U32 R25, RZ, RZ, R19 ;  /* 0x000000ffff197224 */ /* 0x000fc400078e0013 */
[----:B------:R-:W-:Y:S01]  /*53f90*/  IMAD.MOV.U32 R34, RZ, RZ, R32 ;  /* 0x000000ffff227224 */ /* 0x000fe200078e0020 */
[----:B0-----:R-:W3:Y:S01]  /*53fa0*/  LDL.LU.64 R50, [R1+0x1708] ;  /* 0x0017080001327983 */ /* 0x001ee20000300a00 */
[----:B------:R-:W-:Y:S02]  /*53fb0*/  IMAD.MOV.U32 R33, RZ, RZ, R31 ;  /* 0x000000ffff217224 */ /* 0x000fe400078e001f */
[----:B------:R-:W-:Y:S01]  /*53fc0*/  IMAD.MOV.U32 R19, RZ, RZ, R17 ;  /* 0x000000ffff137224 */ /* 0x000fe200078e0011 */
[----:B------:R0:W-:Y:S01]  /*53fd0*/  STL.64 [R1+0x568], R42 ;  /* 0x0005682a01007387 */ /* 0x0001e20000100a00 */
[----:B------:R-:W-:Y:S02]  /*53fe0*/  IMAD.MOV.U32 R32, RZ, RZ, R30 ;  /* 0x000000ffff207224 */ /* 0x000fe400078e001e */
[----:B------:R-:W-:Y:S02]  /*53ff0*/  IMAD.MOV.U32 R31, RZ, RZ, R29 ;  /* 0x000000ffff1f7224 */ /* 0x000fe400078e001d */
[----:B------:R-:W-:-:S02]  /*54000*/  IMAD.MOV.U32 R40, RZ, RZ, R36 ;  /* 0x000000ffff287224 */ /* 0x000fc400078e0024 */
[----:B------:R-:W-:Y:S02]  /*54010*/  IMAD.MOV.U32 R30, RZ, RZ, R25 ;  /* 0x000000ffff1e7224 */ /* 0x000fe400078e0019 */
[----:B------:R-:W-:Y:S01]  /*54020*/  IMAD.MOV.U32 R36, RZ, RZ, R34 ;  /* 0x000000ffff247224 */ /* 0x000fe200078e0022 */
[----:B0-----:R-:W-:Y:S01]  /*54030*/  IADD3 R42, P3, R57, R21, RZ ;  /* 0x00000015392a7210 */ /* 0x001fe20007f7e0ff */
[----:B------:R-:W-:Y:S02]  /*54040*/  IMAD.MOV.U32 R29, RZ, RZ, R22 ;  /* 0x000000ffff1d7224 */ /* 0x000fe400078e0016 */
[----:B------:R-:W-:Y:S02]  /*54050*/  IMAD.MOV.U32 R34, RZ, RZ, R33 ;  /* 0x000000ffff227224 */ /* 0x000fe400078e0021 */
[----:B------:R-:W-:Y:S02]  /*54060*/  IMAD.MOV.U32 R25, RZ, RZ, R19 ;  /* 0x000000ffff197224 */ /* 0x000fe400078e0013 */
[----:B------:R-:W-:-:S02]  /*54070*/  IMAD.MOV.U32 R33, RZ, RZ, R32 ;  /* 0x000000ffff217224 */ /* 0x000fc400078e0020 */
[----:B------:R-:W-:Y:S02]  /*54080*/  IMAD.X R43, R4, 0x1, R24, P3 ;  /* 0x00000001042b7824 */ /* 0x000fe400018e0618 */
[----:B------:R-:W-:Y:S02]  /*54090*/  IMAD.MOV.U32 R32, RZ, RZ, R31 ;  /* 0x000000ffff207224 */ /* 0x000fe400078e001f */
[----:B------:R-:W-:Y:S02]  /*540a0*/  IMAD.MOV.U32 R19, RZ, RZ, R15 ;  /* 0x000000ffff137224 */ /* 0x000fe400078e000f */
[----:B------:R-:W-:Y:S02]  /*540b0*/  IMAD.MOV.U32 R31, RZ, RZ, R30 ;  /* 0x000000ffff1f7224 */ /* 0x000fe400078e001e */
[----:B------:R-:W-:Y:S02]  /*540c0*/  IMAD.MOV.U32 R15, RZ, RZ, R11 ;  /* 0x000000ffff0f7224 */ /* 0x000fe400078e000b */
[----:B------:R-:W-:Y:S01]  /*540d0*/  IMAD.MOV.U32 R30, RZ, RZ, R29 ;  /* 0x000000ffff1e7224 */ /* 0x000fe200078e001d */
[----:B------:R-:W-:Y:S01]  /*540e0*/  SHF.R.S32.HI R5, RZ, 0x1f, R58 ;  /* 0x0000001fff057819 */ /* 0x000fe2000001143a */
[----:B----4-:R-:W-:Y:S01]  /*540f0*/  IMAD.MOV.U32 R11, RZ, RZ, R54 ;  /* 0x000000ffff0b7224 */ /* 0x010fe200078e0036 */
[----:B------:R-:W-:Y:S01]  /*54100*/  IADD3 R54, P4, R58, R20, RZ ;  /* 0x000000143a367210 */ /* 0x000fe20007f9e0ff */
[----:B------:R-:W-:-:S02]  /*54110*/  IMAD.MOV.U32 R29, RZ, RZ, R25 ;  /* 0x000000ffff1d7224 */ /* 0x000fc400078e0019 */
[----:B--2---:R-:W-:Y:S01]  /*54120*/  IMAD.MOV.U32 R18, RZ, RZ, R52 ;  /* 0x000000ffff127224 */ /* 0x004fe200078e0034 */
[----:B------:R-:W-:Y:S01]  /*54130*/  IADD3 R52, P5, R57, R20, RZ ;  /* 0x0000001439347210 */ /* 0x000fe20007fbe0ff */
[----:B------:R-:W-:Y:S02]  /*54140*/  IMAD.MOV.U32 R17, RZ, RZ, R53 ;  /* 0x000000ffff117224 */ /* 0x000fe400078e0035 */
[----:B------:R-:W-:Y:S02]  /*54150*/  IMAD.MOV.U32 R22, RZ, RZ, R18 ;  /* 0x000000ffff167224 */ /* 0x000fe400078e0012 */
[----:B------:R-:W-:Y:S02]  /*54160*/  IMAD.X R53, R4, 0x1, R23, P5 ;  /* 0x0000000104357824 */ /* 0x000fe400028e0617 */
[----:B------:R-:W-:Y:S02]  /*54170*/  IMAD.MOV.U32 R18, RZ, RZ, R14 ;  /* 0x000000ffff127224 */ /* 0x000fe400078e000e */
[----:B------:R-:W-:Y:S01]  /*54180*/  IMAD.MOV.U32 R14, RZ, RZ, R55 ;  /* 0x000000ffff0e7224 */ /* 0x000fe200078e0037 */
[----:B------:R0:W-:Y:S01]  /*54190*/  STL.64 [R1+0x560], R52 ;  /* 0x0005603401007387 */ /* 0x0001e20000100a00 */
[----:B------:R-:W-:-:S02]  /*541a0*/  IMAD.MOV.U32 R25, RZ, RZ, R22 ;  /* 0x000000ffff197224 */ /* 0x000fc400078e0016 */
[----:B------:R-:W-:Y:S02]  /*541b0*/  IMAD.MOV.U32 R22, RZ, RZ, R19 ;  /* 0x000000ffff167224 */ /* 0x000fe400078e0013 */
[----:B------:R-:W-:Y:S02]  /*541c0*/  IMAD.MOV.U32 R19, RZ, RZ, R18 ;  /* 0x000000ffff137224 */ /* 0x000fe400078e0012 */
[----:B------:R-:W-:Y:S01]  /*541d0*/  IMAD.MOV.U32 R18, RZ, RZ, R15 ;  /* 0x000000ffff127224 */ /* 0x000fe200078e000f */
[----:B0-----:R-:W2:Y:S01]  /*541e0*/  LDL.LU.64 R52, [R1+0x1700] ;  /* 0x0017000001347983 */ /* 0x001ea20000300a00 */
[----:B------:R-:W-:-:S03]  /*541f0*/  IMAD.MOV.U32 R15, RZ, RZ, R14 ;  /* 0x000000ffff0f7224 */ /* 0x000fc600078e000e */
[----:B------:R0:W-:Y:S01]  /*54200*/  STL.64 [R1+0x558], R42 ;  /* 0x0005582a01007387 */ /* 0x0001e20000100a00 */
[----:B------:R-:W-:Y:S02]  /*54210*/  IMAD.MOV.U32 R14, RZ, RZ, R11 ;  /* 0x000000ffff0e7224 */ /* 0x000fe400078e000b */
[----:B------:R-:W-:Y:S01]  /*54220*/  IMAD.X R55, R5, 0x1, R23, P4 ;  /* 0x0000000105377824 */ /* 0x000fe200020e0617 */
[----:B------:R-:W-:Y:S01]  /*54230*/  SHF.R.S32.HI R4, RZ, 0x1f, R41 ;  /* 0x0000001fff047819 */ /* 0x000fe20000011429 */
[----:B------:R-:W-:Y:S01]  /*54240*/  IMAD.MOV.U32 R11, RZ, RZ, R10 ;  /* 0x000000ffff0b7224 */ /* 0x000fe200078e000a */
[----:B------:R-:W-:Y:S01]  /*54250*/  IADD3 R56, P5, R41, R20, RZ ;  /* 0x0000001429387210 */ /* 0x000fe20007fbe0ff */
[----:B------:R-:W-:Y:S01]  /*54260*/  IMAD.MOV.U32 R10, RZ, RZ, R9 ;  /* 0x000000ffff0a7224 */ /* 0x000fe200078e0009 */
[----:B0-----:R-:W-:Y:S01]  /*54270*/  IADD3 R42, P3, R58, R21, RZ ;  /* 0x000000153a2a7210 */ /* 0x001fe20007f7e0ff */
[----:B------:R-:W-:Y:S02]  /*54280*/  IMAD.MOV.U32 R9, RZ, RZ, R48 ;  /* 0x000000ffff097224 */ /* 0x000fe400078e0030 */
[----:B------:R-:W4:Y:S02]  /*54290*/  LDL.LU R48, [R1+0x16f8] ;  /* 0x0016f80001307983 */ /* 0x000f240000300800 */
[----:B------:R-:W-:-:S02]  /*542a0*/  IMAD.X R43, R5, 0x1, R24, P3 ;  /* 0x00000001052b7824 */ /* 0x000fc400018e0618 */
[----:B------:R0:W-:Y:S01]  /*542b0*/  STL.64 [R1+0x550], R54 ;  /* 0x0005503601007387 */ /* 0x0001e20000100a00 */
[----:B------:R-:W-:Y:S01]  /*542c0*/  IMAD.X R57, R4, 0x1, R23, P5 ;  /* 0x0000000104397824 */ /* 0x000fe200028e0617 */
[----:B------:R-:W-:Y:S02]  /*542d0*/  SHF.R.S32.HI R5, RZ, 0x1f, R40 ;  /* 0x0000001fff057819 */ /* 0x000fe40000011428 */
[----:B0-----:R-:W4:Y:S04]  /*542e0*/  LDL.LU.64 R54, [R1+0x16f0] ;  /* 0x0016f00001367983 */ /* 0x001f280000300a00 */
[----:B------:R0:W-:Y:S04]  /*542f0*/  STL.64 [R1+0x548], R42 ;  /* 0x0005482a01007387 */ /* 0x0001e80000100a00 */
[----:B------:R1:W-:Y:S01]  /*54300*/  STL.64 [R1+0x218], R56 ;  /* 0x0002183801007387 */ /* 0x0003e20000100a00 */
[----:B0-----:R-:W-:-:S02]  /*54310*/  IADD3 R42, P3, R41, R21, RZ ;  /* 0x00000015292a7210 */ /* 0x001fc40007f7e0ff */
[----:B-1----:R-:W-:-:S03]  /*54320*/  IADD3 R56, P4, R40, R20, RZ ;  /* 0x0000001428387210 */ /* 0x002fc60007f9e0ff */
        /* <DEDUP_REMOVED lines=12> */
[----:B------:R0:W-:Y:S01]  /*543f0*/  STL.64 [R1+0x1f8], R42 ;  /* 0x0001f82a01007387 */ /* 0x0001e20000100a00 */
[----:B------:R-:W-:-:S03]  /*54400*/  SHF.R.S32.HI R5, RZ, 0x1f, R36 ;  /* 0x0000001fff057819 */ /* 0x000fc60000011424 */
[----:B------:R1:W-:Y:S01]  /*54410*/  STL.64 [R1+0x1f0], R40 ;  /* 0x0001f02801007387 */ /* 0x0003e20000100a00 */
[C---:B0-----:R-:W-:Y:S02]  /*54420*/  IADD3 R42, P4, R36.reuse, R20, RZ ;  /* 0x00000014242a7210 */ /* 0x041fe40007f9e0ff */
[----:B-1----:R-:W-:-:S03]  /*54430*/  IADD3 R40, P3, R36, R21, RZ ;  /* 0x0000001524287210 */ /* 0x002fc60007f7e0ff */
[C---:B------:R-:W-:Y:S02]  /*54440*/  IMAD.X R43, R5.reuse, 0x1, R23, P4 ;  /* 0x00000001052b7824 */ /* 0x040fe400020e0617 */
[----:B------:R-:W-:-:S03]  /*54450*/  IMAD.X R41, R5, 0x1, R24, P3 ;  /* 0x0000000105297824 */ /* 0x000fc600018e0618 */
[----:B------:R-:W-:Y:S01]  /*54460*/  STL.64 [R1+0x1d8], R42 ;  /* 0x0001d82a01007387 */ /* 0x000fe20000100a00 */
[----:B------:R-:W-:Y:S02]  /*54470*/  SHF.R.S32.HI R4, RZ, 0x1f, R39 ;  /* 0x0000001fff047819 */ /* 0x000fe40000011427 */
[C---:B------:R-:W-:Y:S01]  /*54480*/  IADD3 R36, P5, R39.reuse, R20, RZ ;  /* 0x0000001427247210 */ /* 0x040fe20007fbe0ff */
[----:B------:R0:W-:Y:S04]  /*54490*/  STL.64 [R1+0x1d0], R40 ;  /* 0x0001d02801007387 */ /* 0x0001e80000100a00 */
[----:B------:R-:W-:Y:S01]  /*544a0*/  IMAD.X R37, R4, 0x1, R23, P5 ;  /* 0x0000000104257824 */ /* 0x000fe200028e0617 */
[----:B0-----:R-:W-:-:S04]  /*544b0*/  IADD3 R40, P3, R39, R21, RZ ;  /* 0x0000001527287210 */ /* 0x001fc80007f7e0ff */
[----:B------:R0:W-:Y:S01]  /*544c0*/  STL.64 [R1+0x1c8], R36 ;  /* 0x0001c82401007387 */ /* 0x0001e20000100a00 */
[----:B------:R-:W-:Y:S01]  /*544d0*/  IMAD.X R41, R4, 0x1, R24, P3 ;  /* 0x0000000104297824 */ /* 0x000fe200018e0618 */
[----:B------:R-:W-:-:S04]  /*544e0*/  SHF.R.S32.HI R5, RZ, 0x1f, R35 ;  /* 0x0000001fff057819 */ /* 0x000fc80000011423 */
[----:B------:R1:W-:Y:S01]  /*544f0*/  STL.64 [R1+0x1c0], R40 ;  /* 0x0001c02801007387 */ /* 0x0003e20000100a00 */
[C---:B0-----:R-:W-:Y:S02]  /*54500*/  IADD3 R36, P4, R35.reuse, R20, RZ ;  /* 0x0000001423247210 */ /* 0x041fe40007f9e0ff */
[----:B-1----:R-:W-:Y:S01]  /*54510*/  IADD3 R40, P3, R35, R21, RZ ;  /* 0x0000001523287210 */ /* 0x002fe20007f7e0ff */
[----:B------:R-:W-:Y:S02]  /*54520*/  IMAD.MOV.U32 R35, RZ, RZ, R34 ;  /* 0x000000ffff237224 */ /* 0x000fe400078e0022 */
[----:B------:R-:W-:Y:S02]  /*54530*/  IMAD.MOV.U32 R34, RZ, RZ, R33 ;  /* 0x000000ffff227224 */ /* 0x000fe400078e0021 */
[----:B------:R-:W-:Y:S02]  /*54540*/  IMAD.MOV.U32 R33, RZ, RZ, R32 ;  /* 0x000000ffff217224 */ /* 0x000fe400078e0020 */
[----:B------:R-:W-:-:S02]  /*54550*/  IMAD.MOV.U32 R32, RZ, RZ, R31 ;  /* 0x000000ffff207224 */ /* 0x000fc400078e001f */
[----:B------:R-:W-:Y:S02]  /*54560*/  IMAD.MOV.U32 R31, RZ, RZ, R30 ;  /* 0x000000ffff1f7224 */ /* 0x000fe400078e001e */
[----:B------:R-:W-:Y:S02]  /*54570*/  IMAD.MOV.U32 R30, RZ, RZ, R29 ;  /* 0x000000ffff1e7224 */ /* 0x000fe400078e001d */
[----:B------:R-:W-:Y:S02]  /*54580*/  IMAD.MOV.U32 R29, RZ, RZ, R15 ;  /* 0x000000ffff1d7224 */ /* 0x000fe400078e000f */
[----:B------:R-:W-:Y:S02]  /*54590*/  IMAD.X R37, R5, 0x1, R23, P4 ;  /* 0x0000000105257824 */ /* 0x000fe400020e0617 */
[----:B------:R-:W-:Y:S02]  /*545a0*/  IMAD.MOV.U32 R15, RZ, RZ, R14 ;  /* 0x000000ffff0f7224 */ /* 0x000fe400078e000e */
[----:B------:R-:W-:-:S02]  /*545b0*/  IMAD.MOV.U32 R14, RZ, RZ, R11 ;  /* 0x000000ffff0e7224 */ /* 0x000fc400078e000b */
[----:B------:R-:W-:Y:S02]  /*545c0*/  IMAD.MOV.U32 R11, RZ, RZ, R10 ;  /* 0x000000ffff0b7224 */ /* 0x000fe400078e000a */
[----:B------:R-:W-:Y:S01]  /*545d0*/  IMAD.MOV.U32 R10, RZ, RZ, R9 ;  /* 0x000000ffff0a7224 */ /* 0x000fe200078e0009 */
[----:B------:R0:W-:Y:S01]  /*545e0*/  STL.64 [R1+0x228], R36 ;  /* 0x0002282401007387 */ /* 0x0001e20000100a00 */
[----:B------:R-:W-:Y:S02]  /*545f0*/  IMAD.MOV.U32 R9, RZ, RZ, R8 ;  /* 0x000000ffff097224 */ /* 0x000fe400078e0008 */
[----:B------:R-:W-:Y:S01]  /*54600*/  IMAD.MOV.U32 R8, RZ, RZ, R7 ;  /* 0x000000ffff087224 */ /* 0x000fe200078e0007 */
[----:B------:R-:W-:Y:S01]  /*54610*/  SHF.R.S32.HI R7, RZ, 0x1f, R38 ;  /* 0x0000001fff077819 */ /* 0x000fe20000011426 */
[----:B------:R-:W-:Y:S01]  /*54620*/  IMAD.X R41, R5, 0x1, R24, P3 ;  /* 0x0000000105297824 */ /* 0x000fe200018e0618 */
[----:B0-----:R-:W-:-:S04]  /*54630*/  IADD3 R36, P4, R38, R20, RZ ;  /* 0x0000001426247210 */ /* 0x001fc80007f9e0ff */
[----:B------:R0:W-:Y:S01]  /*54640*/  STL.64 [R1+0x230], R40 ;  /* 0x0002302801007387 */ /* 0x0001e20000100a00 */
[----:B------:R-:W-:Y:S02]  /*54650*/  IMAD.X R37, R7, 0x1, R23, P4 ;  /* 0x0000000107257824 */ /* 0x000fe400020e0617 */
[----:B------:R-:W-:-:S03]  /*54660*/  VIADD R4, R38, UR4 ;  /* 0x0000000426047c36 */ /* 0x000fc60008000000 */
[----:B------:R1:W-:Y:S01]  /*54670*/  STL.64 [R1+0x238], R36 ;  /* 0x0002382401007387 */ /* 0x0003e20000100a00 */
[----:B------:R-:W-:Y:S01]  /*54680*/  IADD3 R38, P3, R38, R21, RZ ;  /* 0x0000001526267210 */ /* 0x000fe20007f7e0ff */
[----:B------:R-:W-:Y:S01]  /*54690*/  ULDC UR4, c[0x0][0x22c] ;  /* 0x00008b0000047ab9 */ /* 0x000fe20000000800 */
[----:B0-----:R-:W-:Y:S01]  /*546a0*/  IADD3 R40, P4, R4, R20, RZ ;  /* 0x0000001404287210 */ /* 0x001fe20007f9e0ff */
[----:B-1----:R-:W-:Y:S02]  /*546b0*/  IMAD.MOV.U32 R36, RZ, RZ, R35 ;  /* 0x000000ffff247224 */ /* 0x002fe400078e0023 */
        /* <DEDUP_REMOVED lines=8> */
[----:B------:R-:W-:Y:S01]  /*54740*/  IMAD.MOV.U32 R15, RZ, RZ, R6 ;  /* 0x000000ffff0f7224 */ /* 0x000fe200078e0006 */
[----:B------:R-:W-:-:S02]  /*54750*/  SHF.R.S32.HI R6, RZ, 0x1f, R4 ;  /* 0x0000001fff067819 */ /* 0x000fc40000011404 */
[----:B------:R0:W-:Y:S01]  /*54760*/  STL.64 [R1+0x220], R38 ;  /* 0x0002202601007387 */ /* 0x0001e20000100a00 */
[----:B------:R-:W-:Y:S02]  /*54770*/  VIADD R5, R4, UR7 ;  /* 0x0000000704057c36 */ /* 0x000fe40008000000 */
[----:B------:R-:W-:Y:S01]  /*54780*/  IMAD.X R41, R6, 0x1, R23, P4 ;  /* 0x0000000106297824 */ /* 0x000fe200020e0617 */
[----:B0-----:R-:W-:-:S04]  /*54790*/  IADD3 R38, P3, R4, R21, RZ ;  /* 0x0000001504267210 */ /* 0x001fc80007f7e0ff */
[----:B------:R0:W-:Y:S01]  /*547a0*/  STL.64 [R1+0x1b8], R40 ;  /* 0x0001b82801007387 */ /* 0x0001e20000100a00 */
[----:B------:R-:W-:Y:S01]  /*547b0*/  SHF.R.S32.HI R7, RZ, 0x1f, R5 ;  /* 0x0000001fff077819 */ /* 0x000fe20000011405 */
[----:B------:R-:W-:Y:S02]  /*547c0*/  IMAD.X R39, R6, 0x1, R24, P3 ;  /* 0x0000000106277824 */ /* 0x000fe400018e0618 */
[----:B------:R-:W-:Y:S02]  /*547d0*/  VIADD R4, R5, UR8 ;  /* 0x0000000805047c36 */ /* 0x000fe40008000000 */
[----:B------:R-:W-:Y:S01]  /*547e0*/  IMAD.MOV.U32 R37, RZ, RZ, R33 ;  /* 0x000000ffff257224 */ /* 0x000fe200078e0021 */
[----:B------:R1:W-:Y:S01]  /*547f0*/  STL.64 [R1+0x1b0], R38 ;  /* 0x0001b02601007387 */ /* 0x0003e20000100a00 */
[----:B------:R-:W-:Y:S02]  /*54800*/  LOP3.LUT R11, R11, 0xffff, RZ, 0xc0, !PT ;  /* 0x0000ffff0b0b7812 */ /* 0x000fe400078ec0ff */
[----:B------:R-:W-:-:S02]  /*54810*/  LOP3.LUT R10, R10, 0xffff, RZ, 0xc0, !PT ;  /* 0x0000ffff0a0a7812 */ /* 0x000fc400078ec0ff */
[----:B------:R-:W-:Y:S02]  /*54820*/  LOP3.LUT R9, R9, 0xffff, RZ, 0xc0, !PT ;  /* 0x0000ffff09097812 */ /* 0x000fe400078ec0ff */
[----:B------:R-:W-:Y:S02]  /*54830*/  LOP3.LUT R8, R8, 0xffff, RZ, 0xc0, !PT ;  /* 0x0000ffff08087812 */ /* 0x000fe400078ec0ff */
[----:B------:R-:W-:Y:S01]  /*54840*/  LOP3.LUT R2, R2, 0xffffefff, RZ, 0xc0, !PT ;  /* 0xffffefff02027812 */ /* 0x000fe200078ec0ff */
[----:B------:R-:W2:Y:S01]  /*54850*/  S2UR UR7, SR_CgaCtaId ;  /* 0x00000000000779c3 */ /* 0x000ea20000008800 */
[C---:B0-----:R-:W-:Y:S01]  /*54860*/  IADD3 R40, P4, R5.reuse, R20, RZ ;  /* 0x0000001405287210 */ /* 0x041fe20007f9e0ff */
[----:B------:R-:W-:Y:S01]  /*54870*/  IMAD.MOV.U32 R56, RZ, RZ, R25 ;  /* 0x000000ffff387224 */ /* 0x000fe200078e0019 */
[----:B-1----:R-:W-:Y:S01]  /*54880*/  IADD3 R38, P3, R5, R21, RZ ;  /* 0x0000001505267210 */ /* 0x002fe20007f7e0ff */
[----:B------:R-:W-:Y:S02]  /*54890*/  ULDC UR8, c[0x0][0x22c] ;  /* 0x00008b0000087ab9 */ /* 0x000fe40000000800 */
[----:B------:R-:W-:-:S02]  /*548a0*/  IMAD.X R41, R7, 0x1, R23, P4 ;  /* 0x0000000107297824 */ /* 0x000fc400020e0617 */
[----:B------:R-:W-:Y:S01]  /*548b0*/  IMAD.X R39, R7, 0x1, R24, P3 ;  /* 0x0000000107277824 */ /* 0x000fe200018e0618 */
[----:B------:R-:W-:Y:S02]  /*548c0*/  SHF.R.S32.HI R6, RZ, 0x1f, R4 ;  /* 0x0000001fff067819 */ /* 0x000fe40000011404 */
[----:B------:R0:W-:Y:S01]  /*548d0*/  STL.64 [R1+0x1a8], R40 ;  /* 0x0001a82801007387 */ /* 0x0001e20000100a00 */
[----:B------:R-:W-:-:S03]  /*548e0*/  VIADD R5, R4, UR41 ;  /* 0x0000002904057c36 */ /* 0x000fc60008000000 */
[----:B------:R1:W-:Y:S01]  /*548f0*/  STL.64 [R1+0x400], R38 ;  /* 0x0004002601007387 */ /* 0x0003e20000100a00 */
[C---:B0-----:R-:W-:Y:S02]  /*54900*/  IADD3 R40, P4, R4.reuse, R20, RZ ;  /* 0x0000001404287210 */ /* 0x041fe40007f9e0ff */
[----:B-1----:R-:W-:-:S03]  /*54910*/  IADD3 R38, P3, R4, R21, RZ ;  /* 0x0000001504267210 */ /* 0x002fc60007f7e0ff */
[C---:B------:R-:W-:Y:S01]  /*54920*/  IMAD.X R41, R6.reuse, 0x1, R23, P4 ;  /* 0x0000000106297824 */ /* 0x040fe200020e0617 */
[----:B------:R-:W-:Y:S01]  /*54930*/  SHF.R.S32.HI R7, RZ, 0x1f, R5 ;  /* 0x0000001fff077819 */ /* 0x000fe20000011405 */
[----:B------:R-:W-:-:S03]  /*54940*/  IMAD.X R39, R6, 0x1, R24, P3 ;  /* 0x0000000106277824 */ /* 0x000fc600018e0618 */
[----:B------:R0:W-:Y:S01]  /*54950*/  STL.64 [R1+0x540], R40 ;  /* 0x0005402801007387 */ /* 0x0001e20000100a00 */
[----:B------:R-:W-:Y:S01]  /*54960*/  VIADD R4, R5, UR40 ;  /* 0x0000002805047c36 */ /* 0x000fe20008000000 */
[----:B---3--:R-:W-:Y:S01]  /*54970*/  LOP3.LUT R51, R51, 0x7fffffff, RZ, 0xc0, !PT ;  /* 0x7fffffff33337812 */ /* 0x008fe200078ec0ff */
[----:B------:R-:W-:Y:S01]  /*54980*/  IMAD.MOV.U32 R33, RZ, RZ, R29 ;  /* 0x000000ffff217224 */ /* 0x000fe200078e001d */
[----:B------:R1:W-:Y:S01]  /*54990*/  STL.64 [R1+0x3f8], R38 ;  /* 0x0003f82601007387 */ /* 0x0003e20000100a00 */
[----:B------:R-:W-:Y:S01]  /*549a0*/  ULDC UR40, c[0x0][0x22c] ;  /* 0x00008b0000287ab9 */ /* 0x000fe20000000800 */
[C---:B0-----:R-:W-:Y:S02]  /*549b0*/  IADD3 R40, P4, R5.reuse, R20, RZ ;  /* 0x0000001405287210 */ /* 0x041fe40007f9e0ff */
[----:B-1----:R-:W-:-:S03]  /*549c0*/  IADD3 R38, P3, R5, R21, RZ ;  /* 0x0000001505267210 */ /* 0x002fc60007f7e0ff */
[C---:B------:R-:W-:Y:S01]  /*549d0*/  IMAD.X R41, R7.reuse, 0x1, R23, P4 ;  /* 0x0000000107297824 */ /* 0x040fe200020e0617 */
[----:B------:R-:W-:Y:S01]  /*549e0*/  SHF.R.S32.HI R6, RZ, 0x1f, R4 ;  /* 0x0000001fff067819 */ /* 0x000fe20000011404 */
[----:B------:R-:W-:-:S03]  /*549f0*/  IMAD.X R39, R7, 0x1, R24, P3 ;  /* 0x0000000107277824 */ /* 0x000fc600018e0618 */
        /* <DEDUP_REMOVED lines=9> */
[C---:B------:R-:W-:Y:S01]  /*54a90*/  VIADD R4, R5.reuse, UR38 ;  /* 0x0000002605047c36 */ /* 0x040fe20008000000 */
[----:B------:R-:W-:Y:S02]  /*54aa0*/  ULDC UR38, c[0x0][0x22c] ;  /* 0x00008b0000267ab9 */ /* 0x000fe40000000800 */
[----:B------:R1:W-:Y:S01]  /*54ab0*/  STL.64 [R1+0x3e8], R38 ;  /* 0x0003e82601007387 */ /* 0x0003e20000100a00 */
        /* <DEDUP_REMOVED lines=15> */
[----:B------:R-:W-:Y:S02]  /*54bb0*/  ULDC.64 UR36, c[0x0][0x228] ;  /* 0x00008a0000247ab9 */ /* 0x000fe40000000a00 */
        /* <DEDUP_REMOVED lines=217> */
[C---:B------:R-:W-:Y:S02]  /*55950*/  VIADD R4, R5.reuse, UR10 ;  /* 0x0000000a05047c36 */ /* 0x040fe40008000000 */
[----:B------:R-:W-:Y:S01]  /*55960*/  IMAD.MOV.U32 R29, RZ, RZ, R60 ;  /* 0x000000ffff1d7224 */ /* 0x000fe200078e003c */
[----:B------:R1:W-:Y:S01]  /*55970*/  STL.64 [R1+0x308], R38 ;  /* 0x0003082601007387 */ /* 0x0003e20000100a00 */
[----:B------:R-:W-:Y:S01]  /*55980*/  UMOV UR25, UR12 ;  /* 0x0000000c00197c82 */ /* 0x000fe20008000000 */
[C---:B0-----:R-:W-:Y:S01]  /*55990*/  IADD3 R40, P4, R5.reuse, R20, RZ ;  /* 0x0000001405287210 */ /* 0x041fe20007f9e0ff */
[----:B------:R-:W-:Y:S01]  /*559a0*/  UMOV UR11, UR13 ;  /* 0x0000000d000b7c82 */ /* 0x000fe20008000000 */
[----:B------:R-:W-:Y:S01]  /*559b0*/  SHF.R.S32.HI R6, RZ, 0x1f, R4 ;  /* 0x0000001fff067819 */ /* 0x000fe20000011404 */
[----:B------:R-:W-:Y:S01]  /*559c0*/  ULDC.64 UR12, c[0x0][0x228] ;  /* 0x00008a00000c7ab9 */ /* 0x000fe20000000a00 */
[----:B-1----:R-:W-:Y:S01]  /*559d0*/  IADD3 R38, P3, R5, R21, RZ ;  /* 0x0000001505267210 */ /* 0x002fe20007f7e0ff */
[----:B------:R-:W-:Y:S01]  /*559e0*/  IMAD.X R41, R7, 0x1, R23, P4 ;  /* 0x0000000107297824 */ /* 0x000fe200020e0617 */
[----:B------:R-:W-:-:S03]  /*559f0*/  ULDC UR10, c[0x0][0x22c] ;  /* 0x00008b00000a7ab9 */ /* 0x000fc60000000800 */
[----:B------:R-:W-:Y:S01]  /*55a00*/  IMAD.X R39, R7, 0x1, R24, P3 ;  /* 0x0000000107277824 */ /* 0x000fe200018e0618 */
[----:B------:R0:W-:Y:S01]  /*55a10*/  STL.64 [R1+0x448], R40 ;  /* 0x0004482801007387 */ /* 0x0001e20000100a00 */
[C---:B------:R-:W-:Y:S01]  /*55a20*/  VIADD R5, R4.reuse, UR44 ;  /* 0x0000002c04057c36 */ /* 0x040fe20008000000 */
[----:B------:R-:W-:Y:S01]  /*55a30*/  UMOV UR24, UR12 ;  /* 0x0000000c00187c82 */ /* 0x000fe20008000000 */
[----:B------:R-:W-:Y:S01]  /*55a40*/  IMAD.U32 R25, RZ, RZ, UR31 ;  /* 0x0000001fff197e24 */ /* 0x000fe2000f8e00ff */
[----:B------:R1:W-:Y:S01]  /*55a50*/  STL.64 [R1+0x300], R38 ;  /* 0x0003002601007387 */ /* 0x0003e20000100a00 */
[----:B------:R-:W-:Y:S01]  /*55a60*/  IMAD.MOV.U32 R43, RZ, RZ, R22 ;  /* 0x000000ffff2b7224 */ /* 0x000fe200078e0016 */
[C---:B0-----:R-:W-:Y:S01]  /*55a70*/  IADD3 R40, P4, R4.reuse, R20, RZ ;  /* 0x0000001404287210 */ /* 0x041fe20007f9e0ff */
[----:B------:R-:W-:Y:S01]  /*55a80*/  ULDC UR44, c[0x0][0x22c] ;  /* 0x00008b00002c7ab9 */ /* 0x000fe20000000800 */
        /* <DEDUP_REMOVED lines=155> */
[C---:B------:R-:W-:Y:S01]  /*56440*/  VIADD R58, R5.reuse, UR5 ;  /* 0x00000005053a7c36 */ /* 0x040fe20008000000 */
[----:B------:R-:W-:Y:S01]  /*56450*/  UMOV UR9, UR13 ;  /* 0x0000000d00097c82 */ /* 0x000fe20008000000 */
[--C-:B------:R-:W-:Y:S01]  /*56460*/  IMAD.X R39, R6, 0x1, R24.reuse, P5 ;  /* 0x0000000106277824 */ /* 0x100fe200028e0618 */
[----:B------:R0:W-:Y:S01]  /*56470*/  STL.64 [R1+0x180], R40 ;  /* 0x0001802801007387 */ /* 0x0001e20000100a00 */
[C---:B------:R-:W-:Y:S01]  /*56480*/  IADD3 R6, P4, R5.reuse, R21, RZ ;  /* 0x0000001505067210 */ /* 0x040fe20007f9e0ff */
[----:B------:R-:W-:Y:S01]  /*56490*/  ULDC.64 UR12, c[0x0][0x228] ;  /* 0x00008a00000c7ab9 */ /* 0x000fe20000000a00 */
[-C--:B------:R-:W-:Y:S01]  /*564a0*/  IADD3 R60, P5, R58, R20.reuse, RZ ;  /* 0x000000143a3c7210 */ /* 0x080fe20007fbe0ff */
[----:B------:R1:W-:Y:S01]  /*564b0*/  STL.64 [R1+0x178], R38 ;  /* 0x0001782601007387 */ /* 0x0003e20000100a00 */
[----:B------:R-:W-:Y:S01]  /*564c0*/  ULDC UR5, c[0x0][0x22c] ;  /* 0x00008b0000057ab9 */ /* 0x000fe20000000800 */
[----:B------:R-:W-:Y:S01]  /*564d0*/  IMAD.X R7, R4, 0x1, R24, P4 ;  /* 0x0000000104077824 */ /* 0x000fe200020e0618 */
[----:B0-----:R-:W-:-:S02]  /*564e0*/  IADD3 R40, P3, R5, R20, RZ ;  /* 0x0000001405287210 */ /* 0x001fc40007f7e0ff */
[----:B------:R-:W-:Y:S01]  /*564f0*/  SHF.R.S32.HI R5, RZ, 0x1f, R58 ;  /* 0x0000001fff057819 */ /* 0x000fe2000001143a */
[----:B-1----:R-:W-:Y:S01]  /*56500*/  IMAD.MOV.U32 R38, RZ, RZ, R36 ;  /* 0x000000ffff267224 */ /* 0x002fe200078e0024 */
[----:B------:R-:W-:Y:S01]  /*56510*/  IADD3 R58, P6, R58, R21, RZ ;  /* 0x000000153a3a7210 */ /* 0x000fe20007fde0ff */
[----:B------:R-:W-:Y:S02]  /*56520*/  IMAD.MOV.U32 R39, RZ, RZ, R35 ;  /* 0x000000ffff277224 */ /* 0x000fe400078e0023 */
[----:B------:R-:W-:Y:S02]  /*56530*/  IMAD.MOV.U32 R36, RZ, RZ, R34 ;  /* 0x000000ffff247224 */ /* 0x000fe400078e0022 */
[----:B------:R-:W-:Y:S02]  /*56540*/  IMAD.X R41, R4, 0x1, R23, P3 ;  /* 0x0000000104297824 */ /* 0x000fe400018e0617 */
[----:B------:R-:W-:Y:S02]  /*56550*/  IMAD.MOV.U32 R34, RZ, RZ, R32 ;  /* 0x000000ffff227224 */ /* 0x000fe400078e0020 */
[----:B------:R-:W-:-:S02]  /*56560*/  IMAD.MOV.U32 R35, RZ, RZ, R31 ;  /* 0x000000ffff237224 */ /* 0x000fc400078e001f */
[----:B------:R-:W-:Y:S02]  /*56570*/  IMAD.MOV.U32 R32, RZ, RZ, R30 ;  /* 0x000000ffff207224 */ /* 0x000fe400078e001e */
[----:B------:R-:W-:Y:S02]  /*56580*/  IMAD.MOV.U32 R31, RZ, RZ, R15 ;  /* 0x000000ffff1f7224 */ /* 0x000fe400078e000f */
[----:B------:R-:W-:Y:S02]  /*56590*/  IMAD.MOV.U32 R30, RZ, RZ, R59 ;  /* 0x000000ffff1e7224 */ /* 0x000fe400078e003b */
[----:B------:R-:W-:Y:S01]  /*565a0*/  IMAD.MOV.U32 R15, RZ, RZ, R61 ;  /* 0x000000ffff0f7224 */ /* 0x000fe200078e003d */
[----:B------:R0:W-:Y:S01]  /*565b0*/  STL.64 [R1+0x170], R40 ;  /* 0x0001702801007387 */ /* 0x0001e20000100a00 */
[C---:B------:R-:W-:Y:S02]  /*565c0*/  IMAD.X R61, R5.reuse, 0x1, R23, P5 ;  /* 0x00000001053d7824 */ /* 0x040fe400028e0617 */
[----:B------:R-:W-:Y:S01]  /*565d0*/  IMAD.X R59, R5, 0x1, R24, P6 ;  /* 0x00000001053b7824 */ /* 0x000fe200030e0618 */
[----:B------:R1:W-:Y:S01]  /*565e0*/  STL.64 [R1+0x30], R6 ;  /* 0x0000300601007387 */ /* 0x0003e20000100a00 */
[----:B------:R-:W-:-:S02]  /*565f0*/  PRMT R42, R34, 0x5410, R35 ;  /* 0x00005410222a7816 */ /* 0x000fc40000000023 */
[----:B------:R-:W-:Y:S01]  /*56600*/  LOP3.LUT R5, R29, 0xffff, RZ, 0xc0, !PT ;  /* 0x0000ffff1d057812 */ /* 0x000fe200078ec0ff */
[----:B------:R-:W-:Y:S01]  /*56610*/  STL [R1+0x1648], R60 ;  /* 0x0016483c01007387 */ /* 0x000fe20000100800 */
[----:B------:R-:W-:Y:S02]  /*56620*/  LOP3.LUT R4, R15, 0xffff, RZ, 0xc0, !PT ;  /* 0x0000ffff0f047812 */ /* 0x000fe400078ec0ff */
[----:B0-----:R-:W-:Y:S01]  /*56630*/  PRMT R40, R38, 0x5410, R39 ;  /* 0x0000541026287816 */ /* 0x001fe20000000027 */
[----:B------:R-:W-:Y:S01]  /*56640*/  STL [R1+0x1644], R61 ;  /* 0x0016443d01007387 */ /* 0x000fe20000100800 */
[----:B------:R-:W-:Y:S02]  /*56650*/  PRMT R41, R36, 0x5410, R37 ;  /* 0x0000541024297816 */ /* 0x000fe40000000025 */
[----:B-1----:R-:W-:Y:S02]  /*56660*/  LOP3.LUT R7, R31, 0xffff, RZ, 0xc0, !PT ;  /* 0x0000ffff1f077812 */ /* 0x002fe400078ec0ff */
[----:B------:R-:W-:Y:S01]  /*56670*/  LOP3.LUT R6, R30, 0xffff, RZ, 0xc0, !PT ;  /* 0x0000ffff1e067812 */ /* 0x000fe200078ec0ff */
[----:B------:R-:W-:Y:S01]  /*56680*/  STL [R1+0x1650], R58 ;  /* 0x0016503a01007387 */ /* 0x000fe20000100800 */
[----:B------:R-:W-:Y:S01]  /*56690*/  PRMT R33, R32, 0x5410, R33 ;  /* 0x0000541020217816 */ /* 0x000fe20000000021 */
[----:B------:R-:W-:Y:S01]  /*566a0*/  IMAD.MOV.U32 R31, RZ, RZ, R14 ;  /* 0x000000ffff1f7224 */ /* 0x000fe200078e000e */
[----:B------:R-:W-:Y:S01]  /*566b0*/  SHF.R.U32.HI R15, RZ, 0x8, R11 ;  /* 0x00000008ff0f7819 */ /* 0x000fe2000001160b */
[----:B------:R-:W-:Y:S01]  /*566c0*/  IMAD.MOV.U32 R29, RZ, RZ, R12 ;  /* 0x000000ffff1d7224 */ /* 0x000fe200078e000c */
[----:B------:R-:W-:Y:S01]  /*566d0*/  STL [R1+0x164c], R59 ;  /* 0x00164c3b01007387 */ /* 0x000fe20000100800 */
[----:B------:R-:W-:-:S02]  /*566e0*/  PRMT R11, R11, 0x3340, R7 ;  /* 0x000033400b0b7816 */ /* 0x000fc40000000007 */
[----:B------:R-:W-:Y:S01]  /*566f0*/  SHF.R.U32.HI R12, RZ, 0x8, R7 ;  /* 0x00000008ff0c7819 */ /* 0x000fe20000011607 */
[----:B------:R-:W-:Y:S01]  /*56700*/  STL [R1+0x1654], R40 ;  /* 0x0016542801007387 */ /* 0x000fe20000100800 */
[----:B------:R-:W-:Y:S02]  /*56710*/  SHF.R.U32.HI R14, RZ, 0x8, R10 ;  /* 0x00000008ff0e7819 */ /* 0x000fe4000001160a */
[--C-:B------:R-:W-:Y:S01]  /*56720*/  PRMT R10, R10, 0x3340, R6.reuse ;  /* 0x000033400a0a7816 */ /* 0x100fe20000000006 */
[----:B------:R-:W-:Y:S01]  /*56730*/  STL [R1+0x1658], R41 ;  /* 0x0016582901007387 */ /* 0x000fe20000100800 */
[----:B------:R-:W-:Y:S02]  /*56740*/  SHF.R.U32.HI R7, RZ, 0x8, R6 ;  /* 0x00000008ff077819 */ /* 0x000fe40000011606 */
[----:B------:R-:W-:Y:S01]  /*56750*/  PRMT R6, R9, 0x3340, R5 ;  /* 0x0000334009067816 */ /* 0x000fe20000000005 */
[----:B------:R-:W-:Y:S04]  /*56760*/  STL [R1+0x165c], R42 ;  /* 0x00165c2a01007387 */ /* 0x000fe80000100800 */
[----:B------:R-:W-:Y:S04]  /*56770*/  STL [R1+0x1660], R33 ;  /* 0x0016602101007387 */ /* 0x000fe80000100800 */
[----:B------:R-:W-:Y:S04]  /*56780*/  STL [R1+0x1170], R11 ;  /* 0x0011700b01007387 */ /* 0x000fe80000100800 */
[----:B------:R-:W-:Y:S04]  /*56790*/  STL [R1+0x1174], R10 ;  /* 0x0011740a01007387 */ /* 0x000fe80000100800 */
[----:B------:R0:W-:Y:S01]  /*567a0*/  STL [R1+0x1178], R6 ;  /* 0x0011780601007387 */ /* 0x0001e20000100800 */
[----:B------:R-:W-:-:S02]  /*567b0*/  IMAD.MOV.U32 R30, RZ, RZ, R28 ;  /* 0x000000ffff1e7224 */ /* 0x000fc400078e001c */
[----:B------:R-:W-:Y:S01]  /*567c0*/  IMAD.MOV.U32 R28, RZ, RZ, R13 ;  /* 0x000000ffff1c7224 */ /* 0x000fe200078e000d */
[----:B------:R-:W-:Y:S02]  /*567d0*/  SHF.R.U32.HI R13, RZ, 0x8, R9 ;  /* 0x00000008ff0d7819 */ /* 0x000fe40000011609 */
[----:B0-----:R-:W-:Y:S02]  /*567e0*/  SHF.R.U32.HI R6, RZ, 0x8, R5 ;  /* 0x00000008ff067819 */ /* 0x001fe40000011605 */
[----:B------:R-:W-:Y:S02]  /*567f0*/  SHF.R.U32.HI R5, RZ, 0x8, R8 ;  /* 0x00000008ff057819 */ /* 0x000fe40000011608 */
[--C-:B------:R-:W-:Y:S02]  /*56800*/  PRMT R8, R8, 0x3340, R4.reuse ;  /* 0x0000334008087816 */ /* 0x100fe40000000004 */
[----:B------:R-:W-:Y:S02]  /*56810*/  SHF.R.U32.HI R4, RZ, 0x8, R4 ;  /* 0x00000008ff047819 */ /* 0x000fe40000011604 */
[----:B------:R-:W-:Y:S01]  /*56820*/  LOP3.LUT R11, R15, 0xffff, RZ, 0xc0, !PT ;  /* 0x0000ffff0f0b7812 */ /* 0x000fe200078ec0ff */
[----:B------:R0:W-:Y:S01]  /*56830*/  STL [R1+0x117c], R8 ;  /* 0x00117c0801007387 */ /* 0x0001e20000100800 */
[----:B------:R-:W-:-:S02]  /*56840*/  LOP3.LUT R10, R12, 0xffff, RZ, 0xc0, !PT ;  /* 0x0000ffff0c0a7812 */ /* 0x000fc400078ec0ff */
[----:B------:R-:W-:Y:S02]  /*56850*/  LOP3.LUT R9, R14, 0xffff, RZ, 0xc0, !PT ;  /* 0x0000ffff0e097812 */ /* 0x000fe400078ec0ff */
[----:B------:R-:W-:Y:S02]  /*56860*/  LOP3.LUT R6, R6, 0xffff, RZ, 0xc0, !PT ;  /* 0x0000ffff06067812 */ /* 0x000fe400078ec0ff */
[----:B------:R-:W-:Y:S02]  /*56870*/  LOP3.LUT R5, R5, 0xffff, RZ, 0xc0, !PT ;  /* 0x0000ffff05057812 */ /* 0x000fe400078ec0ff */
[----:B0-----:R-:W-:Y:S02]  /*56880*/  LOP3.LUT R8, R7, 0xffff, RZ, 0xc0, !PT ;  /* 0x0000ffff07087812 */ /* 0x001fe400078ec0ff */
[----:B------:R-:W-:Y:S02]  /*56890*/  LOP3.LUT R7, R13, 0xffff, RZ, 0xc0, !PT ;  /* 0x0000ffff0d077812 */ /* 0x000fe400078ec0ff */
[----:B------:R-:W-:-:S02]  /*568a0*/  LOP3.LUT R4, R4, 0xffff, RZ, 0xc0, !PT ;  /* 0x0000ffff04047812 */ /* 0x000fc400078ec0ff */
[----:B------:R-:W-:Y:S02]  /*568b0*/  PRMT R10, R11, 0x3340, R10 ;  /* 0x000033400b0a7816 */ /* 0x000fe4000000000a */
[----:B------:R-:W-:Y:S02]  /*568c0*/  PRMT R8, R9, 0x3340, R8 ;  /* 0x0000334009087816 */ /* 0x000fe40000000008 */
[----:B------:R-:W-:Y:S02]  /*568d0*/  PRMT R6, R7, 0x3340, R6 ;  /* 0x0000334007067816 */ /* 0x000fe40000000006 */
[----:B------:R-:W-:Y:S01]  /*568e0*/  PRMT R34, R30, 0x5410, R31 ;  /* 0x000054101e227816 */ /* 0x000fe2000000001f */
[----:B------:R-:W-:Y:S01]  /*568f0*/  STL [R1+0x160], R10 ;  /* 0x0001600a01007387 */ /* 0x000fe20000100800 */
[----:B------:R-:W-:-:S03]  /*56900*/  PRMT R4, R5, 0x3340, R4 ;  /* 0x0000334005047816 */ /* 0x000fc60000000004 */
[----:B------:R-:W-:Y:S01]  /*56910*/  STL [R1+0x164], R8 ;  /* 0x0001640801007387 */ /* 0x000fe20000100800 */
[----:B------:R-:W-:-:S03]  /*56920*/  PRMT R32, R28, 0x5410, R29 ;  /* 0x000054101c207816 */ /* 0x000fc6000000001d */
[----:B------:R-:W-:Y:S04]  /*56930*/  STL [R1+0x168], R6 ;  /* 0x0001680601007387 */ /* 0x000fe80000100800 */
[----:B------:R-:W-:Y:S04]  /*56940*/  STL [R1+0x1664], R34 ;  /* 0x0016642201007387 */ /* 0x000fe80000100800 */
[----:B------:R0:W-:Y:S01]  /*56950*/  STL [R1+0x1e4], R4 ;  /* 0x0001e40401007387 */ /* 0x0001e20000100800 */
[----:B------:R-:W-:-:S03]  /*56960*/  PRMT R5, R3, 0x5410, R49 ;  /* 0x0000541003057816 */ /* 0x000fc60000000031 */
[----:B------:R-:W-:Y:S01]  /*56970*/  STL [R1+0x1668], R32 ;  /* 0x0016682001007387 */ /* 0x000fe20000100800 */
[----:B0-----:R-:W-:Y:S02]  /*56980*/  PRMT R4, R26, 0x5410, R27 ;  /* 0x000054101a047816 */ /* 0x001fe4000000001b */
[----:B------:R-:W-:-:S03]  /*56990*/  PRMT R6, R45, 0x5410, R44 ;  /* 0x000054102d067816 */ /* 0x000fc6000000002c */
[----:B------:R0:W-:Y:S04]  /*569a0*/  STL [R1+0x166c], R4 ;  /* 0x00166c0401007387 */ /* 0x0001e80000100800 */
[----:B------:R-:W3:Y:S04]  /*569b0*/  LDL.LU R49, [R1+0x16e8] ;  /* 0x0016e80001317983 */ /* 0x000ee80000300800 */
[----:B------:R-:W3:Y:S01]  /*569c0*/  LDL.LU R3, [R1+0x16e4] ;  /* 0x0016e40001037983 */ /* 0x000ee20000300800 */
[----:B------:R-:W-:-:S03]  /*569d0*/  PRMT R7, R47, 0x5410, R46 ;  /* 0x000054102f077816 */ /* 0x000fc6000000002e */
[----:B------:R1:W-:Y:S04]  /*569e0*/  STL [R1+0x1670], R5 ;  /* 0x0016700501007387 */ /* 0x0003e80000100800 */
[----:B------:R-:W3:Y:S04]  /*569f0*/  LDL.LU R44, [R1+0x16e0] ;  /* 0x0016e000012c7983 */ /* 0x000ee80000300800 */
[----:B------:R-:W3:Y:S04]  /*56a00*/  LDL.LU R45, [R1+0x16dc] ;  /* 0x0016dc00012d7983 */ /* 0x000ee80000300800 */
[----:B------:R-:W-:Y:S04]  /*56a10*/  STL [R1+0x1674], R6 ;  /* 0x0016740601007387 */ /* 0x000fe80000100800 */
[----:B------:R-:W3:Y:S04]  /*56a20*/  LDL.LU R46, [R1+0x16d8] ;  /* 0x0016d800012e7983 */ /* 0x000ee80000300800 */
[----:B------:R-:W3:Y:S04]  /*56a30*/  LDL.LU R47, [R1+0x16d4] ;  /* 0x0016d400012f7983 */ /* 0x000ee80000300800 */
[----:B------:R-:W4:Y:S04]  /*56a40*/  LDL R57, [R1+0x3c] ;  /* 0x00003c0001397983 */ /* 0x000f280000100800 */
[----:B0-----:R-:W3:Y:S01]  /*56a50*/  LDL R4, [R1+0x1e0] ;  /* 0x0001e00001047983 */ /* 0x001ee20000100800 */
[----:B------:R-:W-:Y:S01]  /*56a60*/  UMOV UR23, UR12 ;  /* 0x0000000c00177c82 */ /* 0x000fe20008000000 */
[----:B------:R-:W-:Y:S01]  /*56a70*/  IMAD.U32 R35, RZ, RZ, UR13 ;  /* 0x0000000dff237e24 */ /* 0x000fe2000f8e00ff */
[----:B------:R-:W-:-:S02]  /*56a80*/  ULDC.64 UR12, c[0x0][0x228] ;  /* 0x00008a00000c7ab9 */ /* 0x000fc40000000a00 */
[----:B------:R-:W-:Y:S01]  /*56a90*/  UMOV UR21, UR12 ;  /* 0x0000000c00157c82 */ /* 0x000fe20008000000 */
[----:B------:R-:W-:Y:S01]  /*56aa0*/  IMAD.U32 R31, RZ, RZ, UR13 ;  /* 0x0000000dff1f7e24 */ /* 0x000fe2000f8e00ff */
[----:B------:R-:W-:Y:S02]  /*56ab0*/  ULDC.64 UR12, c[0x0][0x228] ;  /* 0x00008a00000c7ab9 */ /* 0x000fe40000000a00 */
[----:B------:R-:W-:Y:S01]  /*56ac0*/  UMOV UR19, UR12 ;  /* 0x0000000c00137c82 */ /* 0x000fe20008000000 */
[----:B------:R-:W-:Y:S01]  /*56ad0*/  IMAD.U32 R30, RZ, RZ, UR13 ;  /* 0x0000000dff1e7e24 */ /* 0x000fe2000f8e00ff */
[----:B------:R-:W-:Y:S02]  /*56ae0*/  ULDC.64 UR12, c[0x0][0x228] ;  /* 0x00008a00000c7ab9 */ /* 0x000fe40000000a00 */
[----:B------:R-:W-:Y:S01]  /*56af0*/  UMOV UR18, UR12 ;  /* 0x0000000c00127c82 */ /* 0x000fe20008000000 */
[----:B------:R-:W-:Y:S01]  /*56b00*/  IMAD.U32 R29, RZ, RZ, UR13 ;  /* 0x0000000dff1d7e24 */ /* 0x000fe2000f8e00ff */
[----:B------:R-:W-:-:S02]  /*56b10*/  ULDC.64 UR12, c[0x0][0x228] ;  /* 0x00008a00000c7ab9 */ /* 0x000fc40000000a00 */
[----:B------:R-:W-:Y:S01]  /*56b20*/  UMOV UR17, UR12 ;  /* 0x0000000c00117c82 */ /* 0x000fe20008000000 */
[C---:B------:R-:W-:Y:S02]  /*56b30*/  VIADD R8, R0.reuse, 0x55 ;  /* 0x0000005500087836 */ /* 0x040fe40000000000 */
[----:B------:R-:W-:Y:S01]  /*56b40*/  IMAD.U32 R28, RZ, RZ, UR13 ;  /* 0x0000000dff1c7e24 */ /* 0x000fe2000f8e00ff */
[----:B------:R-:W-:Y:S02]  /*56b50*/  ULDC.64 UR12, c[0x0][0x228] ;  /* 0x00008a00000c7ab9 */ /* 0x000fe40000000a00 */
[----:B------:R-:W-:Y:S01]  /*56b60*/  UMOV UR15, UR12 ;  /* 0x0000000c000f7c82 */ /* 0x000fe20008000000 */
[----:B------:R-:W-:Y:S01]  /*56b70*/  IMAD.U32 R27, RZ, RZ, UR13 ;  /* 0x0000000dff1b7e24 */ /* 0x000fe2000f8e00ff */
[----:B------:R-:W-:Y:S02]  /*56b80*/  ULDC.64 UR12, c[0x0][0x228] ;  /* 0x00008a00000c7ab9 */ /* 0x000fe40000000a00 */
[----:B------:R-:W-:Y:S01]  /*56b90*/  IMAD.U32 R26, RZ, RZ, UR13 ;  /* 0x0000000dff1a7e24 */ /* 0x000fe2000f8e00ff */
[----:B------:R-:W-:Y:S01]  /*56ba0*/  UMOV UR13, UR12 ;  /* 0x0000000c000d7c82 */ /* 0x000fe20008000000 */
[----:B------:R-:W-:Y:S01]  /*56bb0*/  VIADD R9, R0, 0x54 ;  /* 0x0000005400097836 */ /* 0x000fe20000000000 */
[----:B------:R-:W-:Y:S01]  /*56bc0*/  UMOV UR6, 0x400 ;  /* 0x0000040000067882 */ /* 0x000fe20000000000 */
[----:B------:R-:W-:Y:S01]  /*56bd0*/  UMOV UR12, UR30 ;  /* 0x0000001e000c7c82 */ /* 0x000fe20008000000 */
[----:B--2---:R-:W-:Y:S01]  /*56be0*/  ULEA UR6, UR7, UR6, 0x18 ;  /* 0x0000000607067291 */ /* 0x004fe2000f8ec03f */
[----:B------:R-:W-:-:S05]  /*56bf0*/  ULDC.64 UR30, c[0x0][0x228] ;  /* 0x00008a00001e7ab9 */ /* 0x000fca0000000a00 */
[----:B-1----:R-:W-:Y:S01]  /*56c00*/  IMAD.U32 R5, RZ, RZ, UR6 ;  /* 0x00000006ff057e24 */ /* 0x002fe2000f8e00ff */
[----:B------:R-:W-:Y:S01]  /*56c10*/  UMOV UR6, UR30 ;  /* 0x0000001e00067c82 */ /* 0x000fe20008000000 */
[C---:B------:R-:W-:Y:S02]  /*56c20*/  VIADD R10, R0.reuse, 0x53 ;  /* 0x00000053000a7836 */ /* 0x040fe40000000000 */
[C---:B------:R-:W-:Y:S02]  /*56c30*/  VIADD R11, R0.reuse, 0x52 ;  /* 0x00000052000b7836 */ /* 0x040fe40000000000 */
[C---:B------:R-:W-:Y:S02]  /*56c40*/  VIADD R12, R0.reuse, 0x51 ;  /* 0x00000051000c7836 */ /* 0x040fe40000000000 */
[C---:B------:R-:W-:Y:S02]  /*56c50*/  VIADD R13, R0.reuse, 0x50 ;  /* 0x00000050000d7836 */ /* 0x040fe40000000000 */
[----:B------:R-:W-:-:S02]  /*56c60*/  VIADD R14, R0, 0x4f ;  /* 0x0000004f000e7836 */ /* 0x000fc40000000000 */
[----:B------:R-:W-:Y:S01]  /*56c70*/  VIADD R15, R0, 0x4e ;  /* 0x0000004e000f7836 */ /* 0x000fe20000000000 */
[----:B----4-:R-:W-:-:S04]  /*56c80*/  ISETP.GE.AND P3, PT, R57, UR25, PT ;  /* 0x0000001939007c0c */ /* 0x010fc8000bf66270 */
[----:B------:R-:W-:Y:S02]  /*56c90*/  ISETP.LT.AND P4, PT, R0, UR49, !P3 ;  /* 0x0000003100007c0c */ /* 0x000fe4000df81270 */
[----:B---3--:R-:W-:Y:S01]  /*56ca0*/  ISETP.LT.AND P3, PT, R4, UR24, !P2 ;  /* 0x0000001804007c0c */ /* 0x008fe2000d761270 */
[----:B------:R-:W-:Y:S01]  /*56cb0*/  UMOV UR49, UR9 ;  /* 0x0000000900317c82 */ /* 0x000fe20008000000 */
[----:B------:R-:W-:Y:S01]  /*56cc0*/  ISETP.LT.AND P2, PT, R57, UR23, !P2 ;  /* 0x0000001739007c0c */ /* 0x000fe2000d741270 */
[----:B------:R-:W-:Y:S01]  /*56cd0*/  IMAD.MOV.U32 R36, RZ, RZ, R16 ;  /* 0x000000ffff247224 */ /* 0x000fe200078e0010 */
[----:B------:R-:W-:-:S07]  /*56ce0*/  ULDC.64 UR24, c[0x0][0x228] ;  /* 0x00008a0000187ab9 */ /* 0x000fce0000000a00 */
[----:B------:R-:W-:-:S04]  /*56cf0*/  @P4 LOP3.LUT R2, R2, 0x1000, RZ, 0xfc, !PT ;  /* 0x0000100002024812 */ /* 0x000fc800078efcff */
[----:B------:R-:W-:-:S04]  /*56d00*/  LOP3.LUT R2, R2, 0xfffff7ff, RZ, 0xc0, !PT ;  /* 0xfffff7ff02027812 */ /* 0x000fc800078ec0ff */
[----:B------:R-:W-:Y:S02]  /*56d10*/  @P3 LOP3.LUT R2, R2, 0x800, RZ, 0xfc, !PT ;  /* 0x0000080002023812 */ /* 0x000fe400078efcff */
[----:B------:R-:W-:Y:S02]  /*56d20*/  ISETP.LT.AND P3, PT, R4, UR21, !P1 ;  /* 0x0000001504007c0c */ /* 0x000fe4000cf61270 */
[----:B------:R-:W-:-:S04]  /*56d30*/  LOP3.LUT R2, R2, 0xfffffbff, RZ, 0xc0, !PT ;  /* 0xfffffbff02027812 */ /* 0x000fc800078ec0ff */
[----:B------:R-:W-:Y:S02]  /*56d40*/  @P2 LOP3.LUT R2, R2, 0x400, RZ, 0xfc, !PT ;  /* 0x0000040002022812 */ /* 0x000fe400078efcff */
[----:B------:R-:W-:Y:S02]  /*56d50*/  ISETP.LT.AND P2, PT, R57, UR19, !P1 ;  /* 0x0000001339007c0c */ /* 0x000fe4000cf41270 */
[----:B------:R-:W-:-:S04]  /*56d60*/  LOP3.LUT R2, R2, 0xfffffdff, RZ, 0xc0, !PT ;  /* 0xfffffdff02027812 */ /* 0x000fc800078ec0ff */
[----:B------:R-:W-:Y:S02]  /*56d70*/  @P3 LOP3.LUT R2, R2, 0x200, RZ, 0xfc, !PT ;  /* 0x0000020002023812 */ /* 0x000fe400078efcff */
[----:B------:R-:W-:Y:S01]  /*56d80*/  ISETP.LT.AND P1, PT, R4, UR18, !P0 ;  /* 0x0000001204007c0c */ /* 0x000fe2000c721270 */
[----:B------:R-:W-:Y:S01]  /*56d90*/  VIADD R16, R0, 0x4d ;  /* 0x0000004d00107836 */ /* 0x000fe20000000000 */
[----:B------:R-:W-:Y:S01]  /*56da0*/  LOP3.LUT R2, R2, 0xfffffeff, RZ, 0xc0, !PT ;  /* 0xfffffeff02027812 */ /* 0x000fe200078ec0ff */
[----:B------:R-:W-:-:S03]  /*56db0*/  ULDC.64 UR18, c[0x0][0x228] ;  /* 0x00008a0000127ab9 */ /* 0x000fc60000000a00 */
[----:B------:R-:W-:Y:S02]  /*56dc0*/  @P2 LOP3.LUT R2, R2, 0x100, RZ, 0xfc, !PT ;  /* 0x0000010002022812 */ /* 0x000fe400078efcff */
[----:B------:R-:W-:Y:S02]  /*56dd0*/  ISETP.LT.AND P0, PT, R57, UR17, !P0 ;  /* 0x0000001139007c0c */ /* 0x000fe4000c701270 */
[----:B------:R-:W-:-:S04]  /*56de0*/  LOP3.LUT R2, R2, 0xffffff7f, RZ, 0xc0, !PT ;  /* 0xffffff7f02027812 */ /* 0x000fc800078ec0ff */
[----:B------:R-:W-:-:S04]  /*56df0*/  @P1 LOP3.LUT R2, R2, 0x80, RZ, 0xfc, !PT ;  /* 0x0000008002021812 */ /* 0x000fc800078efcff */
[----:B------:R-:W-:-:S04]  /*56e00*/  LOP3.LUT R2, R2, 0xffffffbf, RZ, 0xc0, !PT ;  /* 0xffffffbf02027812 */ /* 0x000fc800078ec0ff */
[----:B------:R-:W-:Y:S02]  /*56e10*/  @P0 LOP3.LUT R2, R2, 0x40, RZ, 0xfc, !PT ;  /* 0x0000004002020812 */ /* 0x000fe400078efcff */
[----:B------:R-:W-:-:S04]  /*56e20*/  ISETP.GE.AND P0, PT, R8, UR5, PT ;  /* 0x0000000508007c0c */ /* 0x000fc8000bf06270 */
[----:B------:R-:W-:Y:S02]  /*56e30*/  ISETP.LT.AND P2, PT, R4, UR15, !P0 ;  /* 0x0000000f04007c0c */ /* 0x000fe4000c741270 */
[----:B------:R-:W-:Y:S02]  /*56e40*/  ISETP.LT.AND P1, PT, R57, UR13, !P0 ;  /* 0x0000000d39007c0c */ /* 0x000fe4000c721270 */
[----:B------:R-:W-:Y:S02]  /*56e50*/  LOP3.LUT R2, R2, 0xffffffdf, RZ, 0xc0, !PT ;  /* 0xffffffdf02027812 */ /* 0x000fe400078ec0ff */
[----:B------:R-:W-:Y:S01]  /*56e60*/  ISETP.GE.AND P0, PT, R9, UR4, PT ;  /* 0x0000000409007c0c */ /* 0x000fe2000bf06270 */
[----:B------:R-:W-:-:S06]  /*56e70*/  ULDC.64 UR4, c[0x0][0x228] ;  /* 0x00008a0000047ab9 */ /* 0x000fcc0000000a00 */
[----:B------:R-:W-:-:S04]  /*56e80*/  @P2 LOP3.LUT R2, R2, 0x20, RZ, 0xfc, !PT ;  /* 0x0000002002022812 */ /* 0x000fc800078efcff */
[----:B------:R-:W-:-:S04]  /*56e90*/  LOP3.LUT R2, R2, 0xffffffef, RZ, 0xc0, !PT ;  /* 0xffffffef02027812 */ /* 0x000fc800078ec0ff */
[----:B------:R-:W-:Y:S02]  /*56ea0*/  @P1 LOP3.LUT R2, R2, 0x10, RZ, 0xfc, !PT ;  /* 0x0000001002021812 */ /* 0x000fe400078efcff */
[----:B------:R-:W-:Y:S01]  /*56eb0*/  ISETP.LT.AND P1, PT, R4, UR12, !P0 ;  /* 0x0000000c04007c0c */ /* 0x000fe2000c721270 */
[----:B------:R-:W-:Y:S01]  /*56ec0*/  ULDC.64 UR12, c[0x0][0x228] ;  /* 0x00008a00000c7ab9 */ /* 0x000fe20000000a00 */
[----:B------:R-:W-:Y:S01]  /*56ed0*/  ISETP.LT.AND P0, PT, R57, UR6, !P0 ;  /* 0x0000000639007c0c */ /* 0x000fe2000c701270 */
[----:B------:R-:W-:Y:S01]  /*56ee0*/  ULDC.64 UR6, c[0x0][0x228] ;  /* 0x00008a0000067ab9 */ /* 0x000fe20000000a00 */
[----:B------:R-:W-:-:S09]  /*56ef0*/  LOP3.LUT R2, R2, 0xfffffff7, RZ, 0xc0, !PT ;  /* 0xfffffff702027812 */ /* 0x000fd200078ec0ff */
[----:B------:R-:W-:-:S04]  /*56f00*/  @P1 LOP3.LUT R2, R2, 0x8, RZ, 0xfc, !PT ;  /* 0x0000000802021812 */ /* 0x000fc800078efcff */
[----:B------:R-:W-:-:S04]  /*56f10*/  LOP3.LUT R2, R2, 0xfffffffb, RZ, 0xc0, !PT ;  /* 0xfffffffb02027812 */ /* 0x000fc800078ec0ff */
[----:B------:R-:W-:Y:S02]  /*56f20*/  @P0 LOP3.LUT R2, R2, 0x4, RZ, 0xfc, !PT ;  /* 0x0000000402020812 */ /* 0x000fe400078efcff */
[----:B------:R-:W-:Y:S01]  /*56f30*/  ISETP.GE.AND P0, PT, R10, UR8, PT ;  /* 0x000000080a007c0c */ /* 0x000fe2000bf06270 */
[----:B------:R-:W-:-:S03]  /*56f40*/  ULDC.64 UR8, c[0x0][0x228] ;  /* 0x00008a0000087ab9 */ /* 0x000fc60000000a00 */
[----:B------:R-:W-:Y:S02]  /*56f50*/  ISETP.LT.AND P1, PT, R4, UR50, !P0 ;  /* 0x0000003204007c0c */ /* 0x000fe4000c721270 */
[----:B------:R-:W-:-:S11]  /*56f60*/  LOP3.LUT R2, R2, 0xfffffffd, RZ, 0xc0, !PT ;  /* 0xfffffffd02027812 */ /* 0x000fd600078ec0ff */
[----:B------:R-:W-:Y:S02]  /*56f70*/  @P1 LOP3.LUT R2, R2, 0x2, RZ, 0xfc, !PT ;  /* 0x0000000202021812 */ /* 0x000fe400078efcff */
[----:B------:R-:W-:Y:S01]  /*56f80*/  ISETP.LT.AND P1, PT, R57, UR52, !P0 ;  /* 0x0000003439007c0c */ /* 0x000fe2000c721270 */
[----:B------:R-:W-:Y:S01]  /*56f90*/  UMOV UR50, UR11 ;  /* 0x0000000b00327c82 */ /* 0x000fe20008000000 */
[----:B------:R-:W-:Y:S01]  /*56fa0*/  LOP3.LUT R2, R2, 0xfffffffe, RZ, 0xc0, !PT ;  /* 0xfffffffe02027812 */ /* 0x000fe200078ec0ff */
[----:B------:R-:W-:Y:S01]  /*56fb0*/  IMAD.MOV.U32 R37, RZ, RZ, R17 ;  /* 0x000000ffff257224 */ /* 0x000fe200078e0011 */
[----:B------:R-:W-:Y:S01]  /*56fc0*/  ISETP.GE.AND P0, PT, R11, UR10, PT ;  /* 0x0000000a0b007c0c */ /* 0x000fe2000bf06270 */
[----:B------:R-:W-:Y:S01]  /*56fd0*/  ULDC.64 UR10, c[0x0][0x228] ;  /* 0x00008a00000a7ab9 */ /* 0x000fe20000000a00 */
[----:B------:R-:W-:Y:S01]  /*56fe0*/  IMAD.MOV.U32 R38, RZ, RZ, R18 ;  /* 0x000000ffff267224 */ /* 0x000fe200078e0012 */
[----:B------:R-:W-:-:S06]  /*56ff0*/  ULDC UR52, c[0x0][0x22c] ;  /* 0x00008b0000347ab9 */ /* 0x000fcc0000000800 */
[----:B------:R-:W-:Y:S02]  /*57000*/  @P1 LOP3.LUT R2, R2, 0x1, RZ, 0xfc, !PT ;  /* 0x0000000102021812 */ /* 0x000fe400078efcff */
[----:B------:R-:W-:Y:S02]  /*57010*/  ISETP.LT.AND P1, PT, R4, UR54, !P0 ;  /* 0x0000003604007c0c */ /* 0x000fe4000c721270 */
[----:B------:R-:W-:-:S11]  /*57020*/  ISETP.LT.AND P0, PT, R57, UR56, !P0 ;  /* 0x0000003839007c0c */ /* 0x000fd6000c701270 */
[----:B------:R-:W-:-:S04]  /*57030*/  @P1 LOP3.LUT R51, R51, 0x80000000, RZ, 0xfc, !PT ;  /* 0x8000000033331812 */ /* 0x000fc800078efcff */
[----:B------:R-:W-:-:S04]  /*57040*/  LOP3.LUT R51, R51, 0xbfffffff, RZ, 0xc0, !PT ;  /* 0xbfffffff33337812 */ /* 0x000fc800078ec0ff */
[----:B------:R-:W-:Y:S02]  /*57050*/  @P0 LOP3.LUT R51, R51, 0x40000000, RZ, 0xfc, !PT ;  /* 0x4000000033330812 */ /* 0x000fe400078efcff */
[----:B------:R-:W-:Y:S01]  /*57060*/  ISETP.GE.AND P0, PT, R12, UR14, PT ;  /* 0x0000000e0c007c0c */ /* 0x000fe2000bf06270 */
[----:B------:R-:W-:-:S03]  /*57070*/  ULDC.64 UR14, c[0x0][0x228] ;  /* 0x00008a00000e7ab9 */ /* 0x000fc60000000a00 */
        /* <DEDUP_REMOVED lines=9> */
[C---:B------:R-:W-:Y:S01]  /*57110*/  VIADD R17, R0.reuse, 0x4c ;  /* 0x0000004c00117836 */ /* 0x040fe20000000000 */
[----:B------:R-:W-:Y:S01]  /*57120*/  ISETP.LT.AND P0, PT, R57, UR6, !P0 ;  /* 0x0000000639007c0c */ /* 0x000fe2000c701270 */
[C---:B------:R-:W-:Y:S01]  /*57130*/  VIADD R18, R0.reuse, 0x4b ;  /* 0x0000004b00127836 */ /* 0x040fe20000000000 */
[----:B------:R-:W-:Y:S01]  /*57140*/  LOP3.LUT R51, R51, 0xf7ffffff, RZ, 0xc0, !PT ;  /* 0xf7ffffff33337812 */ /* 0x000fe200078ec0ff */
[----:B------:R-:W-:Y:S01]  /*57150*/  IMAD.MOV.U32 R39, RZ, RZ, R19 ;  /* 0x000000ffff277224 */ /* 0x000fe200078e0013 */
[----:B------:R-:W-:Y:S01]  /*57160*/  ULDC UR4, c[0x0][0x22c] ;  /* 0x00008b0000047ab9 */ /* 0x000fe20000000800 */
[----:B------:R-:W-:Y:S01]  /*57170*/  IMAD.U32 R24, RZ, RZ, UR31 ;  /* 0x0000001fff187e24 */ /* 0x000fe2000f8e00ff */
[----:B------:R-:W-:Y:S01]  /*57180*/  ULDC.64 UR30, c[0x0][0x228] ;  /* 0x00008a00001e7ab9 */ /* 0x000fe20000000a00 */
[----:B------:R-:W-:Y:S01]  /*57190*/  VIADD R20, R0, 0x49 ;  /* 0x0000004900147836 */ /* 0x000fe20000000000 */
[----:B------:R-:W-:-:S03]  /*571a0*/  ULDC UR6, c[0x0][0x228] ;  /* 0x00008a0000067ab9 */ /* 0x000fc60000000800 */
[----:B------:R-:W-:-:S04]  /*571b0*/  @P1 LOP3.LUT R51, R51, 0x8000000, RZ, 0xfc, !PT ;  /* 0x0800000033331812 */ /* 0x000fc800078efcff */
[----:B------:R-:W-:-:S04]  /*571c0*/  LOP3.LUT R51, R51, 0xfbffffff, RZ, 0xc0, !PT ;  /* 0xfbffffff33337812 */ /* 0x000fc800078ec0ff */
[----:B------:R-:W-:Y:S02]  /*571d0*/  @P0 LOP3.LUT R51, R51, 0x4000000, RZ, 0xfc, !PT ;  /* 0x0400000033330812 */ /* 0x000fe400078efcff */
[----:B------:R-:W-:Y:S01]  /*571e0*/  ISETP.GE.AND P0, PT, R14, UR20, PT ;  /* 0x000000140e007c0c */ /* 0x000fe2000bf06270 */
[----:B------:R-:W-:-:S03]  /*571f0*/  ULDC.64 UR20, c[0x0][0x228] ;  /* 0x00008a0000147ab9 */ /* 0x000fc60000000a00 */
[----:B------:R-:W-:Y:S01]  /*57200*/  ISETP.LT.AND P2, PT, R4, UR8, !P0 ;  /* 0x0000000804007c0c */ /* 0x000fe2000c741270 */
[C---:B------:R-:W-:Y:S01]  /*57210*/  VIADD R19, R0.reuse, 0x4a ;  /* 0x0000004a00137836 */ /* 0x040fe20000000000 */
[----:B------:R-:W-:Y:S01]  /*57220*/  ISETP.LT.AND P1, PT, R57, UR10, !P0 ;  /* 0x0000000a39007c0c */ /* 0x000fe2000c721270 */
[C---:B------:R-:W-:Y:S01]  /*57230*/  VIADD R21, R0.reuse, 0x48 ;  /* 0x0000004800157836 */ /* 0x040fe20000000000 */
[----:B------:R-:W-:Y:S01]  /*57240*/  LOP3.LUT R51, R51, 0xfdffffff, RZ, 0xc0, !PT ;  /* 0xfdffffff33337812 */ /* 0x000fe200078ec0ff */
[C---:B------:R-:W-:Y:S01]  /*57250*/  VIADD R22, R0.reuse, 0x47 ;  /* 0x0000004700167836 */ /* 0x040fe20000000000 */
[----:B------:R-:W-:Y:S01]  /*57260*/  ISETP.GE.AND P0, PT, R15, UR22, PT ;  /* 0x000000160f007c0c */ /* 0x000fe2000bf06270 */
[----:B------:R-:W-:Y:S01]  /*57270*/  ULDC.64 UR22, c[0x0][0x228] ;  /* 0x00008a0000167ab9 */ /* 0x000fe20000000a00 */
[C---:B------:R-:W-:Y:S01]  /*57280*/  VIADD R23, R0.reuse, 0x46 ;  /* 0x0000004600177836 */ /* 0x040fe20000000000 */
[----:B------:R-:W-:Y:S01]  /*57290*/  ULDC UR8, c[0x0][0x228] ;  /* 0x00008a0000087ab9 */ /* 0x000fe20000000800 */
[----:B------:R-:W-:Y:S01]  /*572a0*/  VIADD R8, R0, 0x45 ;  /* 0x0000004500087836 */ /* 0x000fe20000000000 */
[----:B------:R-:W-:Y:S01]  /*572b0*/  LOP3.LUT R52, R52, 0x7fffffff, RZ, 0xc0, !PT ;  /* 0x7fffffff34347812 */ /* 0x000fe200078ec0ff */
[----:B------:R-:W-:Y:S01]  /*572c0*/  VIADD R9, R0, 0x43 ;  /* 0x0000004300097836 */ /* 0x000fe20000000000 */
[----:B------:R-:W-:Y:S01]  /*572d0*/  @P2 LOP3.LUT R51, R51, 0x2000000, RZ, 0xfc, !PT ;  /* 0x0200000033332812 */ /* 0x000fe200078efcff */
[----:B------:R-:W-:-:S03]  /*572e0*/  ULDC UR10, c[0x0][0x22c] ;  /* 0x00008b00000a7ab9 */ /* 0x000fc60000000800 */
[----:B------:R-:W-:-:S04]  /*572f0*/  LOP3.LUT R51, R51, 0xfeffffff, RZ, 0xc0, !PT ;  /* 0xfeffffff33337812 */ /* 0x000fc800078ec0ff */
[----:B------:R-:W-:Y:S02]  /*57300*/  @P1 LOP3.LUT R51, R51, 0x1000000, RZ, 0xfc, !PT ;  /* 0x0100000033331812 */ /* 0x000fe400078efcff */
[----:B------:R-:W-:Y:S01]  /*57310*/  ISETP.LT.AND P1, PT, R4, UR12, !P0 ;  /* 0x0000000c04007c0c */ /* 0x000fe2000c721270 */
[----:B------:R-:W-:Y:S01]  /*57320*/  ULDC UR12, c[0x0][0x228] ;  /* 0x00008a00000c7ab9 */ /* 0x000fe20000000800 */
[----:B------:R-:W-:Y:S01]  /*57330*/  ISETP.LT.AND P0, PT, R57, UR14, !P0 ;  /* 0x0000000e39007c0c */ /* 0x000fe2000c701270 */
[----:B------:R-:W-:Y:S01]  /*57340*/  ULDC UR14, c[0x0][0x22c] ;  /* 0x00008b00000e7ab9 */ /* 0x000fe20000000800 */
[----:B------:R-:W-:-:S09]  /*57350*/  LOP3.LUT R51, R51, 0xff7fffff, RZ, 0xc0, !PT ;  /* 0xff7fffff33337812 */ /* 0x000fd200078ec0ff */
[----:B------:R-:W-:-:S04]  /*57360*/  @P1 LOP3.LUT R51, R51, 0x800000, RZ, 0xfc, !PT ;  /* 0x0080000033331812 */ /* 0x000fc800078efcff */
[----:B------:R-:W-:-:S04]  /*57370*/  LOP3.LUT R51, R51, 0xffbfffff, RZ, 0xc0, !PT ;  /* 0xffbfffff33337812 */ /* 0x000fc800078ec0ff */
[----:B------:R-:W-:Y:S02]  /*57380*/  @P0 LOP3.LUT R51, R51, 0x400000, RZ, 0xfc, !PT ;  /* 0x0040000033330812 */ /* 0x000fe400078efcff */
[----:B------:R-:W-:Y:S01]  /*57390*/  ISETP.GE.AND P0, PT, R16, UR26, PT ;  /* 0x0000001a10007c0c */ /* 0x000fe2000bf06270 */
[----:B------:R-:W-:-:S03]  /*573a0*/  ULDC.64 UR26, c[0x0][0x228] ;  /* 0x00008a00001a7ab9 */ /* 0x000fc60000000a00 */
[----:B------:R-:W-:Y:S01]  /*573b0*/  ISETP.LT.AND P2, PT, R4, UR16, !P0 ;  /* 0x0000001004007c0c */ /* 0x000fe2000c741270 */
[----:B------:R-:W-:Y:S01]  /*573c0*/  ULDC UR16, c[0x0][0x228] ;  /* 0x00008a0000107ab9 */ /* 0x000fe20000000800 */
[----:B------:R-:W-:Y:S01]  /*573d0*/  ISETP.LT.AND P1, PT, R57, UR18, !P0 ;  /* 0x0000001239007c0c */ /* 0x000fe2000c721270 */
[----:B------:R-:W-:Y:S01]  /*573e0*/  ULDC UR18, c[0x0][0x22c] ;  /* 0x00008b0000127ab9 */ /* 0x000fe20000000800 */
[----:B------:R-:W-:Y:S02]  /*573f0*/  LOP3.LUT R51, R51, 0xffdfffff, RZ, 0xc0, !PT ;  /* 0xffdfffff33337812 */ /* 0x000fe400078ec0ff */
[----:B------:R-:W-:Y:S01]  /*57400*/  ISETP.GE.AND P0, PT, R17, UR28, PT ;  /* 0x0000001c11007c0c */ /* 0x000fe2000bf06270 */
[----:B------:R-:W-:-:S06]  /*57410*/  ULDC.64 UR28, c[0x0][0x228] ;  /* 0x00008a00001c7ab9 */ /* 0x000fcc0000000a00 */
[----:B------:R-:W-:-:S04]  /*57420*/  @P2 LOP3.LUT R51, R51, 0x200000, RZ, 0xfc, !PT ;  /* 0x0020000033332812 */ /* 0x000fc800078efcff */
        /* <DEDUP_REMOVED lines=57> */
[----:B------:R-:W-:-:S07]  /*577c0*/  ISETP.GE.AND P0, PT, R23, UR52, PT ;  /* 0x0000003417007c0c */ /* 0x000fce000bf06270 */
        /* <DEDUP_REMOVED lines=11> */
[----:B------:R-:W-:Y:S02]  /*57880*/  ISETP.GE.AND P0, PT, R8, UR4, PT ;  /* 0x0000000408007c0c */ /* 0x000fe4000bf06270 */
[----:B------:R-:W-:Y:S01]  /*57890*/  LOP3.LUT R51, R51, 0xffffffdf, RZ, 0xc0, !PT ;  /* 0xffffffdf33337812 */ /* 0x000fe200078ec0ff */
[----:B------:R-:W-:Y:S01]  /*578a0*/  VIADD R8, R0, 0x44 ;  /* 0x0000004400087836 */ /* 0x000fe20000000000 */
[----:B------:R-:W-:Y:S01]  /*578b0*/  ISETP.LT.AND P1, PT, R4, UR6, !P0 ;  /* 0x0000000604007c0c */ /* 0x000fe2000c721270 */
[----:B------:R-:W-:Y:S01]  /*578c0*/  ULDC UR4, c[0x0][0x22c] ;  /* 0x00008b0000047ab9 */ /* 0x000fe20000000800 */
[----:B------:R-:W-:Y:S01]  /*578d0*/  ISETP.LT.AND P0, PT, R57, UR8, !P0 ;  /* 0x0000000839007c0c */ /* 0x000fe2000c701270 */
[----:B------:R-:W-:Y:S01]  /*578e0*/  ULDC UR6, c[0x0][0x228] ;  /* 0x00008a0000067ab9 */ /* 0x000fe20000000800 */
[----:B------:R-:W-:-:S09]  /*578f0*/  ULDC UR8, c[0x0][0x228] ;  /* 0x00008a0000087ab9 */ /* 0x000fd20000000800 */
[----:B------:R-:W-:-:S04]  /*57900*/  @P1 LOP3.LUT R51, R51, 0x20, RZ, 0xfc, !PT ;  /* 0x0000002033331812 */ /* 0x000fc800078efcff */
[----:B------:R-:W-:-:S04]  /*57910*/  LOP3.LUT R51, R51, 0xffffffef, RZ, 0xc0, !PT ;  /* 0xffffffef33337812 */ /* 0x000fc800078ec0ff */
[----:B------:R-:W-:Y:S02]  /*57920*/  @P0 LOP3.LUT R51, R51, 0x10, RZ, 0xfc, !PT ;  /* 0x0000001033330812 */ /* 0x000fe400078efcff */
[----:B------:R-:W-:Y:S01]  /*57930*/  ISETP.GE.AND P0, PT, R8, UR4, PT ;  /* 0x0000000408007c0c */ /* 0x000fe2000bf06270 */
[----:B------:R-:W-:-:S03]  /*57940*/  ULDC UR4, c[0x0][0x22c] ;  /* 0x00008b0000047ab9 */ /* 0x000fc60000000800 */
        /* <DEDUP_REMOVED lines=9> */
[----:B------:R-:W-:Y:S01]  /*579e0*/  VIADD R8, R0, 0x42 ;  /* 0x0000004200087836 */ /* 0x000fe20000000000 */
[----:B------:R-:W-:Y:S01]  /*579f0*/  LOP3.LUT R51, R51, 0xfffffffd, RZ, 0xc0, !PT ;  /* 0xfffffffd33337812 */ /* 0x000fe200078ec0ff */
[----:B------:R-:W-:Y:S01]  /*57a00*/  ULDC UR4, c[0x0][0x22c] ;  /* 0x00008b0000047ab9 */ /* 0x000fe20000000800 */
[----:B------:R-:W-:Y:S01]  /*57a10*/  ISETP.LT.AND P1, PT, R4, UR6, !P0 ;  /* 0x0000000604007c0c */ /* 0x000fe2000c721270 */
[----:B------:R-:W-:Y:S01]  /*57a20*/  ULDC UR6, c[0x0][0x228] ;  /* 0x00008a0000067ab9 */ /* 0x000fe20000000800 */
[----:B------:R-:W-:Y:S01]  /*57a30*/  ISETP.LT.AND P0, PT, R57, UR8, !P0 ;  /* 0x0000000839007c0c */ /* 0x000fe2000c701270 */
[----:B------:R-:W-:-:S10]  /*57a40*/  ULDC UR8, c[0x0][0x228] ;  /* 0x00008a0000087ab9 */ /* 0x000fd40000000800 */
[----:B------:R-:W-:-:S04]  /*57a50*/  @P1 LOP3.LUT R51, R51, 0x2, RZ, 0xfc, !PT ;  /* 0x0000000233331812 */ /* 0x000fc800078efcff */
[----:B------:R-:W-:-:S04]  /*57a60*/  LOP3.LUT R51, R51, 0xfffffffe, RZ, 0xc0, !PT ;  /* 0xfffffffe33337812 */ /* 0x000fc800078ec0ff */
[----:B------:R-:W-:Y:S02]  /*57a70*/  @P0 LOP3.LUT R51, R51, 0x1, RZ, 0xfc, !PT ;  /* 0x0000000133330812 */ /* 0x000fe400078efcff */
[----:B------:R-:W-:Y:S01]  /*57a80*/  ISETP.GE.AND P0, PT, R8, UR4, PT ;  /* 0x0000000408007c0c */ /* 0x000fe2000bf06270 */
[----:B------:R-:W-:Y:S01]  /*57a90*/  VIADD R9, R0, 0x41 ;  /* 0x0000004100097836 */ /* 0x000fe20000000000 */
[----:B------:R-:W-:Y:S02]  /*57aa0*/  ULDC UR4, c[0x0][0x22c] ;  /* 0x00008b0000047ab9 */ /* 0x000fe40000000800 */
        /* <DEDUP_REMOVED lines=8> */
[----:B------:R-:W-:-:S03]  /*57b30*/  ULDC UR4, c[0x0][0x228] ;  /* 0x00008a0000047ab9 */ /* 0x000fc60000000800 */
[----:B------:R-:W-:Y:S01]  /*57b40*/  ISETP.LT.AND P1, PT, R4, UR6, !P0 ;  /* 0x0000000604007c0c */ /* 0x000fe2000c721270 */
[----:B------:R-:W-:Y:S01]  /*57b50*/  VIADD R8, R0, 0x40 ;  /* 0x0000004000087836 */ /* 0x000fe20000000000 */
[----:B------:R-:W-:Y:S01]  /*57b60*/  ISETP.LT.AND P0, PT, R57, UR8, !P0 ;  /* 0x0000000839007c0c */ /* 0x000fe2000c701270 */
[----:B------:R-:W-:Y:S01]  /*57b70*/  ULDC UR6, c[0x0][0x228] ;  /* 0x00008a0000067ab9 */ /* 0x000fe20000000800 */
[----:B------:R-:W-:Y:S01]  /*57b80*/  LOP3.LUT R52, R52, 0xdfffffff, RZ, 0xc0, !PT ;  /* 0xdfffffff34347812 */ /* 0x000fe200078ec0ff */
[----:B------:R-:W-:-:S08]  /*57b90*/  ULDC UR8, c[0x0][0x228] ;  /* 0x00008a0000087ab9 */ /* 0x000fd00000000800 */
[----:B------:R-:W-:-:S04]  /*57ba0*/  @P1 LOP3.LUT R52, R52, 0x20000000, RZ, 0xfc, !PT ;  /* 0x2000000034341812 */ /* 0x000fc800078efcff */
[----:B------:R-:W-:-:S04]  /*57bb0*/  LOP3.LUT R52, R52, 0xefffffff, RZ, 0xc0, !PT ;  /* 0xefffffff34347812 */ /* 0x000fc800078ec0ff */
[----:B------:R-:W-:Y:S02]  /*57bc0*/  @P0 LOP3.LUT R52, R52, 0x10000000, RZ, 0xfc, !PT ;  /* 0x1000000034340812 */ /* 0x000fe400078efcff */
[C---:B------:R-:W-:Y:S01]  /*57bd0*/  ISETP.GE.AND P0, PT, R0.reuse, UR50, PT ;  /* 0x0000003200007c0c */ /* 0x040fe2000bf06270 */
[----:B------:R-:W-:Y:S01]  /*57be0*/  VIADD R9, R0, 0x1 ;  /* 0x0000000100097836 */ /* 0x000fe20000000000 */
[----:B------:R-:W-:Y:S01]  /*57bf0*/  LOP3.LUT R52, R52, 0xf7ffffff, RZ, 0xc0, !PT ;  /* 0xf7ffffff34347812 */ /* 0x000fe200078ec0ff */
[----:B------:R-:W-:Y:S01]  /*57c00*/  ULDC UR50, c[0x0][0x22c] ;  /* 0x00008b0000327ab9 */ /* 0x000fe20000000800 */
[----:B------:R-:W-:Y:S01]  /*57c10*/  ISETP.LT.AND P0, PT, R4, UR4, !P0 ;  /* 0x0000000404007c0c */ /* 0x000fe2000c701270 */
[----:B------:R-:W-:-:S12]  /*57c20*/  ULDC UR4, c[0x0][0x22c] ;  /* 0x00008b0000047ab9 */ /* 0x000fd80000000800 */
[----:B------:R-:W-:Y:S02]  /*57c30*/  @P0 LOP3.LUT R52, R52, 0x8000000, RZ, 0xfc, !PT ;  /* 0x0800000034340812 */ /* 0x000fe400078efcff */
[----:B------:R-:W-:Y:S01]  /*57c40*/  ISETP.GE.AND P0, PT, R8, UR4, PT ;  /* 0x0000000408007c0c */ /* 0x000fe2000bf06270 */
[----:B------:R-:W-:-:S03]  /*57c50*/  ULDC UR4, c[0x0][0x228] ;  /* 0x00008a0000047ab9 */ /* 0x000fc60000000800 */
[----:B------:R-:W-:Y:S01]  /*57c60*/  ISETP.LT.AND P1, PT, R4, UR6, !P0 ;  /* 0x0000000604007c0c */ /* 0x000fe2000c721270 */
[----:B------:R-:W-:Y:S01]  /*57c70*/  ULDC UR6, c[0x0][0x228] ;  /* 0x00008a0000067ab9 */ /* 0x000fe20000000800 */
[----:B------:R-:W-:Y:S02]  /*57c80*/  ISETP.LT.AND P0, PT, R57, UR8, !P0 ;  /* 0x0000000839007c0c */ /* 0x000fe4000c701270 */
[----:B------:R-:W-:Y:S01]  /*57c90*/  LOP3.LUT R52, R52, 0xfbffffff, RZ, 0xc0, !PT ;  /* 0xfbffffff34347812 */ /* 0x000fe200078ec0ff */
[----:B------:R-:W-:Y:S01]  /*57ca0*/  VIADD R8, R0, 0x3f ;  /* 0x0000003f00087836 */ /* 0x000fe20000000000 */
[----:B------:R-:W-:-:S07]  /*57cb0*/  ULDC UR8, c[0x0][0x228] ;  /* 0x00008a0000087ab9 */ /* 0x000fce0000000800 */
        /* <DEDUP_REMOVED lines=60> */
[----:B------:R-:W-:Y:S02]  /*58080*/  ISETP.LT.AND P1, PT, R4, UR6, !P0 ;  /* 0x0000000604007c0c */ /* 0x000fe4000c721270 */
[----:B------:R-:W-:Y:S01]  /*58090*/  LOP3.LUT R52, R52, 0xffff7fff, RZ, 0xc0, !PT ;  /* 0xffff7fff34347812 */ /* 0x000fe200078ec0ff */
[----:B------:R-:W-:Y:S01]  /*580a0*/  VIADD R8, R0, 0x3c ;  /* 0x0000003c00087836 */ /* 0x000fe20000000000 */
[----:B------:R-:W-:Y:S01]  /*580b0*/  ISETP.LT.AND P0, PT, R57, UR8, !P0 ;  /* 0x0000000839007c0c */ /* 0x000fe2000c701270 */
[----:B------:R-:W-:Y:S01]  /*580c0*/  ULDC UR8, c[0x0][0x228] ;  /* 0x00008a0000087ab9 */ /* 0x000fe20000000800 */
[----:B------:R-:W-:Y:S01]  /*580d0*/  LOP3.LUT R53, R53, 0xbfffffff, RZ, 0xc0, !PT ;  /* 0xbfffffff35357812 */ /* 0x000fe200078ec0ff */
[----:B------:R-:W-:-:S06]  /*580e0*/  ULDC UR6, c[0x0][0x22c] ;  /* 0x00008b0000067ab9 */ /* 0x000fcc0000000800 */
        /* <DEDUP_REMOVED lines=76> */
[----:B------:R-:W-:-:S11]  /*585b0*/  ULDC UR50, c[0x0][0x22c] ;  /* 0x00008b0000327ab9 */ /* 0x000fd60000000800 */
[----:B------:R-:W-:Y:S02]  /*585c0*/  @P0 LOP3.LUT R53, R53, 0x40000000, RZ, 0xfc, !PT ;  /* 0x4000000035350812 */ /* 0x000fe400078efcff */
[----:B------:R-:W-:Y:S02]  /*585d0*/  ISETP.GE.AND P0, PT, R8, UR4, PT ;  /* 0x0000000408007c0c */ /* 0x000fe4000bf06270 */
[----:B------:R-:W-:Y:S02]  /*585e0*/  @P1 LOP3.LUT R52, R52, 0x2, RZ, 0xfc, !PT ;  /* 0x0000000234341812 */ /* 0x000fe400078efcff */
[----:B------:R-:W-:Y:S01]  /*585f0*/  LOP3.LUT R53, R53, 0x7fffffff, RZ, 0xc0, !PT ;  /* 0x7fffffff35357812 */ /* 0x000fe200078ec0ff */
[----:B------:R-:W-:Y:S01]  /*58600*/  VIADD R8, R0, 0x38 ;  /* 0x0000003800087836 */ /* 0x000fe20000000000 */
[----:B------:R-:W-:Y:S01]  /*58610*/  ISETP.LT.AND P1, PT, R4, UR8, !P0 ;  /* 0x0000000804007c0c */ /* 0x000fe2000c721270 */
[----:B------:R-:W-:Y:S01]  /*58620*/  ULDC UR8, c[0x0][0x228] ;  /* 0x00008a0000087ab9 */ /* 0x000fe20000000800 */
[----:B------:R-:W-:Y:S01]  /*58630*/  ISETP.LT.AND P0, PT, R57, UR12, !P0 ;  /* 0x0000000c39007c0c */ /* 0x000fe2000c701270 */
[----:B------:R-:W-:Y:S01]  /*58640*/  ULDC UR12, c[0x0][0x228] ;  /* 0x00008a00000c7ab9 */ /* 0x000fe20000000800 */
[----:B------:R-:W-:Y:S01]  /*58650*/  LOP3.LUT R54, R54, 0xbfffffff, RZ, 0xc0, !PT ;  /* 0xbfffffff36367812 */ /* 0x000fe200078ec0ff */
[----:B------:R-:W-:-:S08]  /*58660*/  ULDC UR4, c[0x0][0x22c] ;  /* 0x00008b0000047ab9 */ /* 0x000fd00000000800 */
        /* <DEDUP_REMOVED lines=158> */
[----:B------:R-:W-:-:S04]  /*59050*/  ISETP.GE.AND P0, PT, R9, UR50, PT ;  /* 0x0000003209007c0c */ /* 0x000fc8000bf06270 */
[----:B------:R-:W-:Y:S01]  /*59060*/  ISETP.LT.AND P1, PT, R57, UR26, !P0 ;  /* 0x0000001a39007c0c */ /* 0x000fe2000c721270 */
[----:B------:R-:W-:Y:S01]  /*59070*/  ULDC UR26, c[0x0][0x22c] ;  /* 0x00008b00001a7ab9 */ /* 0x000fe20000000800 */
[----:B------:R-:W-:Y:S01]  /*59080*/  ISETP.LT.AND P0, PT, R4, UR30, !P0 ;  /* 0x0000001e04007c0c */ /* 0x000fe2000c701270 */
[----:B------:R-:W-:Y:S01]  /*59090*/  ULDC UR30, c[0x0][0x228] ;  /* 0x00008a00001e7ab9 */ /* 0x000fe20000000800 */
[----:B------:R-:W-:-:S11]  /*590a0*/  LOP3.LUT R53, R53, 0xfffffffd, RZ, 0xc0, !PT ;  /* 0xfffffffd35357812 */ /* 0x000fd600078ec0ff */
[----:B------:R-:W-:Y:S02]  /*590b0*/  @P0 LOP3.LUT R54, R54, 0x40000000, RZ, 0xfc, !PT ;  /* 0x4000000036360812 */ /* 0x000fe400078efcff */
[----:B------:R-:W-:Y:S01]  /*590c0*/  ISETP.GE.AND P0, PT, R8, UR26, PT ;  /* 0x0000001a08007c0c */ /* 0x000fe2000bf06270 */
[----:B------:R-:W-:Y:S01]  /*590d0*/  VIADD R9, R0, 0x10 ;  /* 0x0000001000097836 */ /* 0x000fe20000000000 */
[----:B------:R-:W-:Y:S01]  /*590e0*/  @P1 LOP3.LUT R53, R53, 0x2, RZ, 0xfc, !PT ;  /* 0x0000000235351812 */ /* 0x000fe200078efcff */
[----:B------:R-:W-:Y:S01]  /*590f0*/  ULDC UR26, c[0x0][0x228] ;  /* 0x00008a00001a7ab9 */ /* 0x000fe20000000800 */
        /* <DEDUP_REMOVED lines=25> */
[----:B------:R-:W-:Y:S01]  /*59290*/  VIADD R8, R0, 0x2f ;  /* 0x0000002f00087836 */ /* 0x000fe20000000000 */
        /* <DEDUP_REMOVED lines=67> */
[----:B------:R-:W-:Y:S01]  /*596d0*/  VIADD R8, R0, 0x2c ;  /* 0x0000002c00087836 */ /* 0x000fe20000000000 */
[----:B------:R-:W-:-:S08]  /*596e0*/  ULDC UR14, c[0x0][0x22c] ;  /* 0x00008b00000e7ab9 */ /* 0x000fd00000000800 */
        /* <DEDUP_REMOVED lines=86> */
[----:B------:R-:W-:-:S07]  /*59c50*/  ULDC UR34, c[0x0][0x22c] ;  /* 0x00008b0000227ab9 */ /* 0x000fce0000000800 */
        /* <DEDUP_REMOVED lines=804> */
[----:B------:R-:W-:-:S09]  /*5cea0*/  ULDC UR36, c[0x0][0x228] ;  /* 0x00008a0000247ab9 */ /* 0x000fd20000000800 */
[----:B------:R-:W-:Y:S02]  /*5ceb0*/  @P0 LOP3.LUT R44, R44, 0x80000000, RZ, 0xfc, !PT ;  /* 0x800000002c2c0812 */ /* 0x000fe400078efcff */
[----:B------:R-:W-:Y:S01]  /*5cec0*/  ISETP.GE.AND P0, PT, R8, UR28, PT ;  /* 0x0000001c08007c0c */ /* 0x000fe2000bf06270 */
[----:B------:R-:W-:Y:S01]  /*5ced0*/  ULDC UR28, c[0x0][0x228] ;  /* 0x00008a00001c7ab9 */ /* 0x000fe20000000800 */
[----:B------:R-:W-:Y:S02]  /*5cee0*/  @P1 LOP3.LUT R3, R3, 0x2, RZ, 0xfc, !PT ;  /* 0x0000000203031812 */ /* 0x000fe400078efcff */
        /* <DEDUP_REMOVED lines=141> */
[----:B------:R-:W-:-:S04]  /*5d7c0*/  ISETP.GE.AND P0, PT, R9, UR44, PT ;  /* 0x0000002c09007c0c */ /* 0x000fc8000bf06270 */
        /* <DEDUP_REMOVED lines=42> */
[----:B------:R-:W-:Y:S01]  /*5da70*/  VIADD R9, R0, 0xa4 ;  /* 0x000000a400097836 */ /* 0x000fe20000000000 */
[----:B------:R-:W-:Y:S01]  /*5da80*/  STL [R1+0x1678], R7 ;  /* 0x0016780701007387 */ /* 0x000fe20000100800 */
[----:B------:R-:W-:Y:S01]  /*5da90*/  IMAD.MOV.U32 R60, RZ, RZ, R56 ;  /* 0x000000ffff3c7224 */ /* 0x000fe200078e0038 */
[----:B------:R-:W-:Y:S01]  /*5daa0*/  ISETP.LT.AND P1, PT, R57, UR36, !P0 ;  /* 0x0000002439007c0c */ /* 0x000fe2000c721270 */
[----:B------:R-:W-:Y:S01]  /*5dab0*/  ULDC UR36, c[0x0][0x228] ;  /* 0x00008a0000247ab9 */ /* 0x000fe20000000800 */
[----:B------:R-:W-:Y:S01]  /*5dac0*/  ISETP.LT.AND P0, PT, R4, UR38, !P0 ;  /* 0x0000002604007c0c */ /* 0x000fe2000c701270 */
[----:B------:R-:W-:Y:S01]  /*5dad0*/  ULDC UR38, c[0x0][0x228] ;  /* 0x00008a0000267ab9 */ /* 0x000fe20000000800 */
[----:B------:R-:W-:-:S02]  /*5dae0*/  IMAD.MOV.U32 R61, RZ, RZ, R43 ;  /* 0x000000ffff3d7224 */ /* 0x000fc400078e002b */
[----:B------:R-:W-:Y:S02]  /*5daf0*/  IMAD.MOV.U32 R58, RZ, RZ, R39 ;  /* 0x000000ffff3a7224 */ /* 0x000fe400078e0027 */
[----:B------:R-:W-:Y:S02]  /*5db00*/  IMAD.MOV.U32 R41, RZ, RZ, R36 ;  /* 0x000000ffff297224 */ /* 0x000fe400078e0024 */
[----:B------:R-:W-:Y:S02]  /*5db10*/  IMAD.MOV.U32 R59, RZ, RZ, R38 ;  /* 0x000000ffff3b7224 */ /* 0x000fe400078e0026 */
[----:B------:R-:W-:Y:S01]  /*5db20*/  IMAD.MOV.U32 R40, RZ, RZ, R37 ;  /* 0x000000ffff287224 */ /* 0x000fe200078e0025 */
[----:B------:R-:W-:Y:S02]  /*5db30*/  @P1 LOP3.LUT R46, R46, 0x80000000, RZ, 0xfc, !PT ;  /* 0x800000002e2e1812 */ /* 0x000fe400078efcff */
[----:B------:R-:W-:Y:S02]  /*5db40*/  R2UR UR54, R27 ;  /* 0x000000001b3672ca */ /* 0x000fe400000e0000 */
[----:B------:R-:W-:-:S02]  /*5db50*/  R2UR UR56, R26 ;  /* 0x000000001a3872ca */ /* 0x000fc400000e0000 */
[----:B------:R-:W-:Y:S02]  /*5db60*/  R2UR UR58, R25 ;  /* 0x00000000193a72ca */ /* 0x000fe400000e0000 */
[----:B------:R-:W-:Y:S01]  /*5db70*/  R2UR UR60, R24 ;  /* 0x00000000183c72ca */ /* 0x000fe200000e0000 */
[----:B------:R-:W-:Y:S01]  /*5db80*/  VIADD R14, R0, 0xfa ;  /* 0x000000fa000e7836 */ /* 0x000fe20000000000 */
[----:B------:R-:W-:Y:S01]  /*5db90*/  LOP3.LUT R46, R46, 0xdfffffff, RZ, 0xc0, !PT ;  /* 0xdfffffff2e2e7812 */ /* 0x000fe200078ec0ff */
[C---:B------:R-:W-:Y:S01]  /*5dba0*/  VIADD R23, R0.reuse, 0xf1 ;  /* 0x000000f100177836 */ /* 0x040fe20000000000 */
[----:B------:R-:W-:Y:S01]  /*5dbb0*/  R2UR UR44, R35 ;  /* 0x00000000232c72ca */ /* 0x000fe200000e0000 */
[----:B------:R-:W-:Y:S01]  /*5dbc0*/  VIADD R22, R0, 0xf2 ;  /* 0x000000f200167836 */ /* 0x000fe20000000000 */
[----:B------:R-:W-:Y:S01]  /*5dbd0*/  @P0 LOP3.LUT R46, R46, 0x20000000, RZ, 0xfc, !PT ;  /* 0x200000002e2e0812 */ /* 0x000fe200078efcff */
[----:B------:R-:W-:Y:S01]  /*5dbe0*/  VIADD R21, R0, 0xf3 ;  /* 0x000000f300157836 */ /* 0x000fe20000000000 */
[----:B------:R-:W-:Y:S01]  /*5dbf0*/  ISETP.GE.AND P0, PT, R8, UR42, PT ;  /* 0x0000002a08007c0c */ /* 0x000fe2000bf06270 */
[C---:B------:R-:W-:Y:S01]  /*5dc00*/  VIADD R20, R0.reuse, 0xf4 ;  /* 0x000000f400147836 */ /* 0x040fe20000000000 */
[----:B------:R-:W-:Y:S01]  /*5dc10*/  R2UR UR48, R31 ;  /* 0x000000001f3072ca */ /* 0x000fe200000e0000 */
[----:B------:R-:W-:Y:S01]  /*5dc20*/  VIADD R19, R0, 0xf5 ;  /* 0x000000f500137836 */ /* 0x000fe20000000000 */
[----:B------:R-:W-:Y:S01]  /*5dc30*/  ISETP.LT.AND P1, PT, R57, UR36, !P0 ;  /* 0x0000002439007c0c */ /* 0x000fe2000c721270 */
[----:B------:R-:W-:Y:S01]  /*5dc40*/  ULDC UR36, c[0x0][0x228] ;  /* 0x00008a0000247ab9 */ /* 0x000fe20000000800 */
[----:B------:R-:W-:Y:S01]  /*5dc50*/  ISETP.LT.AND P0, PT, R4, UR38, !P0 ;  /* 0x0000002604007c0c */ /* 0x000fe2000c701270 */
[----:B------:R-:W-:Y:S01]  /*5dc60*/  ULDC UR38, c[0x0][0x228] ;  /* 0x00008a0000267ab9 */ /* 0x000fe20000000800 */
[----:B------:R-:W-:Y:S01]  /*5dc70*/  LOP3.LUT R46, R46, 0xf7ffffff, RZ, 0xc0, !PT ;  /* 0xf7ffffff2e2e7812 */ /* 0x000fe200078ec0ff */
[C---:B------:R-:W-:Y:S01]  /*5dc80*/  VIADD R18, R0.reuse, 0xf6 ;  /* 0x000000f600127836 */ /* 0x040fe20000000000 */
[----:B------:R-:W-:Y:S01]  /*5dc90*/  R2UR UR50, R29 ;  /* 0x000000001d3272ca */ /* 0x000fe200000e0000 */
[----:B------:R-:W-:Y:S01]  /*5dca0*/  VIADD R17, R0, 0xf7 ;  /* 0x000000f700117836 */ /* 0x000fe20000000000 */
[----:B------:R-:W-:Y:S01]  /*5dcb0*/  R2UR UR52, R28 ;  /* 0x000000001c3472ca */ /* 0x000fe200000e0000 */
[----:B------:R-:W-:Y:S01]  /*5dcc0*/  VIADD R16, R0, 0xf8 ;  /* 0x000000f800107836 */ /* 0x000fe20000000000 */
[----:B------:R-:W-:-:S03]  /*5dcd0*/  ULDC UR40, c[0x0][0x22c] ;  /* 0x00008b0000287ab9 */ /* 0x000fc60000000800 */
        /* <DEDUP_REMOVED lines=10> */
[C---:B------:R-:W-:Y:S01]  /*5dd80*/  VIADD R9, R0.reuse, 0xa6 ;  /* 0x000000a600097836 */ /* 0x040fe20000000000 */
[----:B------:R-:W-:Y:S01]  /*5dd90*/  STL [R1+0xbc], R5 ;  /* 0x0000bc0501007387 */ /* 0x000fe20000100800 */
[----:B------:R-:W-:-:S02]  /*5dda0*/  VIADD R56, R0, 0xe2 ;  /* 0x000000e200387836 */ /* 0x000fc40000000000 */
[----:B------:R-:W-:-:S06]  /*5ddb0*/  VIADD R43, R0, 0xe3 ;  /* 0x000000e3002b7836 */ /* 0x000fcc0000000000 */
[----:B------:R-:W-:Y:S01]  /*5ddc0*/  @P1 LOP3.LUT R46, R46, 0x800000, RZ, 0xfc, !PT ;  /* 0x008000002e2e1812 */ /* 0x000fe200078efcff */
[C---:B------:R-:W-:Y:S01]  /*5ddd0*/  VIADD R39, R0.reuse, 0xe4 ;  /* 0x000000e400277836 */ /* 0x040fe20000000000 */
[----:B------:R-:W-:Y:S01]  /*5dde0*/  UMOV UR42, UR49 ;  /* 0x00000031002a7c82 */ /* 0x000fe20008000000 */
[----:B------:R-:W-:Y:S01]  /*5ddf0*/  VIADD R38, R0, 0xe5 ;  /* 0x000000e500267836 */ /* 0x000fe20000000000 */
[----:B------:R-:W-:Y:S01]  /*5de00*/  LOP3.LUT R46, R46, 0xffdfffff, RZ, 0xc0, !PT ;  /* 0xffdfffff2e2e7812 */ /* 0x000fe200078ec0ff */
[C---:B------:R-:W-:Y:S02]  /*5de10*/  VIADD R37, R0.reuse, 0xe6 ;  /* 0x000000e600257836 */ /* 0x040fe40000000000 */
[----:B------:R-:W-:Y:S01]  /*5de20*/  VIADD R36, R0, 0xe7 ;  /* 0x000000e700247836 */ /* 0x000fe20000000000 */
[----:B------:R-:W-:Y:S01]  /*5de30*/  @P0 LOP3.LUT R46, R46, 0x200000, RZ, 0xfc, !PT ;  /* 0x002000002e2e0812 */ /* 0x000fe200078efcff */
[----:B------:R-:W-:Y:S01]  /*5de40*/  VIADD R31, R0, 0xe9 ;  /* 0x000000e9001f7836 */ /* 0x000fe20000000000 */
[----:B------:R-:W-:Y:S01]  /*5de50*/  ISETP.GE.AND P0, PT, R8, UR6, PT ;  /* 0x0000000608007c0c */ /* 0x000fe2000bf06270 */
[----:B------:R-:W-:Y:S01]  /*5de60*/  ULDC UR6, c[0x0][0x228] ;  /* 0x00008a0000067ab9 */ /* 0x000fe20000000800 */
[----:B------:R-:W-:Y:S01]  /*5de70*/  VIADD R35, R0, 0xe8 ;  /* 0x000000e800237836 */ /* 0x000fe20000000000 */
[----:B------:R-:W-:Y:S01]  /*5de80*/  ISETP.GE.AND P5, PT, R14, UR35, PT ;  /* 0x000000230e007c0c */ /* 0x000fe2000bfa6270 */
[----:B------:R-:W-:Y:S01]  /*5de90*/  VIADD R29, R0, 0xeb ;  /* 0x000000eb001d7836 */ /* 0x000fe20000000000 */
[----:B------:R-:W-:Y:S01]  /*5dea0*/  ISETP.LT.AND P1, PT, R57, UR4, !P0 ;  /* 0x0000000439007c0c */ /* 0x000fe2000c721270 */
[----:B------:R-:W-:Y:S01]  /*5deb0*/  ULDC UR4, c[0x0][0x228] ;  /* 0x00008a0000047ab9 */ /* 0x000fe20000000800 */
[----:B------:R-:W-:Y:S01]  /*5dec0*/  ISETP.LT.AND P0, PT, R4, UR36, !P0 ;  /* 0x0000002404007c0c */ /* 0x000fe2000c701270 */
[----:B------:R-:W-:Y:S01]  /*5ded0*/  VIADD R28, R0, 0xec ;  /* 0x000000ec001c7836 */ /* 0x000fe20000000000 */
[----:B------:R-:W-:Y:S01]  /*5dee0*/  LOP3.LUT R46, R46, 0xfff7ffff, RZ, 0xc0, !PT ;  /* 0xfff7ffff2e2e7812 */ /* 0x000fe200078ec0ff */
[----:B------:R-:W-:Y:S01]  /*5def0*/  VIADD R8, R0, 0xa7 ;  /* 0x000000a700087836 */ /* 0x000fe20000000000 */
[----:B------:R0:W-:Y:S01]  /*5df00*/  STL [R1+0x167c], R2 ;  /* 0x00167c0201007387 */ /* 0x0001e20000100800 */
[----:B------:R-:W-:Y:S01]  /*5df10*/  R2UR UR49, R30 ;  /* 0x000000001e3172ca */ /* 0x000fe200000e0000 */
[----:B------:R-:W-:Y:S01]  /*5df20*/  VIADD R27, R0, 0xed ;  /* 0x000000ed001b7836 */ /* 0x000fe20000000000 */
[----:B------:R-:W-:Y:S01]  /*5df30*/  ISETP.GE.AND P2, PT, R38, UR51, PT ;  /* 0x0000003326007c0c */ /* 0x000fe2000bf46270 */
[C---:B------:R-:W-:Y:S01]  /*5df40*/  VIADD R26, R0.reuse, 0xee ;  /* 0x000000ee001a7836 */ /* 0x040fe20000000000 */
[----:B------:R-:W-:Y:S01]  /*5df50*/  ULDC UR36, c[0x0][0x22c] ;  /* 0x00008b0000247ab9 */ /* 0x000fe20000000800 */
[----:B------:R-:W-:Y:S01]  /*5df60*/  VIADD R25, R0, 0xef ;  /* 0x000000ef00197836 */ /* 0x000fe20000000000 */
[----:B------:R-:W-:Y:S01]  /*5df70*/  @P1 LOP3.LUT R46, R46, 0x80000, RZ, 0xfc, !PT ;  /* 0x000800002e2e1812 */ /* 0x000fe200078efcff */
[----:B------:R-:W-:Y:S01]  /*5df80*/  STL [R1+0x1680], R51 ;  /* 0x0016803301007387 */ /* 0x000fe20000100800 */
[----:B------:R-:W-:Y:S01]  /*5df90*/  VIADD R24, R0, 0xf0 ;  /* 0x000000f000187836 */ /* 0x000fe20000000000 */
[----:B------:R-:W-:Y:S01]  /*5dfa0*/  ULDC UR51, c[0x0][0x22c] ;  /* 0x00008b0000337ab9 */ /* 0x000fe20000000800 */
[----:B------:R-:W-:Y:S01]  /*5dfb0*/  LOP3.LUT R46, R46, 0xfffdffff, RZ, 0xc0, !PT ;  /* 0xfffdffff2e2e7812 */ /* 0x000fe200078ec0ff */
[----:B------:R-:W-:Y:S01]  /*5dfc0*/  VIADD R15, R0, 0xf9 ;  /* 0x000000f9000f7836 */ /* 0x000fe20000000000 */
[----:B------:R-:W-:-:S02]  /*5dfd0*/  ULDC UR38, c[0x0][0x22c] ;  /* 0x00008b0000267ab9 */ /* 0x000fc40000000800 */
        /* <DEDUP_REMOVED lines=8> */
[----:B------:R-:W-:Y:S01]  /*5e060*/  STL [R1+0x1684], R52 ;  /* 0x0016843401007387 */ /* 0x000fe20000100800 */
[----:B0-----:R-:W-:Y:S01]  /*5e070*/  VIADD R2, R0, 0xdb ;  /* 0x000000db00027836 */ /* 0x001fe20000000000 */
        /* <DEDUP_REMOVED lines=52> */
[----:B------:R-:W-:-:S09]  /*5e3c0*/  ULDC UR16, c[0x0][0x22c] ;  /* 0x00008b0000107ab9 */ /* 0x000fd20000000800 */
        /* <DEDUP_REMOVED lines=9> */
[----:B------:R0:W-:Y:S01]  /*5e460*/  STL [R1+0x1698], R48 ;  /* 0x0016983001007387 */ /* 0x0001e20000100800 */
        /* <DEDUP_REMOVED lines=12> */
[----:B------:R1:W-:Y:S01]  /*5e530*/  STL [R1+0x169c], R49 ;  /* 0x00169c3101007387 */ /* 0x0003e20000100800 */
        /* <DEDUP_REMOVED lines=13> */
[----:B-1----:R-:W-:Y:S01]  /*5e610*/  VIADD R49, R0, 0xc3 ;  /* 0x000000c300317836 */ /* 0x002fe20000000000 */
        /* <DEDUP_REMOVED lines=37> */
[C---:B0-----:R-:W-:Y:S01]  /*5e870*/  VIADD R45, R0.reuse, 0xdc ;  /* 0x000000dc002d7836 */ /* 0x041fe20000000000 */
[----:B------:R0:W-:Y:S01]  /*5e880*/  STL [R1+0x16a0], R46 ;  /* 0x0016a02e01007387 */ /* 0x0001e20000100800 */
[----:B------:R-:W-:Y:S01]  /*5e890*/  VIADD R50, R0, 0xc5 ;  /* 0x000000c500327836 */ /* 0x000fe20000000000 */
        /* <DEDUP_REMOVED lines=19> */
[----:B------:R0:W-:Y:S01]  /*5e9d0*/  STL [R1+0x16b8], R45 ;  /* 0x0016b82d01007387 */ /* 0x0001e20000100800 */
[----:B------:R-:W-:Y:S01]  /*5e9e0*/  ISETP.LT.AND P1, PT, R57, UR4, !P0 ;  /* 0x0000000439007c0c */ /* 0x000fe2000c721270 */
[----:B------:R-:W-:Y:S01]  /*5e9f0*/  ULDC UR4, c[0x0][0x228] ;  /* 0x00008a0000047ab9 */ /* 0x000fe20000000800 */
[----:B------:R-:W-:Y:S01]  /*5ea00*/  ISETP.LT.AND P0, PT, R4, UR6, !P0 ;  /* 0x0000000604007c0c */ /* 0x000fe2000c701270 */
[----:B------:R-:W-:Y:S01]  /*5ea10*/  ULDC UR6, c[0x0][0x228] ;  /* 0x00008a0000067ab9 */ /* 0x000fe20000000800 */
[----:B-1----:R-:W-:Y:S01]  /*5ea20*/  VIADD R2, R0, 0xdd ;  /* 0x000000dd00027836 */ /* 0x002fe20000000000 */
[----:B------:R-:W-:-:S08]  /*5ea30*/  ULDC UR32, c[0x0][0x22c] ;  /* 0x00008b0000207ab9 */ /* 0x000fd00000000800 */
[----:B------:R-:W-:-:S04]  /*5ea40*/  @P1 LOP3.LUT R47, R47, 0x20, RZ, 0xfc, !PT ;  /* 0x000000202f2f1812 */ /* 0x000fc800078efcff */
[----:B------:R-:W-:-:S04]  /*5ea50*/  LOP3.LUT R47, R47, 0xfffffff7, RZ, 0xc0, !PT ;  /* 0xfffffff72f2f7812 */ /* 0x000fc800078ec0ff */
[----:B------:R-:W-:Y:S02]  /*5ea60*/  @P0 LOP3.LUT R47, R47, 0x8, RZ, 0xfc, !PT ;  /* 0x000000082f2f0812 */ /* 0x000fe400078efcff */
[----:B------:R-:W-:Y:S02]  /*5ea70*/  ISETP.GE.AND P0, PT, R8, UR34, PT ;  /* 0x0000002208007c0c */ /* 0x000fe4000bf06270 */
[----:B------:R-:W-:Y:S01]  /*5ea80*/  LOP3.LUT R47, R47, 0xfffffffb, RZ, 0xc0, !PT ;  /* 0xfffffffb2f2f7812 */ /* 0x000fe200078ec0ff */
[----:B0-----:R-:W-:Y:S01]  /*5ea90*/  IMAD.MOV.U32 R45, RZ, RZ, R40 ;  /* 0x000000ffff2d7224 */ /* 0x001fe200078e0028 */
[----:B------:R-:W-:Y:S01]  /*5eaa0*/  ISETP.LT.AND P1, PT, R57, UR4, !P0 ;  /* 0x0000000439007c0c */ /* 0x000fe2000c721270 */
[----:B------:R-:W-:Y:S01]  /*5eab0*/  VIADD R57, R0, 0xe1 ;  /* 0x000000e100397836 */ /* 0x000fe20000000000 */
[----:B------:R-:W-:Y:S01]  /*5eac0*/  ISETP.LT.AND P0, PT, R4, UR6, !P0 ;  /* 0x0000000604007c0c */ /* 0x000fe2000c701270 */
[C---:B------:R-:W-:Y:S01]  /*5ead0*/  VIADD R9, R0.reuse, 0xff ;  /* 0x000000ff00097836 */ /* 0x040fe20000000000 */
[----:B------:R-:W-:Y:S01]  /*5eae0*/  LOP3.LUT R45, R45, 0xffff, RZ, 0xc0, !PT ;  /* 0x0000ffff2d2d7812 */ /* 0x000fe200078ec0ff */
[C---:B------:R-:W-:Y:S01]  /*5eaf0*/  VIADD R55, R0.reuse, 0xc6 ;  /* 0x000000c600377836 */ /* 0x040fe20000000000 */
[----:B------:R-:W-:Y:S01]  /*5eb00*/  ULDC UR6, c[0x0][0x22c] ;  /* 0x00008b0000067ab9 */ /* 0x000fe20000000800 */
[C---:B------:R-:W-:Y:S01]  /*5eb10*/  VIADD R54, R0.reuse, 0xc7 ;  /* 0x000000c700367836 */ /* 0x040fe20000000000 */
[----:B------:R-:W-:Y:S01]  /*5eb20*/  ULDC UR34, c[0x0][0x22c] ;  /* 0x00008b0000227ab9 */ /* 0x000fe20000000800 */
[----:B------:R-:W-:-:S02]  /*5eb30*/  VIADD R53, R0, 0xc8 ;  /* 0x000000c800357836 */ /* 0x000fc40000000000 */
[C---:B------:R-:W-:Y:S02]  /*5eb40*/  VIADD R52, R0.reuse, 0xc9 ;  /* 0x000000c900347836 */ /* 0x040fe40000000000 */
[C---:B------:R-:W-:Y:S01]  /*5eb50*/  VIADD R51, R0.reuse, 0xca ;  /* 0x000000ca00337836 */ /* 0x040fe20000000000 */
[----:B------:R-:W-:Y:S01]  /*5eb60*/  @P1 LOP3.LUT R47, R47, 0x4, RZ, 0xfc, !PT ;  /* 0x000000042f2f1812 */ /* 0x000fe200078efcff */
[C---:B------:R-:W-:Y:S02]  /*5eb70*/  VIADD R7, R0.reuse, 0xcc ;  /* 0x000000cc00077836 */ /* 0x040fe40000000000 */
[C---:B------:R-:W-:Y:S01]  /*5eb80*/  VIADD R6, R0.reuse, 0xcd ;  /* 0x000000cd00067836 */ /* 0x040fe20000000000 */
[----:B------:R-:W-:Y:S01]  /*5eb90*/  LOP3.LUT R47, R47, 0xfffffffd, RZ, 0xc0, !PT ;  /* 0xfffffffd2f2f7812 */ /* 0x000fe200078ec0ff */
[C---:B------:R-:W-:Y:S02]  /*5eba0*/  VIADD R5, R0.reuse, 0xce ;  /* 0x000000ce00057836 */ /* 0x040fe40000000000 */
[C---:B------:R-:W-:Y:S01]  /*5ebb0*/  VIADD R32, R0.reuse, 0xd0 ;  /* 0x000000d000207836 */ /* 0x040fe20000000000 */
[----:B------:R-:W-:Y:S01]  /*5ebc0*/  @P0 LOP3.LUT R47, R47, 0x2, RZ, 0xfc, !PT ;  /* 0x000000022f2f0812 */ /* 0x000fe200078efcff */
[----:B------:R-:W-:-:S02]  /*5ebd0*/  VIADD R34, R0, 0xd1 ;  /* 0x000000d100227836 */ /* 0x000fc40000000000 */
[C---:B------:R-:W-:Y:S02]  /*5ebe0*/  VIADD R33, R0.reuse, 0xd2 ;  /* 0x000000d200217836 */ /* 0x040fe40000000000 */
[C---:B------:R-:W-:Y:S01]  /*5ebf0*/  VIADD R42, R0.reuse, 0xd3 ;  /* 0x000000d3002a7836 */ /* 0x040fe20000000000 */
[----:B------:R0:W-:Y:S01]  /*5ec00*/  STL [R1+0x16ac], R47 ;  /* 0x0016ac2f01007387 */ /* 0x0001e20000100800 */
[C---:B------:R-:W-:Y:S01]  /*5ec10*/  VIADD R40, R0.reuse, 0xd5 ;  /* 0x000000d500287836 */ /* 0x040fe20000000000 */
[----:B------:R-:W-:Y:S01]  /*5ec20*/  ISETP.GE.AND P4, PT, R13, UR37, PT ;  /* 0x000000250d007c0c */ /* 0x000fe2000bf86270 */
[----:B------:R-:W-:Y:S01]  /*5ec30*/  VIADD R8, R0, 0xda ;  /* 0x000000da00087836 */ /* 0x000fe20000000000 */
[----:B------:R1:W-:Y:S01]  /*5ec40*/  STL [R1+0xc], R2 ;  /* 0x00000c0201007387 */ /* 0x0003e20000100800 */
[----:B------:R-:W-:Y:S01]  /*5ec50*/  ISETP.GE.AND P3, PT, R12, UR39, PT ;  /* 0x000000270c007c0c */ /* 0x000fe2000bf66270 */
[----:B------:R-:W-:Y:S01]  /*5ec60*/  ULDC UR4, c[0x0][0x228] ;  /* 0x00008a0000047ab9 */ /* 0x000fe20000000800 */
[----:B0-----:R-:W-:-:S05]  /*5ec70*/  VIADD R47, R0, 0xde ;  /* 0x000000de002f7836 */ /* 0x001fca0000000000 */
[----:B------:R-:W-:Y:S01]  /*5ec80*/  STL [R1+0x16b0], R47 ;  /* 0x0016b02f01007387 */ /* 0x000fe20000100800 */
[----:B-1----:R-:W-:-:S03]  /*5ec90*/  VIADD R2, R0, 0xb4 ;  /* 0x000000b400027836 */ /* 0x002fc60000000000 */
[----:B------:R-:W-:Y:S01]  /*5eca0*/  STL [R1+0x16bc], R44 ;  /* 0x0016bc2c01007387 */ /* 0x000fe20000100800 */
[----:B------:R-:W-:-:S03]  /*5ecb0*/  VIADD R4, R0, 0xb5 ;  /* 0x000000b500047836 */ /* 0x000fc60000000000 */
[----:B------:R0:W-:Y:S04]  /*5ecc0*/  STL [R1+0x16c0], R3 ;  /* 0x0016c00301007387 */ /* 0x0001e80000100800 */
[----:B------:R-:W-:Y:S04]  /*5ecd0*/  STL [R1+0x16c4], R57 ;  /* 0x0016c43901007387 */ /* 0x000fe80000100800 */
[----:B------:R-:W-:Y:S01]  /*5ece0*/  STL [R1+0x16c8], R56 ;  /* 0x0016c83801007387 */ /* 0x000fe20000100800 */
[----:B0-----:R-:W-:-:S03]  /*5ecf0*/  VIADD R3, R0, 0xb6 ;  /* 0x000000b600037836 */ /* 0x001fc60000000000 */
[----:B------:R-:W-:Y:S04]  /*5ed00*/  STL [R1+0x16cc], R43 ;  /* 0x0016cc2b01007387 */ /* 0x000fe80000100800 */
[----:B------:R-:W-:Y:S04]  /*5ed10*/  STL [R1+0x16d0], R39 ;  /* 0x0016d02701007387 */ /* 0x000fe80000100800 */
[----:B------:R0:W-:Y:S04]  /*5ed20*/  STL [R1+0xb8], R2 ;  /* 0x0000b80201007387 */ /* 0x0001e80000100800 */
[----:B------:R1:W-:Y:S01]  /*5ed30*/  STL [R1+0xb4], R4 ;  /* 0x0000b40401007387 */ /* 0x0003e20000100800 */
[----:B0-----:R-:W-:-:S03]  /*5ed40*/  VIADD R2, R0, 0xb7 ;  /* 0x000000b700027836 */ /* 0x001fc60000000000 */
[----:B------:R0:W-:Y:S01]  /*5ed50*/  STL [R1+0xb0], R3 ;  /* 0x0000b00301007387 */ /* 0x0001e20000100800 */
[----:B-1----:R-:W-:-:S03]  /*5ed60*/  VIADD R4, R0, 0xb8 ;  /* 0x000000b800047836 */ /* 0x002fc60000000000 */
[----:B------:R1:W-:Y:S01]  /*5ed70*/  STL [R1+0xac], R2 ;  /* 0x0000ac0201007387 */ /* 0x0003e20000100800 */
[----:B0-----:R-:W-:-:S03]  /*5ed80*/  VIADD R3, R0, 0xb9 ;  /* 0x000000b900037836 */ /* 0x001fc60000000000 */
[----:B------:R0:W-:Y:S01]  /*5ed90*/  STL [R1+0xa8], R4 ;  /* 0x0000a80401007387 */ /* 0x0001e20000100800 */
[----:B-1----:R-:W-:-:S03]  /*5eda0*/  VIADD R2, R0, 0xba ;  /* 0x000000ba00027836 */ /* 0x002fc60000000000 */
[----:B------:R1:W-:Y:S04]  /*5edb0*/  STL [R1+0xa4], R3 ;  /* 0x0000a40301007387 */ /* 0x0003e80000100800 */
[----:B------:R2:W-:Y:S01]  /*5edc0*/  STL [R1+0xa0], R2 ;  /* 0x0000a00201007387 */ /* 0x0005e20000100800 */
[C---:B0-----:R-:W-:Y:S02]  /*5edd0*/  VIADD R4, R0.reuse, 0xbb ;  /* 0x000000bb00047836 */ /* 0x041fe40000000000 */
[----:B-1----:R-:W-:-:S03]  /*5ede0*/  VIADD R3, R0, 0xbc ;  /* 0x000000bc00037836 */ /* 0x002fc60000000000 */
[----:B------:R0:W-:Y:S01]  /*5edf0*/  STL [R1+0x9c], R4 ;  /* 0x00009c0401007387 */ /* 0x0001e20000100800 */
[----:B--2---:R-:W-:-:S03]  /*5ee00*/  VIADD R2, R0, 0xbd ;  /* 0x000000bd00027836 */ /* 0x004fc60000000000 */
[----:B------:R1:W-:Y:S01]  /*5ee10*/  STL [R1+0x98], R3 ;  /* 0x0000980301007387 */ /* 0x0003e20000100800 */
[----:B------:R-:W-:Y:S02]  /*5ee20*/  IMAD.MOV.U32 R56, RZ, RZ, R41 ;  /* 0x000000ffff387224 */ /* 0x000fe400078e0029 */
[----:B------:R-:W-:Y:S01]  /*5ee30*/  IMAD.MOV.U32 R47, RZ, RZ, R58 ;  /* 0x000000ffff2f7224 */ /* 0x000fe200078e003a */
[----:B------:R2:W-:Y:S01]  /*5ee40*/  STL [R1+0x94], R2 ;  /* 0x0000940201007387 */ /* 0x0005e20000100800 */
[C---:B0-----:R-:W-:Y:S02]  /*5ee50*/  VIADD R4, R0.reuse, 0xbf ;  /* 0x000000bf00047836 */ /* 0x041fe40000000000 */
[----:B-1----:R-:W-:-:S03]  /*5ee60*/  VIADD R3, R0, 0xc0 ;  /* 0x000000c000037836 */ /* 0x002fc60000000000 */
[----:B------:R-:W-:Y:S01]  /*5ee70*/  STL [R1+0x8c], R4 ;  /* 0x00008c0401007387 */ /* 0x000fe20000100800 */
[----:B------:R-:W-:Y:S02]  /*5ee80*/  IMAD.MOV.U32 R57, RZ, RZ, R59 ;  /* 0x000000ffff397224 */ /* 0x000fe400078e003b */
[----:B--2---:R-:W-:Y:S01]  /*5ee90*/  VIADD R2, R0, 0xc1 ;  /* 0x000000c100027836 */ /* 0x004fe20000000000 */
[----:B------:R0:W-:Y:S01]  /*5eea0*/  STL [R1+0x88], R3 ;  /* 0x0000880301007387 */ /* 0x0001e20000100800 */
[----:B------:R-:W-:Y:S02]  /*5eeb0*/  LOP3.LUT R56, R56, 0xffff, RZ, 0xc0, !PT ;  /* 0x0000ffff38387812 */ /* 0x000fe400078ec0ff */
[----:B------:R-:W-:Y:S01]  /*5eec0*/  LOP3.LUT R47, R47, 0xffff, RZ, 0xc0, !PT ;  /* 0x0000ffff2f2f7812 */ /* 0x000fe200078ec0ff */
[----:B------:R1:W-:Y:S01]  /*5eed0*/  STL [R1+0x84], R2 ;  /* 0x0000840201007387 */ /* 0x0003e20000100800 */
[----:B------:R-:W-:Y:S02]  /*5eee0*/  LOP3.LUT R39, R57, 0xffff, RZ, 0xc0, !PT ;  /* 0x0000ffff39277812 */ /* 0x000fe400078ec0ff */
[----:B------:R-:W-:Y:S01]  /*5eef0*/  PRMT R57, R56, 0x3340, R47 ;  /* 0x0000334038397816 */ /* 0x000fe2000000002f */
[----:B0-----:R-:W-:-:S02]  /*5ef00*/  IMAD.MOV.U32 R3, RZ, RZ, R61 ;  /* 0x000000ffff037224 */ /* 0x001fc400078e003d */
[----:B-1----:R-:W-:-:S03]  /*5ef10*/  VIADD R2, R0, 0xc2 ;  /* 0x000000c200027836 */ /* 0x002fc60000000000 */
[----:B------:R-:W-:Y:S02]  /*5ef20*/  LOP3.LUT R3, R3, 0xffff, RZ, 0xc0, !PT ;  /* 0x0000ffff03037812 */ /* 0x000fe400078ec0ff */
[----:B------:R-:W-:Y:S01]  /*5ef30*/  SHF.R.U32.HI R43, RZ, 0x8, R56 ;  /* 0x00000008ff2b7819 */ /* 0x000fe20000011638 */
[----:B------:R-:W-:Y:S01]  /*5ef40*/  STL [R1+0x80], R2 ;  /* 0x0000800201007387 */ /* 0x000fe20000100800 */
[----:B------:R-:W-:Y:S02]  /*5ef50*/  SHF.R.U32.HI R56, RZ, 0x8, R47 ;  /* 0x00000008ff387819 */ /* 0x000fe4000001162f */
[----:B------:R-:W-:Y:S01]  /*5ef60*/  PRMT R47, R45, 0x3340, R3 ;  /* 0x000033402d2f7816 */ /* 0x000fe20000000003 */
[----:B------:R0:W-:Y:S02]  /*5ef70*/  STL [R1+0x1e8], R57 ;  /* 0x0001e83901007387 */ /* 0x0001e40000100800 */
[----:B0-----:R-:W-:Y:S02]  /*5ef80*/  SHF.R.U32.HI R57, RZ, 0x8, R45 ;  /* 0x00000008ff397819 */ /* 0x001fe4000001162d */
[----:B------:R-:W2:Y:S01]  /*5ef90*/  LDL.LU R45, [R1+0x14] ;  /* 0x00001400012d7983 */ /* 0x000ea20000300800 */
[----:B------:R-:W-:-:S03]  /*5efa0*/  IMAD.MOV.U32 R44, RZ, RZ, R60 ;  /* 0x000000ffff2c7224 */ /* 0x000fc600078e003c */
[----:B------:R0:W-:Y:S02]  /*5efb0*/  STL [R1+0x1168], R47 ;  /* 0x0011682f01007387 */ /* 0x0001e40000100800 */
[----:B------:R-:W-:Y:S02]  /*5efc0*/  LOP3.LUT R44, R44, 0xffff, RZ, 0xc0, !PT ;  /* 0x0000ffff2c2c7812 */ /* 0x000fe400078ec0ff */
[----:B------:R-:W-:Y:S02]  /*5efd0*/  LOP3.LUT R43, R43, 0xffff, RZ, 0xc0, !PT ;  /* 0x0000ffff2b2b7812 */ /* 0x000fe400078ec0ff */
[----:B0-----:R-:W-:Y:S02]  /*5efe0*/  SHF.R.U32.HI R47, RZ, 0x8, R39 ;  /* 0x00000008ff2f7819 */ /* 0x001fe40000011627 */
[----:B------:R-:W-:Y:S02]  /*5eff0*/  PRMT R39, R39, 0x3340, R44 ;  /* 0x0000334027277816 */ /* 0x000fe4000000002c */
[----:B------:R-:W-:-:S02]  /*5f000*/  LOP3.LUT R47, R47, 0xffff, RZ, 0xc0, !PT ;  /* 0x0000ffff2f2f7812 */ /* 0x000fc400078ec0ff */
[----:B------:R-:W-:Y:S01]  /*5f010*/  SHF.R.U32.HI R3, RZ, 0x8, R3 ;  /* 0x00000008ff037819 */ /* 0x000fe20000011603 */
[----:B------:R0:W-:Y:S01]  /*5f020*/  STL [R1+0x116c], R39 ;  /* 0x00116c2701007387 */ /* 0x0001e20000100800 */
[----:B------:R-:W-:Y:S02]  /*5f030*/  LOP3.LUT R56, R56, 0xffff, RZ, 0xc0, !PT ;  /* 0x0000ffff38387812 */ /* 0x000fe400078ec0ff */
[----:B------:R-:W-:Y:S02]  /*5f040*/  SHF.R.U32.HI R44, RZ, 0x8, R44 ;  /* 0x00000008ff2c7819 */ /* 0x000fe4000001162c */
[----:B------:R-:W-:Y:S01]  /*5f050*/  LOP3.LUT R57, R57, 0xffff, RZ, 0xc0, !PT ;  /* 0x0000ffff39397812 */ /* 0x000fe200078ec0ff */
[----:B0-----:R-:W3:Y:S01]  /*5f060*/  LDL.LU R39, [R1+0x16d0] ;  /* 0x0016d00001277983 */ /* 0x001ee20000300800 */
[----:B------:R-:W-:-:S03]  /*5f070*/  LOP3.LUT R3, R3, 0xffff, RZ, 0xc0, !PT ;  /* 0x0000ffff03037812 */ /* 0x000fc600078ec0ff */
[----:B------:R0:W-:Y:S01]  /*5f080*/  STL [R1+0xd4], R47 ;  /* 0x0000d42f01007387 */ /* 0x0001e20000100800 */
[----:B------:R-:W-:-:S03]  /*5f090*/  LOP3.LUT R44, R44, 0xffff, RZ, 0xc0, !PT ;  /* 0x0000ffff2c2c7812 */ /* 0x000fc600078ec0ff */
[----:B0-----:R-:W4:Y:S04]  /*5f0a0*/  LDL.LU R47, [R1+0xc] ;  /* 0x00000c00012f7983 */ /* 0x001f280000300800 */
        /* <DEDUP_REMOVED lines=8> */
[----:B------:R0:W-:Y:S04]  /*5f130*/  STL [R1+0xd0], R44 ;  /* 0x0000d02c01007387 */ /* 0x0001e80000100800 */
[----:B0-----:R-:W3:Y:S01]  /*5f140*/  LDL.LU R44, [R1+0x16bc] ;  /* 0x0016bc00012c7983 */ /* 0x001ee20000300800 */
[----:B--2---:R-:W-:Y:S01]  /*5f150*/  ISETP.GE.AND P1, PT, R45, UR42, PT ;  /* 0x0000002a2d007c0c */ /* 0x004fe2000bf26270 */
[----:B------:R-:W-:-:S02]  /*5f160*/  VIADD R2, R0, 0xcb ;  /* 0x000000cb00027836 */ /* 0x000fc40000000000 */
[----:B------:R-:W2:Y:S01]  /*5f170*/  LDL.LU R45, [R1+0x16b8] ;  /* 0x0016b800012d7983 */ /* 0x000ea20000300800 */
[C---:B------:R-:W-:Y:S01]  /*5f180*/  VIADD R4, R0.reuse, 0xcf ;  /* 0x000000cf00047836 */ /* 0x040fe20000000000 */
[----:B------:R-:W-:Y:S01]  /*5f190*/  ULDC UR42, c[0x0][0x22c] ;  /* 0x00008b00002a7ab9 */ /* 0x000fe20000000800 */
[----:B--2---:R-:W-:Y:S01]  /*5f1a0*/  ISETP.GE.AND P0, PT, R45, UR44, PT ;  /* 0x0000002c2d007c0c */ /* 0x004fe2000bf06270 */
[C---:B------:R-:W-:Y:S01]  /*5f1b0*/  VIADD R41, R0.reuse, 0xd4 ;  /* 0x000000d400297836 */ /* 0x040fe20000000000 */
[----:B------:R-:W2:Y:S01]  /*5f1c0*/  LDL.LU R45, [R1+0x16b4] ;  /* 0x0016b400012d7983 */ /* 0x000ea20000300800 */
[----:B------:R-:W-:Y:S01]  /*5f1d0*/  VIADD R58, R0, 0xd6 ;  /* 0x000000d6003a7836 */ /* 0x000fe20000000000 */
[----:B------:R-:W-:Y:S01]  /*5f1e0*/  ULDC UR44, c[0x0][0x22c] ;  /* 0x00008b00002c7ab9 */ /* 0x000fe20000000800 */
[----:B--2---:R-:W-:-:S04]  /*5f1f0*/  LOP3.LUT R45, R45, 0xff7fffff, RZ, 0xc0, !PT ;  /* 0xff7fffff2d2d7812 */ /* 0x004fc800078ec0ff */
[----:B------:R-:W-:Y:S02]  /*5f200*/  @P1 LOP3.LUT R45, R45, 0x800000, RZ, 0xfc, !PT ;  /* 0x008000002d2d1812 */ /* 0x000fe400078efcff */
[----:B----4-:R-:W-:Y:S01]  /*5f210*/  ISETP.GE.AND P1, PT, R47, UR48, PT ;  /* 0x000000302f007c0c */ /* 0x010fe2000bf26270 */
[C---:B------:R-:W-:Y:S01]  /*5f220*/  VIADD R59, R0.reuse, 0xd7 ;  /* 0x000000d7003b7836 */ /* 0x040fe20000000000 */
[----:B------:R-:W2:Y:S01]  /*5f230*/  LDL.LU R47, [R1+0x16b0] ;  /* 0x0016b000012f7983 */ /* 0x000ea20000300800 */
[----:B------:R-:W-:Y:S01]  /*5f240*/  LOP3.LUT R45, R45, 0xfbffffff, RZ, 0xc0, !PT ;  /* 0xfbffffff2d2d7812 */ /* 0x000fe200078ec0ff */
[----:B------:R-:W-:Y:S01]  /*5f250*/  VIADD R60, R0, 0xd8 ;  /* 0x000000d8003c7836 */ /* 0x000fe20000000000 */
[----:B------:R-:W-:Y:S02]  /*5f260*/  ULDC UR48, c[0x0][0x22c] ;  /* 0x00008b0000307ab9 */ /* 0x000fe40000000800 */
[----:B------:R-:W-:-:S04]  /*5f270*/  @P0 LOP3.LUT R45, R45, 0x4000000, RZ, 0xfc, !PT ;  /* 0x040000002d2d0812 */ /* 0x000fc800078efcff */
[----:B------:R-:W-:-:S04]  /*5f280*/  LOP3.LUT R45, R45, 0xf7ffffff, RZ, 0xc0, !PT ;  /* 0xf7ffffff2d2d7812 */ /* 0x000fc800078ec0ff */
[----:B------:R-:W-:Y:S02]  /*5f290*/  @P1 LOP3.LUT R45, R45, 0x8000000, RZ, 0xfc, !PT ;  /* 0x080000002d2d1812 */ /* 0x000fe400078efcff */
[----:B---3--:R-:W-:Y:S01]  /*5f2a0*/  ISETP.GE.AND P1, PT, R44, UR50, PT ;  /* 0x000000322c007c0c */ /* 0x008fe2000bf26270 */
[----:B------:R-:W-:Y:S01]  /*5f2b0*/  VIADD R61, R0, 0xd9 ;  /* 0x000000d9003d7836 */ /* 0x000fe20000000000 */
[----:B--2---:R-:W-:Y:S01]  /*5f2c0*/  ISETP.GE.AND P0, PT, R47, UR49, PT ;  /* 0x000000312f007c0c */ /* 0x004fe2000bf06270 */
[----:B------:R-:W-:Y:S01]  /*5f2d0*/  ULDC UR50, c[0x0][0x22c] ;  /* 0x00008b0000327ab9 */ /* 0x000fe20000000800 */
[----:B------:R-:W2:Y:S01]  /*5f2e0*/  LDL.LU R47, [R1+0x16ac] ;  /* 0x0016ac00012f7983 */ /* 0x000ea20000300800 */
[----:B------:R-:W-:Y:S01]  /*5f2f0*/  LOP3.LUT R45, R45, 0xbfffffff, RZ, 0xc0, !PT ;  /* 0xbfffffff2d2d7812 */ /* 0x000fe200078ec0ff */
[----:B------:R-:W-:Y:S02]  /*5f300*/  ULDC UR49, c[0x0][0x22c] ;  /* 0x00008b0000317ab9 */ /* 0x000fe40000000800 */
[----:B------:R-:W3:Y:S07]  /*5f310*/  LDL.LU R44, [R1+0x16a8] ;  /* 0x0016a800012c7983 */ /* 0x000eee0000300800 */
[----:B------:R-:W-:-:S02]  /*5f320*/  @P0 LOP3.LUT R45, R45, 0x40000000, RZ, 0xfc, !PT ;  /* 0x400000002d2d0812 */ /* 0x000fc400078efcff */
[----:B------:R-:W-:Y:S01]  /*5f330*/  ISETP.GE.AND P0, PT, R3, UR52, PT ;  /* 0x0000003403007c0c */ /* 0x000fe2000bf06270 */
[----:B------:R-:W-:Y:S01]  /*5f340*/  ULDC UR52, c[0x0][0x22c] ;  /* 0x00008b0000347ab9 */ /* 0x000fe20000000800 */
[----:B------:R-:W4:Y:S01]  /*5f350*/  LDL.LU R3, [R1+0x16a4] ;  /* 0x0016a40001037983 */ /* 0x000f220000300800 */
[----:B---3--:R-:W-:-:S04]  /*5f360*/  LOP3.LUT R44, R44, 0xfffffffe, RZ, 0xc0, !PT ;  /* 0xfffffffe2c2c7812 */ /* 0x008fc800078ec0ff */
[----:B------:R-:W-:Y:S02]  /*5f370*/  @P1 LOP3.LUT R44, R44, 0x1, RZ, 0xfc, !PT ;  /* 0x000000012c2c1812 */ /* 0x000fe400078efcff */
[----:B------:R-:W-:Y:S01]  /*5f380*/  ISETP.GE.AND P1, PT, R57, UR54, PT ;  /* 0x0000003639007c0c */ /* 0x000fe2000bf26270 */
[----:B------:R-:W-:Y:S01]  /*5f390*/  ULDC UR54, c[0x0][0x22c] ;  /* 0x00008b0000367ab9 */ /* 0x000fe20000000800 */
[----:B------:R-:W-:Y:S01]  /*5f3a0*/  LOP3.LUT R44, R44, 0xfffffffb, RZ, 0xc0, !PT ;  /* 0xfffffffb2c2c7812 */ /* 0x000fe200078ec0ff */
[----:B------:R-:W3:Y:S03]  /*5f3b0*/  LDL.LU R57, [R1+0xa4] ;  /* 0x0000a40001397983 */ /* 0x000ee60000300800 */
[----:B------:R-:W-:Y:S02]  /*5f3c0*/  @P0 LOP3.LUT R44, R44, 0x4, RZ, 0xfc, !PT ;  /* 0x000000042c2c0812 */ /* 0x000fe400078efcff */
[----:B------:R-:W-:Y:S01]  /*5f3d0*/  ISETP.GE.AND P0, PT, R56, UR56, PT ;  /* 0x0000003838007c0c */ /* 0x000fe2000bf06270 */
[----:B------:R-:W-:Y:S01]  /*5f3e0*/  ULDC UR56, c[0x0][0x22c] ;  /* 0x00008b0000387ab9 */ /* 0x000fe20000000800 */
[----:B------:R-:W-:-:S04]  /*5f3f0*/  LOP3.LUT R44, R44, 0xffffffef, RZ, 0xc0, !PT ;  /* 0xffffffef2c2c7812 */ /* 0x000fc800078ec0ff */
[----:B------:R-:W-:Y:S02]  /*5f400*/  @P1 LOP3.LUT R44, R44, 0x10, RZ, 0xfc, !PT ;  /* 0x000000102c2c1812 */ /* 0x000fe400078efcff */
[----:B------:R-:W-:Y:S01]  /*5f410*/  ISETP.GE.AND P1, PT, R43, UR58, PT ;  /* 0x0000003a2b007c0c */ /* 0x000fe2000bf26270 */
[----:B------:R-:W-:Y:S01]  /*5f420*/  ULDC UR58, c[0x0][0x22c] ;  /* 0x00008b00003a7ab9 */ /* 0x000fe20000000800 */
[----:B------:R-:W-:Y:S01]  /*5f430*/  LOP3.LUT R44, R44, 0xffffffbf, RZ, 0xc0, !PT ;  /* 0xffffffbf2c2c7812 */ /* 0x000fe200078ec0ff */
[----:B------:R-:W4:Y:S03]  /*5f440*/  LDL.LU R43, [R1+0xa8] ;  /* 0x0000a800012b7983 */ /* 0x000f260000300800 */
[----:B------:R-:W-:Y:S02]  /*5f450*/  @P0 LOP3.LUT R44, R44, 0x40, RZ, 0xfc, !PT ;  /* 0x000000402c2c0812 */ /* 0x000fe400078efcff */
[----:B------:R-:W-:Y:S01]  /*5f460*/  ISETP.GE.AND P0, PT, R39, UR60, PT ;  /* 0x0000003c27007c0c */ /* 0x000fe2000bf06270 */
[----:B------:R-:W-:Y:S01]  /*5f470*/  ULDC UR60, c[0x0][0x22c] ;  /* 0x00008b00003c7ab9 */ /* 0x000fe20000000800 */
[----:B------:R-:W-:Y:S01]  /*5f480*/  LOP3.LUT R44, R44, 0xfffffeff, RZ, 0xc0, !PT ;  /* 0xfffffeff2c2c7812 */ /* 0x000fe200078ec0ff */
[----:B------:R-:W3:Y:S03]  /*5f490*/  LDL.LU R39, [R1+0xac] ;  /* 0x0000ac0001277983 */ /* 0x000ee60000300800 */
[----:B------:R-:W-:Y:S01]  /*5f4a0*/  @P1 LOP3.LUT R44, R44, 0x100, RZ, 0xfc, !PT ;  /* 0x000001002c2c1812 */ /* 0x000fe200078efcff */
[----:B------:R-:W4:Y:S03]  /*5f4b0*/  LDL.LU R38, [R1+0xb0] ;  /* 0x0000b00001267983 */ /* 0x000f260000300800 */
[----:B------:R-:W-:-:S02]  /*5f4c0*/  LOP3.LUT R44, R44, 0xfffffbff, RZ, 0xc0, !PT ;  /* 0xfffffbff2c2c7812 */ /* 0x000fc400078ec0ff */
[----:B------:R-:W-:Y:S01]  /*5f4d0*/  ISETP.GE.AND P1, PT, R37, UR53, PT ;  /* 0x0000003525007c0c */ /* 0x000fe2000bf26270 */
[----:B------:R-:W-:Y:S01]  /*5f4e0*/  ULDC UR53, c[0x0][0x22c] ;  /* 0x00008b0000357ab9 */ /* 0x000fe20000000800 */
[----:B------:R-:W-:Y:S01]  /*5f4f0*/  @P0 LOP3.LUT R44, R44, 0x400, RZ, 0xfc, !PT ;  /* 0x000004002c2c0812 */ /* 0x000fe200078efcff */
[----:B------:R-:W3:Y:S01]  /*5f500*/  LDL.LU R37, [R1+0xb4] ;  /* 0x0000b40001257983 */ /* 0x000ee20000300800 */
[----:B------:R-:W-:Y:S01]  /*5f510*/  ISETP.GE.AND P0, PT, R36, UR55, PT ;  /* 0x0000003724007c0c */ /* 0x000fe2000bf06270 */
[----:B------:R-:W-:Y:S02]  /*5f520*/  ULDC UR55, c[0x0][0x22c] ;  /* 0x00008b0000377ab9 */ /* 0x000fe40000000800 */
[----:B------:R-:W4:Y:S01]  /*5f530*/  LDL.LU R36, [R1+0xb8] ;  /* 0x0000b80001247983 */ /* 0x000f220000300800 */
[----:B------:R-:W-:-:S04]  /*5f540*/  LOP3.LUT R44, R44, 0xffffdfff, RZ, 0xc0, !PT ;  /* 0xffffdfff2c2c7812 */ /* 0x000fc800078ec0ff */
[----:B------:R-:W-:-:S04]  /*5f550*/  @P2 LOP3.LUT R44, R44, 0x2000, RZ, 0xfc, !PT ;  /* 0x000020002c2c2812 */ /* 0x000fc800078efcff */
[----:B------:R-:W-:-:S04]  /*5f560*/  LOP3.LUT R44, R44, 0xfffeffff, RZ, 0xc0, !PT ;  /* 0xfffeffff2c2c7812 */ /* 0x000fc800078ec0ff */
[----:B------:R-:W-:Y:S02]  /*5f570*/  @P1 LOP3.LUT R44, R44, 0x10000, RZ, 0xfc, !PT ;  /* 0x000100002c2c1812 */ /* 0x000fe400078efcff */
[----:B------:R-:W-:Y:S02]  /*5f580*/  ISETP.GE.AND P1, PT, R31, UR59, PT ;  /* 0x0000003b1f007c0c */ /* 0x000fe4000bf26270 */
[----:B------:R-:W3:Y:S01]  /*5f590*/  LDL.LU R31, [R1+0xa0] ;  /* 0x0000a000011f7983 */ /* 0x000ee20000300800 */
[----:B------:R-:W-:Y:S01]  /*5f5a0*/  ISETP.GE.AND P2, PT, R35, UR57, PT ;  /* 0x0000003923007c0c */ /* 0x000fe2000bf46270 */
[----:B------:R-:W-:Y:S02]  /*5f5b0*/  ULDC UR57, c[0x0][0x22c] ;  /* 0x00008b0000397ab9 */ /* 0x000fe40000000800 */
[----:B------:R-:W3:Y:S01]  /*5f5c0*/  LDL.LU R35, [R1+0x9c] ;  /* 0x00009c0001237983 */ /* 0x000ee20000300800 */
[----:B------:R-:W-:-:S04]  /*5f5d0*/  LOP3.LUT R0, R0, 0xffffdfff, RZ, 0xc0, !PT ;  /* 0xffffdfff00007812 */ /* 0x000fc800078ec0ff */
[----:B------:R-:W-:Y:S02]  /*5f5e0*/  @P5 LOP3.LUT R0, R0, 0x2000, RZ, 0xfc, !PT ;  /* 0x0000200000005812 */ /* 0x000fe400078efcff */
[----:B--2---:R-:W-:Y:S02]  /*5f5f0*/  LOP3.LUT R47, R47, 0xfffffffe, RZ, 0xc0, !PT ;  /* 0xfffffffe2f2f7812 */ /* 0x004fe400078ec0ff */
[----:B----4-:R-:W-:Y:S01]  /*5f600*/  ISETP.GE.AND P5, PT, R36, UR55, PT ;  /* 0x0000003724007c0c */ /* 0x010fe2000bfa6270 */
[----:B------:R-:W-:Y:S01]  /*5f610*/  ULDC UR55, c[0x0][0x22c] ;  /* 0x00008b0000377ab9 */ /* 0x000fe20000000800 */
[----:B------:R-:W2:Y:S01]  /*5f620*/  LDL.LU R36, [R1+0x98] ;  /* 0x0000980001247983 */ /* 0x000ea20000300800 */
[----:B---3--:R-:W-:Y:S01]  /*5f630*/  ISETP.GE.AND P6, PT, R37, UR53, PT ;  /* 0x0000003525007c0c */ /* 0x008fe2000bfc6270 */
[----:B------:R-:W-:Y:S02]  /*5f640*/  ULDC UR53, c[0x0][0x22c] ;  /* 0x00008b0000357ab9 */ /* 0x000fe40000000800 */
[----:B------:R-:W3:Y:S07]  /*5f650*/  LDL.LU R37, [R1+0x94] ;  /* 0x0000940001257983 */ /* 0x000eee0000300800 */
[----:B------:R-:W-:-:S02]  /*5f660*/  @P5 LOP3.LUT R47, R47, 0x1, RZ, 0xfc, !PT ;  /* 0x000000012f2f5812 */ /* 0x000fc400078efcff */
[----:B------:R-:W-:Y:S01]  /*5f670*/  ISETP.GE.AND P5, PT, R38, UR51, PT ;  /* 0x0000003326007c0c */ /* 0x000fe2000bfa6270 */
[----:B------:R-:W-:Y:S01]  /*5f680*/  ULDC UR51, c[0x0][0x22c] ;  /* 0x00008b0000337ab9 */ /* 0x000fe20000000800 */
[----:B------:R-:W-:Y:S01]  /*5f690*/  LOP3.LUT R47, R47, 0xffffffef, RZ, 0xc0, !PT ;  /* 0xffffffef2f2f7812 */ /* 0x000fe200078ec0ff */
[----:B------:R-:W4:Y:S10]  /*5f6a0*/  LDL.LU R38, [R1+0x8c] ;  /* 0x00008c0001267983 */ /* 0x000f340000300800 */
        /* <DEDUP_REMOVED lines=18> */
[----:B------:R-:W-:-:S11]  /*5f7d0*/  LOP3.LUT R47, R47, 0xffffbfff, RZ, 0xc0, !PT ;  /* 0xffffbfff2f2f7812 */ /* 0x000fd600078ec0ff */
[----:B------:R-:W-:Y:S02]  /*5f7e0*/  @P5 LOP3.LUT R47, R47, 0x4000, RZ, 0xfc, !PT ;  /* 0x000040002f2f5812 */ /* 0x000fe400078efcff */
[----:B------:R-:W-:Y:S02]  /*5f7f0*/  ISETP.GE.AND P5, PT, R35, UR57, PT ;  /* 0x0000003923007c0c */ /* 0x000fe4000bfa6270 */
[----:B------:R-:W-:-:S11]  /*5f800*/  LOP3.LUT R47, R47, 0xfffeffff, RZ, 0xc0, !PT ;  /* 0xfffeffff2f2f7812 */ /* 0x000fd600078ec0ff */
[----:B------:R-:W-:-:S04]  /*5f810*/  @P5 LOP3.LUT R47, R47, 0x10000, RZ, 0xfc, !PT ;  /* 0x000100002f2f5812 */ /* 0x000fc800078efcff */
[----:B------:R-:W-:Y:S02]  /*5f820*/  LOP3.LUT R47, R47, 0xfffbffff, RZ, 0xc0, !PT ;  /* 0xfffbffff2f2f7812 */ /* 0x000fe400078ec0ff */
[----:B--2---:R-:W-:-:S13]  /*5f830*/  ISETP.GE.AND P5, PT, R36, UR55, PT ;  /* 0x0000003724007c0c */ /* 0x004fda000bfa6270 */
[----:B------:R-:W-:Y:S02]  /*5f840*/  @P5 LOP3.LUT R47, R47, 0x40000, RZ, 0xfc, !PT ;  /* 0x000400002f2f5812 */ /* 0x000fe400078efcff */
[----:B---3--:R-:W-:Y:S02]  /*5f850*/  ISETP.GE.AND P5, PT, R37, UR53, PT ;  /* 0x0000003525007c0c */ /* 0x008fe4000bfa6270 */
[----:B------:R-:W-:-:S11]  /*5f860*/  LOP3.LUT R47, R47, 0xffdfffff, RZ, 0xc0, !PT ;  /* 0xffdfffff2f2f7812 */ /* 0x000fd600078ec0ff */
[----:B------:R-:W-:Y:S02]  /*5f870*/  @P5 LOP3.LUT R47, R47, 0x200000, RZ, 0xfc, !PT ;  /* 0x002000002f2f5812 */ /* 0x000fe400078efcff */
[----:B------:R-:W-:Y:S02]  /*5f880*/  ISETP.GE.AND P5, PT, R46, UR51, PT ;  /* 0x000000332e007c0c */ /* 0x000fe4000bfa6270 */
[----:B------:R-:W2:Y:S01]  /*5f890*/  LDL.LU R46, [R1+0x16a0] ;  /* 0x0016a000012e7983 */ /* 0x000ea20000300800 */
[----:B------:R-:W-:-:S10]  /*5f8a0*/  LOP3.LUT R47, R47, 0xfeffffff, RZ, 0xc0, !PT ;  /* 0xfeffffff2f2f7812 */ /* 0x000fd400078ec0ff */
[----:B------:R-:W-:Y:S02]  /*5f8b0*/  @P5 LOP3.LUT R47, R47, 0x1000000, RZ, 0xfc, !PT ;  /* 0x010000002f2f5812 */ /* 0x000fe400078efcff */
[----:B----4-:R-:W-:Y:S02]  /*5f8c0*/  ISETP.GE.AND P5, PT, R38, UR60, PT ;  /* 0x0000003c26007c0c */ /* 0x010fe4000bfa6270 */
[----:B------:R-:W-:-:S11]  /*5f8d0*/  LOP3.LUT R47, R47, 0xfdffffff, RZ, 0xc0, !PT ;  /* 0xfdffffff2f2f7812 */ /* 0x000fd600078ec0ff */
[----:B------:R-:W-:Y:S02]  /*5f8e0*/  @P5 LOP3.LUT R47, R47, 0x2000000, RZ, 0xfc, !PT ;  /* 0x020000002f2f5812 */ /* 0x000fe400078efcff */
[----:B------:R-:W-:Y:S02]  /*5f8f0*/  ISETP.GE.AND P5, PT, R39, UR58, PT ;  /* 0x0000003a27007c0c */ /* 0x000fe4000bfa6270 */
[----:B------:R-:W-:-:S11]  /*5f900*/  LOP3.LUT R47, R47, 0xefffffff, RZ, 0xc0, !PT ;  /* 0xefffffff2f2f7812 */ /* 0x000fd600078ec0ff */
[----:B------:R-:W-:Y:S02]  /*5f910*/  @P5 LOP3.LUT R47, R47, 0x10000000, RZ, 0xfc, !PT ;  /* 0x100000002f2f5812 */ /* 0x000fe400078efcff */
[----:B------:R-:W-:Y:S02]  /*5f920*/  ISETP.GE.AND P5, PT, R43, UR56, PT ;  /* 0x000000382b007c0c */ /* 0x000fe4000bfa6270 */
[----:B------:R-:W-:-:S11]  /*5f930*/  LOP3.LUT R47, R47, 0xbfffffff, RZ, 0xc0, !PT ;  /* 0xbfffffff2f2f7812 */ /* 0x000fd600078ec0ff */
[----:B------:R-:W-:Y:S02]  /*5f940*/  @P5 LOP3.LUT R47, R47, 0x40000000, RZ, 0xfc, !PT ;  /* 0x400000002f2f5812 */ /* 0x000fe400078efcff */
[----:B------:R-:W-:Y:S02]  /*5f950*/  ISETP.GE.AND P5, PT, R57, UR54, PT ;  /* 0x0000003639007c0c */ /* 0x000fe4000bfa6270 */
[----:B------:R-:W-:Y:S02]  /*5f960*/  LOP3.LUT R45, R45, 0xfffffffd, RZ, 0xc0, !PT ;  /* 0xfffffffd2d2d7812 */ /* 0x000fe400078ec0ff */
[----:B--2---:R-:W-:-:S09]  /*5f970*/  LOP3.LUT R46, R46, 0xfffffffe, RZ, 0xc0, !PT ;  /* 0xfffffffe2e2e7812 */ /* 0x004fd200078ec0ff */
[----:B------:R-:W-:Y:S02]  /*5f980*/  @P5 LOP3.LUT R46, R46, 0x1, RZ, 0xfc, !PT ;  /* 0x000000012e2e5812 */ /* 0x000fe400078efcff */
[----:B------:R-:W-:Y:S02]  /*5f990*/  ISETP.GE.AND P5, PT, R49, UR52, PT ;  /* 0x0000003431007c0c */ /* 0x000fe4000bfa6270 */
[----:B------:R-:W-:Y:S01]  /*5f9a0*/  LOP3.LUT R46, R46, 0xfffffffb, RZ, 0xc0, !PT ;  /* 0xfffffffb2e2e7812 */ /* 0x000fe200078ec0ff */
[----:B------:R-:W2:Y:S10]  /*5f9b0*/  LDL.LU R49, [R1+0x169c] ;  /* 0x00169c0001317983 */ /* 0x000eb40000300800 */
[----:B------:R-:W-:-:S02]  /*5f9c0*/  @P5 LOP3.LUT R46, R46, 0x4, RZ, 0xfc, !PT ;  /* 0x000000042e2e5812 */ /* 0x000fc400078efcff */
[----:B------:R-:W-:Y:S02]  /*5f9d0*/  ISETP.GE.AND P5, PT, R48, UR50, PT ;  /* 0x0000003230007c0c */ /* 0x000fe4000bfa6270 */
[----:B------:R-:W-:Y:S01]  /*5f9e0*/  LOP3.LUT R46, R46, 0xffffffef, RZ, 0xc0, !PT ;  /* 0xffffffef2e2e7812 */ /* 0x000fe200078ec0ff */
[----:B------:R-:W3:Y:S10]  /*5f9f0*/  LDL.LU R48, [R1+0x1698] ;  /* 0x0016980001307983 */ /* 0x000ef40000300800 */
[----:B------:R-:W-:-:S02]  /*5fa00*/  @P5 LOP3.LUT R46, R46, 0x10, RZ, 0xfc, !PT ;  /* 0x000000102e2e5812 */ /* 0x000fc400078efcff */
[----:B------:R-:W-:Y:S02]  /*5fa10*/  ISETP.GE.AND P5, PT, R50, UR49, PT ;  /* 0x0000003132007c0c */ /* 0x000fe4000bfa6270 */
[----:B------:R-:W-:Y:S01]  /*5fa20*/  LOP3.LUT R46, R46, 0xffffffbf, RZ, 0xc0, !PT ;  /* 0xffffffbf2e2e7812 */ /* 0x000fe200078ec0ff */
[----:B------:R-:W4:Y:S10]  /*5fa30*/  LDL.LU R50, [R1+0x1694] ;  /* 0x0016940001327983 */ /* 0x000f340000300800 */
[----:B------:R-:W-:-:S02]  /*5fa40*/  @P5 LOP3.LUT R46, R46, 0x40, RZ, 0xfc, !PT ;  /* 0x000000402e2e5812 */ /* 0x000fc400078efcff */
        /* <DEDUP_REMOVED lines=26> */
[----:B------:R-:W3:Y:S10]  /*5fbf0*/  LDL.LU R7, [R1+0x1678] ;  /* 0x0016780001077983 */ /* 0x000ef40000300800 */
        /* <DEDUP_REMOVED lines=18> */
[----:B------:R-:W3:Y:S11]  /*5fd20*/  LDL.LU R34, [R1+0x1664] ;  /* 0x0016640001227983 */ /* 0x000ef60000300800 */
        /* <DEDUP_REMOVED lines=30> */
[----:B------:R-:W3:Y:S01]  /*5ff10*/  LDL.LU R61, [R1+0x1644] ;  /* 0x00164400013d7983 */ /* 0x000ee20000300800 */
[----:B------:R-:W-:-:S04]  /*5ff20*/  LOP3.LUT R44, R44, 0xfffdffff, RZ, 0xc0, !PT ;  /* 0xfffdffff2c2c7812 */ /* 0x000fc800078ec0ff */
[----:B------:R-:W-:-:S04]  /*5ff30*/  @P0 LOP3.LUT R44, R44, 0x20000, RZ, 0xfc, !PT ;  /* 0x000200002c2c0812 */ /* 0x000fc800078efcff */
[----:B------:R-:W-:-:S04]  /*5ff40*/  LOP3.LUT R44, R44, 0xffefffff, RZ, 0xc0, !PT ;  /* 0xffefffff2c2c7812 */ /* 0x000fc800078ec0ff */
[----:B------:R-:W-:Y:S02]  /*5ff50*/  @P2 LOP3.LUT R44, R44, 0x100000, RZ, 0xfc, !PT ;  /* 0x001000002c2c2812 */ /* 0x000fe400078efcff */
[----:B------:R-:W-:Y:S02]  /*5ff60*/  ISETP.GE.AND P0, PT, R30, UR61, PT ;  /* 0x0000003d1e007c0c */ /* 0x000fe4000bf06270 */
        /* <DEDUP_REMOVED lines=9> */
[----:B------:R-:W-:Y:S02]  /*60000*/  ISETP.GE.AND P0, PT, R27, UR9, PT ;  /* 0x000000091b007c0c */ /* 0x000fe4000bf06270 */
[----:B------:R-:W-:Y:S02]  /*60010*/  LOP3.LUT R44, R44, 0xefffffff, RZ, 0xc0, !PT ;  /* 0xefffffff2c2c7812 */ /* 0x000fe400078ec0ff */
[----:B------:R-:W-:Y:S02]  /*60020*/  LOP3.LUT R3, R3, 0xfffffffe, RZ, 0xc0, !PT ;  /* 0xfffffffe03037812 */ /* 0x000fe400078ec0ff */
[----:B------:R-:W-:-:S02]  /*60030*/  @P1 LOP3.LUT R44, R44, 0x10000000, RZ, 0xfc, !PT ;  /* 0x100000002c2c1812 */ /* 0x000fc400078efcff */
[----:B------:R-:W-:Y:S02]  /*60040*/  ISETP.GE.AND P1, PT, R25, UR13, PT ;  /* 0x0000000d19007c0c */ /* 0x000fe4000bf26270 */
[----:B------:R-:W-:Y:S02]  /*60050*/  LOP3.LUT R44, R44, 0xbfffffff, RZ, 0xc0, !PT ;  /* 0xbfffffff2c2c7812 */ /* 0x000fe400078ec0ff */
[----:B------:R-:W-:Y:S02]  /*60060*/  @P2 LOP3.LUT R3, R3, 0x1, RZ, 0xfc, !PT ;  /* 0x0000000103032812 */ /* 0x000fe400078efcff */
        /* <DEDUP_REMOVED lines=26> */
[----:B------:R-:W-:Y:S02]  /*60210*/  LOP3.LUT R3, R3, 0xffefffff, RZ, 0xc0, !PT ;  /* 0xffefffff03037812 */ /* 0x000fe400078ec0ff */
[----:B------:R-:W-:Y:S02]  /*60220*/  LOP3.LUT R45, R45, 0xfffbffff, RZ, 0xc0, !PT ;  /* 0xfffbffff2d2d7812 */ /* 0x000fe400078ec0ff */
[----:B------:R-:W-:Y:S02]  /*60230*/  @P2 LOP3.LUT R3, R3, 0x100000, RZ, 0xfc, !PT ;  /* 0x0010000003032812 */ /* 0x000fe400078efcff */
[----:B------:R-:W-:-:S02]  /*60240*/  @P5 LOP3.LUT R45, R45, 0x40000, RZ, 0xfc, !PT ;  /* 0x000400002d2d5812 */ /* 0x000fc400078efcff */
[----:B------:R-:W-:Y:S02]  /*60250*/  ISETP.GE.AND P0, PT, R15, UR33, PT ;  /* 0x000000210f007c0c */ /* 0x000fe4000bf06270 */
[----:B------:R-:W-:Y:S02]  /*60260*/  ISETP.GE.AND P5, PT, R8, UR38, PT ;  /* 0x0000002608007c0c */ /* 0x000fe4000bfa6270 */
[----:B------:R-:W-:-:S04]  /*60270*/  LOP3.LUT R3, R3, 0xffbfffff, RZ, 0xc0, !PT ;  /* 0xffbfffff03037812 */ /* 0x000fc800078ec0ff */
[----:B------:R-:W-:Y:S02]  /*60280*/  @P1 LOP3.LUT R3, R3, 0x400000, RZ, 0xfc, !PT ;  /* 0x0040000003031812 */ /* 0x000fe400078efcff */
[----:B------:R-:W-:Y:S02]  /*60290*/  LOP3.LUT R45, R45, 0xffefffff, RZ, 0xc0, !PT ;  /* 0xffefffff2d2d7812 */ /* 0x000fe400078ec0ff */
[----:B------:R-:W-:Y:S02]  /*602a0*/  LOP3.LUT R3, R3, 0xfdffffff, RZ, 0xc0, !PT ;  /* 0xfdffffff03037812 */ /* 0x000fe400078ec0ff */
[----:B------:R-:W-:Y:S02]  /*602b0*/  ISETP.GE.AND P2, PT, R11, UR41, PT ;  /* 0x000000290b007c0c */ /* 0x000fe4000bf46270 */
[----:B------:R-:W-:Y:S02]  /*602c0*/  @P0 LOP3.LUT R3, R3, 0x2000000, RZ, 0xfc, !PT ;  /* 0x0200000003030812 */ /* 0x000fe400078efcff */
[----:B------:R-:W-:-:S02]  /*602d0*/  @P5 LOP3.LUT R45, R45, 0x100000, RZ, 0xfc, !PT ;  /* 0x001000002d2d5812 */ /* 0x000fc400078efcff */
[----:B------:R-:W-:Y:S02]  /*602e0*/  ISETP.GE.AND P1, PT, R10, UR43, PT ;  /* 0x0000002b0a007c0c */ /* 0x000fe4000bf26270 */
[----:B------:R-:W-:Y:S02]  /*602f0*/  ISETP.GE.AND P0, PT, R9, UR45, PT ;  /* 0x0000002d09007c0c */ /* 0x000fe4000bf06270 */
[----:B------:R-:W-:Y:S01]  /*60300*/  LOP3.LUT P5, RZ, R0, 0x2000, RZ, 0xc0, !PT ;  /* 0x0000200000ff7812 */ /* 0x000fe200078ac0ff */
[----:B------:R-:W3:Y:S01]  /*60310*/  LDL.LU R23, [R1+0xbc] ;  /* 0x0000bc0001177983 */ /* 0x000ee20000300800 */
[----:B----4-:R-:W-:Y:S01]  /*60320*/  LOP3.LUT R2, R2, 0xfff7ffff, RZ, 0xc0, !PT ;  /* 0xfff7ffff02027812 */ /* 0x010fe200078ec0ff */
[----:B------:R-:W-:Y:S02]  /*60330*/  ULDC UR6, c[0x0][0x228] ;  /* 0x00008a0000067ab9 */ /* 0x000fe40000000800 */
        /* <DEDUP_REMOVED lines=22> */
[----:B------:R-:W-:-:S02]  /*604a0*/  @P6 LOP3.LUT R2, R2, 0x80000, RZ, 0xfc, !PT ;  /* 0x0008000002026812 */ /* 0x000fc400078efcff */
[----:B------:R-:W-:Y:S01]  /*604b0*/  LOP3.LUT R0, R0, 0xffffffef, RZ, 0xc0, !PT ;  /* 0xffffffef00007812 */ /* 0x000fe200078ec0ff */
[----:B------:R-:W0:Y:S01]  /*604c0*/  S2R R57, SR_TID.X ;  /* 0x0000000000397919 */ /* 0x000e220000002100 */
[----:B------:R-:W-:Y:S01]  /*604d0*/  LOP3.LUT R2, R2, 0xfffbffff, RZ, 0xc0, !PT ;  /* 0xfffbffff02027812 */ /* 0x000fe200078ec0ff */
[----:B------:R-:W-:Y:S03]  /*604e0*/  BAR.SYNC.DEFER_BLOCKING 0x0 ;  /* 0x0000000000007b1d */ /* 0x000fe60000010000 */
[----:B------:R-:W-:Y:S02]  /*604f0*/  @P5 LOP3.LUT R2, R2, 0x40000, RZ, 0xfc, !PT ;  /* 0x0004000002025812 */ /* 0x000fe400078efcff */
[----:B--2---:R-:W-:Y:S02]  /*60500*/  LOP3.LUT P6, RZ, R52, 0x400000, RZ, 0xc0, !PT ;  /* 0x0040000034ff7812 */ /* 0x004fe400078cc0ff */
[----:B------:R-:W-:-:S02]  /*60510*/  LOP3.LUT R2, R2, 0xfffdffff, RZ, 0xc0, !PT ;  /* 0xfffdffff02027812 */ /* 0x000fc400078ec0ff */
[----:B------:R-:W-:Y:S01]  /*60520*/  LOP3.LUT P5, RZ, R52, 0x2000000, RZ, 0xc0, !PT ;  /* 0x0200000034ff7812 */ /* 0x000fe200078ac0ff */
[----:B------:R-:W-:Y:S01]  /*60530*/  STL [R1+0x1714], R53 ;  /* 0x0017143501007387 */ /* 0x000fe20000100800 */
[----:B------:R-:W-:Y:S02]  /*60540*/  @P4 LOP3.LUT R2, R2, 0x20000, RZ, 0xfc, !PT ;  /* 0x0002000002024812 */ /* 0x000fe400078efcff */
[----:B------:R-:W-:Y:S01]  /*60550*/  LOP3.LUT P4, RZ, R52, 0x8000000, RZ, 0xc0, !PT ;  /* 0x0800000034ff7812 */ /* 0x000fe2000788c0ff */
[----:B---3--:R-:W-:Y:S01]  /*60560*/  STL [R1+0x170c], R54 ;  /* 0x00170c3601007387 */ /* 0x008fe20000100800 */
[----:B------:R-:W-:-:S03]  /*60570*/  LOP3.LUT R2, R2, 0xfffeffff, RZ, 0xc0, !PT ;  /* 0xfffeffff02027812 */ /* 0x000fc600078ec0ff */
[----:B------:R-:W-:Y:S01]  /*60580*/  STL [R1+0x1708], R56 ;  /* 0x0017083801007387 */ /* 0x000fe20000100800 */
[----:B------:R-:W-:-:S03]  /*60590*/  @P3 LOP3.LUT R2, R2, 0x10000, RZ, 0xfc, !PT ;  /* 0x0001000002023812 */ /* 0x000fc600078efcff */
[----:B------:R-:W-:Y:S01]  /*605a0*/  STL [R1+0x1704], R55 ;  /* 0x0017043701007387 */ /* 0x000fe20000100800 */
[C---:B------:R-:W-:Y:S02]  /*605b0*/  LOP3.LUT P3, RZ, R2.reuse, 0x1000, RZ, 0xc0, !PT ;  /* 0x0000100002ff7812 */ /* 0x040fe4000786c0ff */
[----:B------:R-:W-:Y:S01]  /*605c0*/  LOP3.LUT R2, R2, 0xffff7fff, RZ, 0xc0, !PT ;  /* 0xffff7fff02027812 */ /* 0x000fe200078ec0ff */
[----:B------:R-:W-:Y:S03]  /*605d0*/  STL [R1+0x1700], R50 ;  /* 0x0017003201007387 */ /* 0x000fe60000100800 */
[----:B------:R-:W-:Y:S01]  /*605e0*/  @P0 LOP3.LUT R2, R2, 0x8000, RZ, 0xfc, !PT ;  /* 0x0000800002020812 */ /* 0x000fe200078efcff */
[----:B------:R-:W-:Y:S01]  /*605f0*/  STL [R1+0x16f4], R51 ;  /* 0x0016f43301007387 */ /* 0x000fe20000100800 */
[----:B0-----:R-:W-:Y:S02]  /*60600*/  LOP3.LUT R57, R57, 0x1f, RZ, 0xc0, !PT ;  /* 0x0000001f39397812 */ /* 0x001fe400078ec0ff */
[----:B------:R-:W-:Y:S01]  /*60610*/  LOP3.LUT R2, R2, 0xffffbfff, RZ, 0xc0, !PT ;  /* 0xffffbfff02027812 */ /* 0x000fe200078ec0ff */
[----:B------:R-:W-:Y:S03]  /*60620*/  STL [R1+0x16d8], R48 ;  /* 0x0016d83001007387 */ /* 0x000fe60000100800 */
[----:B------:R-:W-:Y:S01]  /*60630*/  @P2 LOP3.LUT R2, R2, 0x4000, RZ, 0xfc, !PT ;  /* 0x0000400002022812 */ /* 0x000fe200078efcff */
[----:B------:R-:W-:Y:S03]  /*60640*/  STL [R1+0x16d0], R49 ;  /* 0x0016d03101007387 */ /* 0x000fe60000100800 */
[----:B------:R-:W-:Y:S01]  /*60650*/  LOP3.LUT R2, R2, 0xffffdfff, RZ, 0xc0, !PT ;  /* 0xffffdfff02027812 */ /* 0x000fe200078ec0ff */
[----:B------:R-:W-:Y:S03]  /*60660*/  STL [R1+0x16c0], R3 ;  /* 0x0016c00301007387 */ /* 0x000fe60000100800 */
[----:B------:R-:W-:Y:S01]  /*60670*/  @P1 LOP3.LUT R2, R2, 0x2000, RZ, 0xfc, !PT ;  /* 0x0000200002021812 */ /* 0x000fe200078efcff */
[----:B------:R-:W-:Y:S01]  /*60680*/  STL [R1+0x16b0], R44 ;  /* 0x0016b02c01007387 */ /* 0x000fe20000100800 */
[----:B------:R-:W-:-:S03]  /*60690*/  LOP3.LUT P1, RZ, R52, 0x10, RZ, 0xc0, !PT ;  /* 0x0000001034ff7812 */ /* 0x000fc6000782c0ff */
[----:B------:R-:W-:Y:S04]  /*606a0*/  STL [R1+0x16a0], R45 ;  /* 0x0016a02d01007387 */ /* 0x000fe80000100800 */
[----:B------:R-:W-:Y:S04]  /*606b0*/  STL [R1+0x1694], R46 ;  /* 0x0016942e01007387 */ /* 0x000fe80000100800 */
[----:B------:R-:W-:Y:S02]  /*606c0*/  STL [R1+0x1690], R47 ;  /* 0x0016902f01007387 */ /* 0x000fe40000100800 */
[----:B------:R-:W-:-:S02]  /*606d0*/  @P1 LOP3.LUT R0, R0, 0x10, RZ, 0xfc, !PT ;  /* 0x0000001000001812 */ /* 0x000fc400078efcff */
[----:B------:R-:W-:Y:S01]  /*606e0*/  LOP3.LUT P1, RZ, R52, 0x40, RZ, 0xc0, !PT ;  /* 0x0000004034ff7812 */ /* 0x000fe2000782c0ff */
[----:B------:R-:W-:Y:S01]  /*606f0*/  STL.64 [R1+0x1650], R60 ;  /* 0x0016503c01007387 */ /* 0x000fe20000100a00 */
[----:B------:R-:W-:-:S03]  /*60700*/  LOP3.LUT R0, R0, 0xffffffdf, RZ, 0xc0, !PT ;  /* 0xffffffdf00007812 */ /* 0x000fc600078ec0ff */
[----:B------:R-:W-:Y:S04]  /*60710*/  STL.64 [R1+0x1648], R58 ;  /* 0x0016483a01007387 */ /* 0x000fe80000100a00 */
[----:B------:R-:W-:Y:S04]  /*60720*/  STL [R1+0x16f0], R2 ;  /* 0x0016f00201007387 */ /* 0x000fe80000100800 */
[----:B------:R-:W-:Y:S02]  /*60730*/  @P1 LOP3.LUT R0, R0, 0x20, RZ, 0xfc, !PT ;  /* 0x0000002000001812 */ /* 0x000fe400078efcff */
[----:B------:R-:W-:-:S02]  /*60740*/  LOP3.LUT P1, RZ, R52, 0x200, RZ, 0xc0, !PT ;  /* 0x0000020034ff7812 */ /* 0x000fc4000782c0ff */
[----:B------:R-:W-:-:S11]  /*60750*/  LOP3.LUT R0, R0, 0xffffffbf, RZ, 0xc0, !PT ;  /* 0xffffffbf00007812 */ /* 0x000fd600078ec0ff */
[----:B------:R-:W-:Y:S02]  /*60760*/  @P1 LOP3.LUT R0, R0, 0x40, RZ, 0xfc, !PT ;  /* 0x0000004000001812 */ /* 0x000fe400078efcff */
[----:B------:R-:W-:Y:S02]  /*60770*/  LOP3.LUT P1, RZ, R52, 0x800, RZ, 0xc0, !PT ;  /* 0x0000080034ff7812 */ /* 0x000fe4000782c0ff */
        /* <DEDUP_REMOVED lines=14> */
[----:B------:R-:W-:-:S03]  /*60860*/  LOP3.LUT P1, RZ, R52, 0x100000, RZ, 0xc0, !PT ;  /* 0x0010000034ff7812 */ /* 0x000fc6000782c0ff */
[----:B------:R-:W-:Y:S04]  /*60870*/  STL [R1+0x1710], R0 ;  /* 0x0017100001007387 */ /* 0x000fe80000100800 */
[----:B------:R0:W-:Y:S04]  /*60880*/  STL [R1+0x1718], R52 ;  /* 0x0017183401007387 */ /* 0x0001e80000100800 */
[----:B------:R-:W2:Y:S04]  /*60890*/  LDL.LU R21, [R1+0x1258] ;  /* 0x0012580001157983 */ /* 0x000ea80000300800 */
[----:B------:R-:W2:Y:S01]  /*608a0*/  LDL.LU R22, [R1+0x13e4] ;  /* 0x0013e40001167983 */ /* 0x000ea20000300800 */
[----:B------:R-:W-:-:S03]  /*608b0*/  R2UR UR5, R23 ;  /* 0x00000000170572ca */ /* 0x000fc600000e0000 */
[----:B------:R-:W3:Y:S01]  /*608c0*/  LDL.LU R23, [R1+0x1254] ;  /* 0x0012540001177983 */ /* 0x000ee20000300800 */
[----:B----4-:R-:W-:-:S03]  /*608d0*/  PRMT R35, R35, 0x3340, R24 ;  /* 0x0000334023237816 */ /* 0x010fc60000000018 */
[----:B------:R-:W3:Y:S06]  /*608e0*/  LDL.LU R24, [R1+0x13e0] ;  /* 0x0013e00001187983 */ /* 0x000eec0000300800 */
[----:B------:R-:W-:Y:S01]  /*608f0*/  LEA R57, R57, UR5, 0x4 ;  /* 0x0000000539397c11 */ /* 0x000fe2000f8e20ff */
[----:B------:R-:W-:Y:S01]  /*60900*/  ULDC UR5, c[0x0][0x228] ;  /* 0x00008a0000057ab9 */ /* 0x000fe20000000800 */
[----:B0-----:R-:W-:-:S03]  /*60910*/  PRMT R52, R26, 0x3340, R25 ;  /* 0x000033401a347816 */ /* 0x001fc60000000019 */
[----:B------:R0:W-:Y:S01]  /*60920*/  STSM.16.M88.4 [R57], R4 ;  /* 0x0000000439007844 */ /* 0x0001e20000000200 */
[----:B------:R-:W-:-:S03]  /*60930*/  NOP ;  /* 0x0000000000007918 */ /* 0x000fc60000000000 */
[----:B------:R-:W1:Y:S01]  /*60940*/  LDS.128 R8, [R57] ;  /* 0x0000000039087984 */ /* 0x000e620000000c00 */
[----:B------:R-:W-:-:S03]  /*60950*/  PRMT R53, R28, 0x3340, R27 ;  /* 0x000033401c357816 */ /* 0x000fc6000000001b */
[----:B------:R-:W4:Y:S04]  /*60960*/  LDL.LU R25, [R1+0x1250] ;  /* 0x0012500001197983 */ /* 0x000f280000300800 */
[----:B------:R-:W4:Y:S01]  /*60970*/  LDL.LU R26, [R1+0x13dc] ;  /* 0x0013dc00011a7983 */ /* 0x000f220000300800 */
[----:B0-----:R-:W-:-:S03]  /*60980*/  PRMT R4, R14, 0x5410, R13 ;  /* 0x000054100e047816 */ /* 0x001fc6000000000d */
[----:B------:R-:W4:Y:S01]  /*60990*/  LDL.LU R27, [R1+0x124c] ;  /* 0x00124c00011b7983 */ /* 0x000f220000300800 */
[----:B------:R-:W-:-:S03]  /*609a0*/  PRMT R5, R16, 0x5410, R15 ;  /* 0x0000541010057816 */ /* 0x000fc6000000000f */
[----:B------:R-:W4:Y:S01]  /*609b0*/  LDL.LU R28, [R1+0x13d8] ;  /* 0x0013d800011c7983 */ /* 0x000f220000300800 */
[----:B------:R-:W-:Y:S02]  /*609c0*/  PRMT R6, R18, 0x5410, R17 ;  /* 0x0000541012067816 */ /* 0x000fe40000000011 */
[----:B------:R-:W-:Y:S01]  /*609d0*/  PRMT R7, R20, 0x5410, R19 ;  /* 0x0000541014077816 */ /* 0x000fe20000000013 */
[----:B------:R-:W-:-:S04]  /*609e0*/  NOP ;  /* 0x0000000000007918 */ /* 0x000fc80000000000 */
[----:B------:R0:W-:Y:S01]  /*609f0*/  STSM.16.M88.4 [R57], R4 ;  /* 0x0000000439007844 */ /* 0x0001e20000000200 */
[----:B-1----:R-:W-:Y:S02]  /*60a00*/  IMAD.MOV.U32 R0, RZ, RZ, R8 ;  /* 0x000000ffff007224 */ /* 0x002fe400078e0008 */
[----:B------:R-:W-:Y:S01]  /*60a10*/  IMAD.MOV.U32 R54, RZ, RZ, R10 ;  /* 0x000000ffff367224 */ /* 0x000fe200078e000a */
[----:B------:R-:W-:Y:S01]  /*60a20*/  STL [R1+0x154], R9 ;  /* 0x0001540901007387 */ /* 0x000fe20000100800 */
[----:B------:R-:W-:Y:S01]  /*60a30*/  IMAD.MOV.U32 R56, RZ, RZ, R11 ;  /* 0x000000ffff387224 */ /* 0x000fe200078e000b */
[----:B------:R-:W-:Y:S02]  /*60a40*/  NOP ;  /* 0x0000000000007918 */ /* 0x000fe40000000000 */
[----:B------:R-:W1:Y:S01]  /*60a50*/  LDS.128 R8, [R57] ;  /* 0x0000000039087984 */ /* 0x000e620000000c00 */
[----:B0-----:R-:W-:-:S03]  /*60a60*/  PRMT R4, R30, 0x5410, R29 ;  /* 0x000054101e047816 */ /* 0x001fc6000000001d */
[----:B------:R-:W4:Y:S01]  /*60a70*/  LDL.LU R29, [R1+0x1228] ;  /* 0x00122800011d7983 */ /* 0x000f220000300800 */
[----:B------:R-:W-:-:S03]  /*60a80*/  PRMT R5, R36, 0x5410, R31 ;  /* 0x0000541024057816 */ /* 0x000fc6000000001f */
[----:B------:R-:W4:Y:S01]  /*60a90*/  LDL.LU R30, [R1+0x13b8] ;  /* 0x0013b800011e7983 */ /* 0x000f220000300800 */
[----:B------:R-:W-:Y:S02]  /*60aa0*/  PRMT R6, R38, 0x5410, R37 ;  /* 0x0000541026067816 */ /* 0x000fe40000000025 */
[----:B------:R-:W-:Y:S01]  /*60ab0*/  PRMT R7, R43, 0x5410, R39 ;  /* 0x000054102b077816 */ /* 0x000fe20000000027 */
[----:B------:R-:W-:Y:S01]  /*60ac0*/  NOP ;  /* 0x0000000000007918 */ /* 0x000fe20000000000 */
[----:B-1----:R-:W-:Y:S04]  /*60ad0*/  STL.64 [R1+0x140], R8 ;  /* 0x0001400801007387 */ /* 0x002fe80000100a00 */
[----:B------:R-:W-:Y:S04]  /*60ae0*/  STL.64 [R1+0x148], R10 ;  /* 0x0001480a01007387 */ /* 0x000fe80000100a00 */
[----:B------:R-:W4:Y:S04]  /*60af0*/  LDL.LU R31, [R1+0x1224] ;  /* 0x00122400011f7983 */ /* 0x000f280000300800 */
[----:B------:R-:W4:Y:S04]  /*60b00*/  LDL.LU R36, [R1+0x13b4] ;  /* 0x0013b40001247983 */ /* 0x000f280000300800 */
[----:B------:R-:W4:Y:S04]  /*60b10*/  LDL.LU R37, [R1+0x1220] ;  /* 0x0012200001257983 */ /* 0x000f280000300800 */
[----:B------:R-:W4:Y:S04]  /*60b20*/  LDL.LU R38, [R1+0x13a4] ;  /* 0x0013a40001267983 */ /* 0x000f280000300800 */
[----:B------:R-:W4:Y:S04]  /*60b30*/  LDL.LU R39, [R1+0x121c] ;  /* 0x00121c0001277983 */ /* 0x000f280000300800 */
[----:B------:R-:W4:Y:S04]  /*60b40*/  LDL.LU R43, [R1+0x13a0] ;  /* 0x0013a000012b7983 */ /* 0x000f280000300800 */
[----:B------:R-:W-:Y:S01]  /*60b50*/  STSM.16.M88.4 [R57], R4 ;  /* 0x0000000439007844 */ /* 0x000fe20000000200 */
[----:B------:R-:W-:-:S03]  /*60b60*/  NOP ;  /* 0x0000000000007918 */ /* 0x000fc60000000000 */
[----:B------:R-:W0:Y:S04]  /*60b70*/  LDS.128 R8, [R57] ;  /* 0x0000000039087984 */ /* 0x000e280000000c00 */
[----:B0-----:R-:W-:Y:S04]  /*60b80*/  STL [R1+0x134], R9 ;  /* 0x0001340901007387 */ /* 0x001fe80000100800 */
[----:B------:R-:W-:Y:S04]  /*60b90*/  STL.64 [R1+0x138], R10 ;  /* 0x0001380a01007387 */ /* 0x000fe80000100a00 */
        /* <DEDUP_REMOVED lines=8> */
[----:B--2---:R-:W-:-:S03]  /*60c20*/  PRMT R4, R22, 0x5410, R21 ;  /* 0x0000541016047816 */ /* 0x004fc60000000015 */
[----:B------:R-:W2:Y:S04]  /*60c30*/  LDL.LU R21, [R1+0x11dc] ;  /* 0x0011dc0001157983 */ /* 0x000ea80000300800 */
[----:B------:R-:W2:Y:S01]  /*60c40*/  LDL.LU R22, [R1+0x133c] ;  /* 0x00133c0001167983 */ /* 0x000ea20000300800 */
[----:B---3--:R-:W-:-:S03]  /*60c50*/  PRMT R5, R24, 0x5410, R23 ;  /* 0x0000541018057816 */ /* 0x008fc60000000017 */
[----:B------:R-:W3:Y:S04]  /*60c60*/  LDL.LU R23, [R1+0x11d8] ;  /* 0x0011d80001177983 */ /* 0x000ee80000300800 */
[----:B------:R-:W3:Y:S01]  /*60c70*/  LDL.LU R24, [R1+0x1338] ;  /* 0x0013380001187983 */ /* 0x000ee20000300800 */
[----:B----4-:R-:W-:-:S03]  /*60c80*/  PRMT R6, R26, 0x5410, R25 ;  /* 0x000054101a067816 */ /* 0x010fc60000000019 */
[----:B------:R-:W4:Y:S04]  /*60c90*/  LDL.LU R25, [R1+0x11d4] ;  /* 0x0011d40001197983 */ /* 0x000f280000300800 */
[----:B------:R-:W4:Y:S01]  /*60ca0*/  LDL.LU R26, [R1+0x1334] ;  /* 0x00133400011a7983 */ /* 0x000f220000300800 */
[----:B------:R-:W-:Y:S01]  /*60cb0*/  PRMT R7, R28, 0x5410, R27 ;  /* 0x000054101c077816 */ /* 0x000fe2000000001b */
[----:B------:R-:W-:Y:S02]  /*60cc0*/  NOP ;  /* 0x0000000000007918 */ /* 0x000fe40000000000 */
[----:B------:R-:W4:Y:S04]  /*60cd0*/  LDL.LU R27, [R1+0x11d0] ;  /* 0x0011d000011b7983 */ /* 0x000f280000300800 */
[----:B------:R-:W4:Y:S04]  /*60ce0*/  LDL.LU R28, [R1+0x1330] ;  /* 0x00133000011c7983 */ /* 0x000f280000300800 */
[----:B------:R0:W-:Y:S02]  /*60cf0*/  STSM.16.M88.4 [R57], R4 ;  /* 0x0000000439007844 */ /* 0x0001e40000000200 */
[----:B0-----:R-:W-:-:S02]  /*60d00*/  PRMT R4, R30, 0x5410, R29 ;  /* 0x000054101e047816 */ /* 0x001fc4000000001d */
[----:B------:R-:W4:Y:S04]  /*60d10*/  LDL.LU R29, [R1+0x11c8] ;  /* 0x0011c800011d7983 */ /* 0x000f280000300800 */
[----:B------:R-:W4:Y:S01]  /*60d20*/  LDL.LU R30, [R1+0x1318] ;  /* 0x00131800011e7983 */ /* 0x000f220000300800 */
[----:B------:R-:W-:-:S03]  /*60d30*/  PRMT R5, R36, 0x5410, R31 ;  /* 0x0000541024057816 */ /* 0x000fc6000000001f */
[----:B------:R-:W4:Y:S04]  /*60d40*/  LDL.LU R31, [R1+0x11c0] ;  /* 0x0011c000011f7983 */ /* 0x000f280000300800 */
[----:B------:R-:W4:Y:S01]  /*60d50*/  LDL.LU R36, [R1+0x1310] ;  /* 0x0013100001247983 */ /* 0x000f220000300800 */
[----:B------:R-:W-:-:S03]  /*60d60*/  PRMT R6, R38, 0x5410, R37 ;  /* 0x0000541026067816 */ /* 0x000fc60000000025 */
[----:B------:R-:W4:Y:S04]  /*60d70*/  LDL.LU R37, [R1+0x11bc] ;  /* 0x0011bc0001257983 */ /* 0x000f280000300800 */
[----:B------:R-:W4:Y:S01]  /*60d80*/  LDL.LU R38, [R1+0x130c] ;  /* 0x00130c0001267983 */ /* 0x000f220000300800 */
[----:B------:R-:W-:Y:S01]  /*60d90*/  PRMT R7, R43, 0x5410, R39 ;  /* 0x000054102b077816 */ /* 0x000fe20000000027 */
[----:B------:R-:W-:Y:S02]  /*60da0*/  IMAD.MOV.U32 R55, RZ, RZ, R8 ;  /* 0x000000ffff377224 */ /* 0x000fe400078e0008 */
[----:B------:R-:W4:Y:S01]  /*60db0*/  LDL.LU R39, [R1+0x11b4] ;  /* 0x0011b40001277983 */ /* 0x000f220000300800 */
[----:B------:R-:W-:-:S03]  /*60dc0*/  NOP ;  /* 0x0000000000007918 */ /* 0x000fc60000000000 */
[----:B------:R-:W4:Y:S04]  /*60dd0*/  LDL.LU R43, [R1+0x1304] ;  /* 0x00130400012b7983 */ /* 0x000f280000300800 */
[----:B------:R-:W0:Y:S01]  /*60de0*/  LDS.128 R8, [R57] ;  /* 0x0000000039087984 */ /* 0x000e220000000c00 */
[----:B------:R-:W-:-:S03]  /*60df0*/  NOP ;  /* 0x0000000000007918 */ /* 0x000fc60000000000 */
[----:B------:R1:W-:Y:S04]  /*60e00*/  STSM.16.M88.4 [R57], R4 ;  /* 0x0000000439007844 */ /* 0x0003e80000000200 */
[----:B0-----:R-:W-:Y:S01]  /*60e10*/  STL [R1+0x120], R8 ;  /* 0x0001200801007387 */ /* 0x001fe20000100800 */
[----:B------:R-:W-:-:S03]  /*60e20*/  IMAD.MOV.U32 R50, RZ, RZ, R9 ;  /* 0x000000ffff327224 */ /* 0x000fc600078e0009 */
[----:B------:R-:W-:Y:S01]  /*60e30*/  STL.64 [R1+0x128], R10 ;  /* 0x0001280a01007387 */ /* 0x000fe20000100a00 */
[----:B------:R-:W-:-:S03]  /*60e40*/  NOP ;  /* 0x0000000000007918 */ /* 0x000fc60000000000 */
[----:B------:R-:W0:Y:S01]  /*60e50*/  LDS.128 R8, [R57] ;  /* 0x0000000039087984 */ /* 0x000e220000000c00 */
[----:B-1----:R-:W-:Y:S02]  /*60e60*/  PRMT R4, R14, 0x5410, R13 ;  /* 0x000054100e047816 */ /* 0x002fe4000000000d */
[----:B------:R-:W-:Y:S02]  /*60e70*/  PRMT R5, R16, 0x5410, R15 ;  /* 0x0000541010057816 */ /* 0x000fe4000000000f */
[----:B------:R-:W-:Y:S02]  /*60e80*/  PRMT R6, R18, 0x5410, R17 ;  /* 0x0000541012067816 */ /* 0x000fe40000000011 */
[----:B------:R-:W-:Y:S01]  /*60e90*/  PRMT R7, R20, 0x5410, R19 ;  /* 0x0000541014077816 */ /* 0x000fe20000000013 */
[----:B------:R-:W-:-:S04]  /*60ea0*/  NOP ;  /* 0x0000000000007918 */ /* 0x000fc80000000000 */
[----:B------:R2:W-:Y:S04]  /*60eb0*/  STSM.16.M88.4 [R57], R4 ;  /* 0x0000000439007844 */ /* 0x0005e80000000200 */
[----:B0-----:R-:W-:Y:S04]  /*60ec0*/  STL.64 [R1+0x110], R8 ;  /* 0x0001100801007387 */ /* 0x001fe80000100a00 */
[----:B------:R-:W-:Y:S01]  /*60ed0*/  STL.64 [R1+0x118], R10 ;  /* 0x0001180a01007387 */ /* 0x000fe20000100a00 */
[----:B------:R-:W-:-:S03]  /*60ee0*/  NOP ;  /* 0x0000000000007918 */ /* 0x000fc60000000000 */
[----:B------:R-:W0:Y:S01]  /*60ef0*/  LDS.128 R8, [R57] ;  /* 0x0000000039087984 */ /* 0x000e220000000c00 */
        /* <DEDUP_REMOVED lines=13> */
[----:B------:R-:W-:Y:S04]  /*60fd0*/  STSM.16.M88.4 [R57], R4 ;  /* 0x0000000439007844 */ /* 0x000fe80000000200 */
[----:B0-----:R-:W-:Y:S04]  /*60fe0*/  STL.64 [R1+0x100], R8 ;  /* 0x0001000801007387 */ /* 0x001fe80000100a00 */
[----:B------:R-:W-:Y:S01]  /*60ff0*/  STL.64 [R1+0x108], R10 ;  /* 0x0001080a01007387 */ /* 0x000fe20000100a00 */
[----:B------:R-:W-:-:S03]  /*61000*/  NOP ;  /* 0x0000000000007918 */ /* 0x000fc60000000000 */
[----:B------:R-:W0:Y:S04]  /*61010*/  LDS.128 R8, [R57] ;  /* 0x0000000039087984 */ /* 0x000e280000000c00 */
[----:B------:R-:W4:Y:S04]  /*61020*/  LDL.LU R13, [R1+0x11b0] ;  /* 0x0011b000010d7983 */ /* 0x000f280000300800 */
[----:B------:R-:W4:Y:S04]  /*61030*/  LDL.LU R14, [R1+0x1300] ;  /* 0x00130000010e7983 */ /* 0x000f280000300800 */
[----:B0-----:R-:W-:Y:S04]  /*61040*/  STL.64 [R1+0xf0], R8 ;  /* 0x0000f00801007387 */ /* 0x001fe80000100a00 */
[----:B------:R-:W-:Y:S01]  /*61050*/  STL.64 [R1+0xf8], R10 ;  /* 0x0000f80a01007387 */ /* 0x000fe20000100a00 */
[----:B------:R-:W-:Y:S01]  /*61060*/  PRMT R4, R30, 0x5410, R29 ;  /* 0x000054101e047816 */ /* 0x000fe2000000001d */
[----:B------:R-:W-:Y:S01]  /*61070*/  NOP ;  /* 0x0000000000007918 */ /* 0x000fe20000000000 */
[----:B------:R-:W-:-:S02]  /*61080*/  PRMT R6, R38, 0x5410, R37 ;  /* 0x0000541026067816 */ /* 0x000fc40000000025 */
[----:B------:R-:W4:Y:S01]  /*61090*/  LDL.LU R38, [R1+0x11ac] ;  /* 0x0011ac0001267983 */ /* 0x000f220000300800 */
[----:B------:R-:W-:-:S03]  /*610a0*/  PRMT R7, R43, 0x5410, R39 ;  /* 0x000054102b077816 */ /* 0x000fc60000000027 */
[----:B------:R-:W4:Y:S04]  /*610b0*/  LDL.LU R39, [R1+0x12dc] ;  /* 0x0012dc0001277983 */ /* 0x000f280000300800 */
[----:B------:R-:W4:Y:S04]  /*610c0*/  LDL.LU R15, [R1+0x1190] ;  /* 0x00119000010f7983 */ /* 0x000f280000300800 */
[----:B------:R-:W4:Y:S04]  /*610d0*/  LDL.LU R16, [R1+0x12ac] ;  /* 0x0012ac0001107983 */ /* 0x000f280000300800 */
[----:B------:R-:W4:Y:S04]  /*610e0*/  LDL.LU R17, [R1+0x1180] ;  /* 0x0011800001117983 */ /* 0x000f280000300800 */
[----:B------:R-:W4:Y:S04]  /*610f0*/  LDL.LU R18, [R1+0x129c] ;  /* 0x00129c0001127983 */ /* 0x000f280000300800 */
[----:B------:R-:W4:Y:S04]  /*61100*/  LDL.LU R19, [R1+0x11cc] ;  /* 0x0011cc0001137983 */ /* 0x000f280000300800 */
        /* <DEDUP_REMOVED lines=8> */
[----:B------:R2:W-:Y:S01]  /*61190*/  STSM.16.M88.4 [R57], R4 ;  /* 0x0000000439007844 */ /* 0x0005e20000000200 */
[----:B------:R-:W-:-:S03]  /*611a0*/  NOP ;  /* 0x0000000000007918 */ /* 0x000fc60000000000 */
[----:B------:R-:W0:Y:S01]  /*611b0*/  LDS.128 R8, [R57] ;  /* 0x0000000039087984 */ /* 0x000e220000000c00 */
[----:B--2---:R-:W-:-:S03]  /*611c0*/  PRMT R4, R22, 0x5410, R21 ;  /* 0x0000541016047816 */ /* 0x004fc60000000015 */
[----:B------:R-:W2:Y:S04]  /*611d0*/  LDL.LU R21, [R1+0x11fc] ;  /* 0x0011fc0001157983 */ /* 0x000ea80000300800 */
[----:B------:R-:W2:Y:S04]  /*611e0*/  LDL.LU R22, [R1+0x136c] ;  /* 0x00136c0001167983 */ /* 0x000ea80000300800 */
[----:B0-----:R-:W-:Y:S04]  /*611f0*/  STL.64 [R1+0xe0], R8 ;  /* 0x0000e00801007387 */ /* 0x001fe80000100a00 */
[----:B------:R-:W-:Y:S01]  /*61200*/  STL.64 [R1+0xe8], R10 ;  /* 0x0000e80a01007387 */ /* 0x000fe20000100a00 */
[----:B------:R-:W-:Y:S01]  /*61210*/  NOP ;  /* 0x0000000000007918 */ /* 0x000fe20000000000 */
[----:B---3--:R-:W-:-:S02]  /*61220*/  PRMT R5, R24, 0x5410, R23 ;  /* 0x0000541018057816 */ /* 0x008fc40000000017 */
[----:B------:R-:W3:Y:S04]  /*61230*/  LDL.LU R23, [R1+0x11f8] ;  /* 0x0011f80001177983 */ /* 0x000ee80000300800 */
[----:B------:R-:W3:Y:S01]  /*61240*/  LDL.LU R24, [R1+0x1368] ;  /* 0x0013680001187983 */ /* 0x000ee20000300800 */
[----:B----4-:R-:W-:-:S03]  /*61250*/  PRMT R6, R26, 0x5410, R25 ;  /* 0x000054101a067816 */ /* 0x010fc60000000019 */
[----:B------:R-:W4:Y:S04]  /*61260*/  LDL.LU R25, [R1+0x11e4] ;  /* 0x0011e40001197983 */ /* 0x000f280000300800 */
[----:B------:R-:W4:Y:S01]  /*61270*/  LDL.LU R26, [R1+0x1348] ;  /* 0x00134800011a7983 */ /* 0x000f220000300800 */
[----:B------:R-:W-:-:S03]  /*61280*/  PRMT R7, R28, 0x5410, R27 ;  /* 0x000054101c077816 */ /* 0x000fc6000000001b */
[----:B------:R-:W4:Y:S04]  /*61290*/  LDL.LU R27, [R1+0x11e0] ;  /* 0x0011e000011b7983 */ /* 0x000f280000300800 */
[----:B------:R-:W4:Y:S04]  /*612a0*/  LDL.LU R28, [R1+0x1344] ;  /* 0x00134400011c7983 */ /* 0x000f280000300800 */
[----:B------:R0:W-:Y:S01]  /*612b0*/  STSM.16.M88.4 [R57], R4 ;  /* 0x0000000439007844 */ /* 0x0001e20000000200 */
[----:B------:R-:W-:-:S03]  /*612c0*/  NOP ;  /* 0x0000000000007918 */ /* 0x000fc60000000000 */
[----:B------:R-:W1:Y:S01]  /*612d0*/  LDS.128 R8, [R57] ;  /* 0x0000000039087984 */ /* 0x000e620000000c00 */
[----:B0-----:R-:W-:Y:S02]  /*612e0*/  PRMT R4, R14, 0x5410, R13 ;  /* 0x000054100e047816 */ /* 0x001fe4000000000d */
[----:B------:R-:W-:Y:S02]  /*612f0*/  PRMT R5, R39, 0x5410, R38 ;  /* 0x0000541027057816 */ /* 0x000fe40000000026 */
[----:B------:R-:W4:Y:S04]  /*61300*/  LDL.LU R38, [R1+0x1218] ;  /* 0x0012180001267983 */ /* 0x000f280000300800 */
[----:B------:R-:W4:Y:S01]  /*61310*/  LDL.LU R39, [R1+0x139c] ;  /* 0x00139c0001277983 */ /* 0x000f220000300800 */
[----:B------:R-:W-:-:S03]  /*61320*/  PRMT R6, R16, 0x5410, R15 ;  /* 0x0000541010067816 */ /* 0x000fc6000000000f */
[----:B-1----:R-:W-:Y:S01]  /*61330*/  STL [R1+0xd4], R9 ;  /* 0x0000d40901007387 */ /* 0x002fe20000100800 */
[----:B------:R-:W-:Y:S01]  /*61340*/  PRMT R7, R18, 0x5410, R17 ;  /* 0x0000541012077816 */ /* 0x000fe20000000011 */
[----:B------:R-:W-:-:S04]  /*61350*/  NOP ;  /* 0x0000000000007918 */ /* 0x000fc80000000000 */
[----:B------:R0:W-:Y:S04]  /*61360*/  STSM.16.M88.4 [R57], R4 ;  /* 0x0000000439007844 */ /* 0x0001e80000000200 */
[----:B------:R-:W-:Y:S01]  /*61370*/  STL.64 [R1+0xd8], R10 ;  /* 0x0000d80a01007387 */ /* 0x000fe20000100a00 */
[----:B0-----:R-:W-:-:S03]  /*61380*/  PRMT R5, R30, 0x5410, R29 ;  /* 0x000054101e057816 */ /* 0x001fc6000000001d */
[----:B------:R-:W4:Y:S01]  /*61390*/  LDL.LU R29, [R1+0x1214] ;  /* 0x00121400011d7983 */ /* 0x000f220000300800 */
[----:B------:R-:W-:-:S03]  /*613a0*/  PRMT R6, R36, 0x5410, R31 ;  /* 0x0000541024067816 */ /* 0x000fc6000000001f */
[----:B------:R-:W4:Y:S01]  /*613b0*/  LDL.LU R30, [R1+0x1390] ;  /* 0x00139000011e7983 */ /* 0x000f220000300800 */
[----:B------:R-:W-:-:S03]  /*613c0*/  PRMT R7, R43, 0x5410, R37 ;  /* 0x000054102b077816 */ /* 0x000fc60000000025 */
[----:B------:R-:W4:Y:S04]  /*613d0*/  LDL.LU R31, [R1+0x1210] ;  /* 0x00121000011f7983 */ /* 0x000f280000300800 */
[----:B------:R-:W4:Y:S04]  /*613e0*/  LDL.LU R36, [R1+0x138c] ;  /* 0x00138c0001247983 */ /* 0x000f280000300800 */
[----:B------:R-:W4:Y:S04]  /*613f0*/  LDL.LU R37, [R1+0x1188] ;  /* 0x0011880001257983 */ /* 0x000f280000300800 */
[----:B------:R-:W4:Y:S01]  /*61400*/  LDL.LU R43, [R1+0x12a8] ;  /* 0x0012a800012b7983 */ /* 0x000f220000300800 */
[----:B------:R-:W-:Y:S01]  /*61410*/  IMAD.MOV.U32 R51, RZ, RZ, R8 ;  /* 0x000000ffff337224 */ /* 0x000fe200078e0008 */
[----:B------:R-:W-:-:S02]  /*61420*/  NOP ;  /* 0x0000000000007918 */ /* 0x000fc40000000000 */
[----:B------:R-:W0:Y:S01]  /*61430*/  LDS.128 R8, [R57] ;  /* 0x0000000039087984 */ /* 0x000e220000000c00 */
[----:B------:R-:W-:Y:S01]  /*61440*/  PRMT R4, R20, 0x5410, R19 ;  /* 0x0000541014047816 */ /* 0x000fe20000000013 */
[----:B------:R-:W-:-:S04]  /*61450*/  NOP ;  /* 0x0000000000007918 */ /* 0x000fc80000000000 */
[----:B------:R-:W-:Y:S04]  /*61460*/  STSM.16.M88.4 [R57], R4 ;  /* 0x0000000439007844 */ /* 0x000fe80000000200 */
[----:B0-----:R-:W-:Y:S01]  /*61470*/  STL [R1+0xc0], R8 ;  /* 0x0000c00801007387 */ /* 0x001fe20000100800 */
[----:B------:R-:W-:-:S03]  /*61480*/  IMAD.MOV.U32 R2, RZ, RZ, R9 ;  /* 0x000000ffff027224 */ /* 0x000fc600078e0009 */
[----:B------:R-:W-:Y:S01]  /*61490*/  STL.64 [R1+0xc8], R10 ;  /* 0x0000c80a01007387 */ /* 0x000fe20000100a00 */
[----:B------:R-:W-:-:S03]  /*614a0*/  NOP ;  /* 0x0000000000007918 */ /* 0x000fc60000000000 */
[----:B------:R-:W0:Y:S04]  /*614b0*/  LDS.128 R8, [R57] ;  /* 0x0000000039087984 */ /* 0x000e280000000c00 */
[----:B0-----:R-:W-:Y:S04]  /*614c0*/  STL.64 [R1+0xb0], R8 ;  /* 0x0000b00801007387 */ /* 0x001fe80000100a00 */
[----:B------:R-:W-:Y:S01]  /*614d0*/  STL.64 [R1+0xb8], R10 ;  /* 0x0000b80a01007387 */ /* 0x000fe20000100a00 */
[----:B--2---:R-:W-:Y:S01]  /*614e0*/  PRMT R4, R22, 0x5410, R21 ;  /* 0x0000541016047816 */ /* 0x004fe20000000015 */
[----:B------:R-:W-:-:S02]  /*614f0*/  NOP ;  /* 0x0000000000007918 */ /* 0x000fc40000000000 */
        /* <DEDUP_REMOVED lines=8> */
[----:B---3--:R-:W-:-:S02]  /*61580*/  PRMT R5, R24, 0x5410, R23 ;  /* 0x0000541018057816 */ /* 0x008fc40000000017 */
[----:B----4-:R-:W-:Y:S01]  /*61590*/  PRMT R6, R26, 0x5410, R25 ;  /* 0x000054101a067816 */ /* 0x010fe20000000019 */
[----:B------:R-:W3:Y:S04]  /*615a0*/  LDL.LU R21, [R1+0x1274] ;  /* 0x0012740001157983 */ /* 0x000ee80000300800 */
[----:B------:R-:W3:Y:S04]  /*615b0*/  LDL.LU R22, [R1+0x1418] ;  /* 0x0014180001167983 */ /* 0x000ee80000300800 */
[----:B------:R-:W4:Y:S01]  /*615c0*/  LDL.LU R23, [R1+0x126c] ;  /* 0x00126c0001177983 */ /* 0x000f220000300800 */
[----:B------:R-:W-:-:S03]  /*615d0*/  PRMT R7, R28, 0x5410, R27 ;  /* 0x000054101c077816 */ /* 0x000fc6000000001b */
[----:B------:R-:W4:Y:S04]  /*615e0*/  LDL.LU R24, [R1+0x1410] ;  /* 0x0014100001187983 */ /* 0x000f280000300800 */
[----:B------:R0:W-:Y:S01]  /*615f0*/  STSM.16.M88.4 [R57], R4 ;  /* 0x0000000439007844 */ /* 0x0001e20000000200 */
[----:B------:R-:W-:-:S03]  /*61600*/  NOP ;  /* 0x0000000000007918 */ /* 0x000fc60000000000 */
[----:B------:R-:W4:Y:S04]  /*61610*/  LDL.LU R25, [R1+0x1264] ;  /* 0x0012640001197983 */ /* 0x000f280000300800 */
[----:B------:R-:W4:Y:S04]  /*61620*/  LDL.LU R28, [R1+0x140c] ;  /* 0x00140c00011c7983 */ /* 0x000f280000300800 */
[----:B------:R-:W1:Y:S01]  /*61630*/  LDS.128 R8, [R57] ;  /* 0x0000000039087984 */ /* 0x000e620000000c00 */
[----:B0-----:R-:W-:-:S03]  /*61640*/  PRMT R4, R39, 0x5410, R38 ;  /* 0x0000541027047816 */ /* 0x001fc60000000026 */
[----:B------:R-:W4:Y:S04]  /*61650*/  LDL.LU R38, [R1+0x1198] ;  /* 0x0011980001267983 */ /* 0x000f280000300800 */
[----:B------:R-:W4:Y:S04]  /*61660*/  LDL.LU R39, [R1+0x12b8] ;  /* 0x0012b80001277983 */ /* 0x000f280000300800 */
[----:B-1----:R-:W-:Y:S04]  /*61670*/  STL [R1+0xa0], R8 ;  /* 0x0000a00801007387 */ /* 0x002fe80000100800 */
        /* <DEDUP_REMOVED lines=9> */
[----:B------:R-:W-:Y:S02]  /*61710*/  NOP ;  /* 0x0000000000007918 */ /* 0x000fe40000000000 */
[----:B------:R-:W4:Y:S04]  /*61720*/  LDL.LU R37, [R1+0x128c] ;  /* 0x00128c0001257983 */ /* 0x000f280000300800 */
[----:B------:R-:W4:Y:S01]  /*61730*/  LDL.LU R43, [R1+0x1458] ;  /* 0x00145800012b7983 */ /* 0x000f220000300800 */
[----:B------:R-:W-:-:S02]  /*61740*/  IMAD.MOV.U32 R48, RZ, RZ, R9 ;  /* 0x000000ffff307224 */ /* 0x000fc400078e0009 */
[----:B------:R-:W-:Y:S01]  /*61750*/  IMAD.MOV.U32 R61, RZ, RZ, R10 ;  /* 0x000000ffff3d7224 */ /* 0x000fe200078e000a */
[----:B------:R-:W-:Y:S01]  /*61760*/  STSM.16.M88.4 [R57], R4 ;  /* 0x0000000439007844 */ /* 0x000fe20000000200 */
[----:B------:R-:W-:Y:S01]  /*61770*/  IMAD.MOV.U32 R60, RZ, RZ, R11 ;  /* 0x000000ffff3c7224 */ /* 0x000fe200078e000b */
[----:B------:R-:W-:Y:S02]  /*61780*/  NOP ;  /* 0x0000000000007918 */ /* 0x000fe40000000000 */
[----:B------:R-:W0:Y:S04]  /*61790*/  LDS.128 R8, [R57] ;  /* 0x0000000039087984 */ /* 0x000e280000000c00 */
[----:B------:R-:W-:Y:S04]  /*617a0*/  STL.64 [R1+0x16e0], R60 ;  /* 0x0016e03c01007387 */ /* 0x000fe80000100a00 */
[----:B0-----:R-:W-:Y:S04]  /*617b0*/  STL.64 [R1+0x90], R8 ;  /* 0x0000900801007387 */ /* 0x001fe80000100a00 */
[----:B------:R-:W-:Y:S01]  /*617c0*/  STL.64 [R1+0x98], R10 ;  /* 0x0000980a01007387 */ /* 0x000fe20000100a00 */
[----:B------:R-:W-:Y:S01]  /*617d0*/  NOP ;  /* 0x0000000000007918 */ /* 0x000fe20000000000 */
[----:B--2---:R-:W-:-:S02]  /*617e0*/  PRMT R4, R14, 0x5410, R13 ;  /* 0x000054100e047816 */ /* 0x004fc4000000000d */
[----:B------:R-:W-:Y:S02]  /*617f0*/  PRMT R5, R16, 0x5410, R15 ;  /* 0x0000541010057816 */ /* 0x000fe4000000000f */
[----:B------:R-:W-:Y:S02]  /*61800*/  PRMT R6, R18, 0x5410, R17 ;  /* 0x0000541012067816 */ /* 0x000fe40000000011 */
[----:B------:R-:W-:-:S05]  /*61810*/  PRMT R7, R20, 0x5410, R19 ;  /* 0x0000541014077816 */ /* 0x000fca0000000013 */
[----:B------:R3:W-:Y:S01]  /*61820*/  STSM.16.M88.4 [R57], R4 ;  /* 0x0000000439007844 */ /* 0x0007e20000000200 */
[----:B------:R-:W-:-:S03]  /*61830*/  NOP ;  /* 0x0000000000007918 */ /* 0x000fc60000000000 */
[----:B------:R-:W0:Y:S01]  /*61840*/  LDS.128 R8, [R57] ;  /* 0x0000000039087984 */ /* 0x000e220000000c00 */
[----:B---3--:R-:W-:Y:S02]  /*61850*/  PRMT R4, R22, 0x5410, R21 ;  /* 0x0000541016047816 */ /* 0x008fe40000000015 */
[----:B----4-:R-:W-:Y:S01]  /*61860*/  PRMT R5, R24, 0x5410, R23 ;  /* 0x0000541018057816 */ /* 0x010fe20000000017 */
[----:B------:R-:W2:Y:S04]  /*61870*/  LDL.LU R21, [R1+0x12f4] ;  /* 0x0012f40001157983 */ /* 0x000ea80000300800 */
[----:B------:R-:W2:Y:S01]  /*61880*/  LDL.LU R22, [R1+0x149c] ;  /* 0x00149c0001167983 */ /* 0x000ea20000300800 */
[----:B------:R-:W-:-:S03]  /*61890*/  PRMT R6, R28, 0x5410, R25 ;  /* 0x000054101c067816 */ /* 0x000fc60000000019 */
[----:B0-----:R-:W-:Y:S04]  /*618a0*/  STL.64 [R1+0x80], R8 ;  /* 0x0000800801007387 */ /* 0x001fe80000100a00 */
[----:B------:R-:W-:Y:S01]  /*618b0*/  STL.64 [R1+0x88], R10 ;  /* 0x0000880a01007387 */ /* 0x000fe20000100a00 */
[----:B------:R-:W-:-:S03]  /*618c0*/  NOP ;  /* 0x0000000000007918 */ /* 0x000fc60000000000 */
[----:B------:R-:W3:Y:S04]  /*618d0*/  LDL.LU R23, [R1+0x12ec] ;  /* 0x0012ec0001177983 */ /* 0x000ee80000300800 */
[----:B------:R-:W3:Y:S04]  /*618e0*/  LDL.LU R24, [R1+0x1498] ;  /* 0x0014980001187983 */ /* 0x000ee80000300800 */
[----:B------:R-:W4:Y:S04]  /*618f0*/  LDL.LU R25, [R1+0x12e4] ;  /* 0x0012e40001197983 */ /* 0x000f280000300800 */
[----:B------:R-:W4:Y:S01]  /*61900*/  LDL.LU R28, [R1+0x1488] ;  /* 0x00148800011c7983 */ /* 0x000f220000300800 */
[----:B------:R-:W-:-:S03]  /*61910*/  PRMT R7, R39, 0x5410, R38 ;  /* 0x0000541027077816 */ /* 0x000fc60000000026 */
[----:B------:R-:W4:Y:S04]  /*61920*/  LDL.LU R38, [R1+0x11a0] ;  /* 0x0011a00001267983 */ /* 0x000f280000300800 */
[----:B------:R0:W-:Y:S01]  /*61930*/  STSM.16.M88.4 [R57], R4 ;  /* 0x0000000439007844 */ /* 0x0001e20000000200 */
[----:B------:R-:W-:-:S03]  /*61940*/  NOP ;  /* 0x0000000000007918 */ /* 0x000fc60000000000 */
[----:B------:R-:W1:Y:S04]  /*61950*/  LDS.128 R8, [R57] ;  /* 0x0000000039087984 */ /* 0x000e680000000c00 */
[----:B------:R-:W4:Y:S01]  /*61960*/  LDL.LU R39, [R1+0x12bc] ;  /* 0x0012bc0001277983 */ /* 0x000f220000300800 */
[----:B0-----:R-:W-:Y:S02]  /*61970*/  PRMT R4, R27, 0x5410, R26 ;  /* 0x000054101b047816 */ /* 0x001fe4000000001a */
[----:B------:R-:W-:Y:S01]  /*61980*/  PRMT R5, R30, 0x5410, R29 ;  /* 0x000054101e057816 */ /* 0x000fe2000000001d */
[----:B-1----:R-:W-:Y:S04]  /*61990*/  STL [R1+0x74], R9 ;  /* 0x0000740901007387 */ /* 0x002fe80000100800 */
        /* <DEDUP_REMOVED lines=17> */
[----:B------:R-:W4:Y:S04]  /*61ab0*/  LDL.LU R36, [R1+0x14c0] ;  /* 0x0014c00001247983 */ /* 0x000f280000300800 */
[----:B------:R-:W4:Y:S04]  /*61ac0*/  LDL.LU R37, [R1+0x11a8] ;  /* 0x0011a80001257983 */ /* 0x000f280000300800 */
[----:B------:R-:W4:Y:S01]  /*61ad0*/  LDL.LU R43, [R1+0x12d4] ;  /* 0x0012d400012b7983 */ /* 0x000f220000300800 */
[----:B------:R-:W-:-:S03]  /*61ae0*/  IMAD.MOV.U32 R49, RZ, RZ, R8 ;  /* 0x000000ffff317224 */ /* 0x000fc600078e0008 */
[----:B------:R2:W-:Y:S01]  /*61af0*/  STSM.16.M88.4 [R57], R4 ;  /* 0x0000000439007844 */ /* 0x0005e20000000200 */
[----:B------:R-:W-:-:S03]  /*61b00*/  NOP ;  /* 0x0000000000007918 */ /* 0x000fc60000000000 */
[----:B------:R-:W0:Y:S04]  /*61b10*/  LDS.128 R8, [R57] ;  /* 0x0000000039087984 */ /* 0x000e280000000c00 */
[----:B------:R-:W-:Y:S01]  /*61b20*/  STL.64 [R1+0x16e8], R48 ;  /* 0x0016e83001007387 */ /* 0x000fe20000100a00 */
        /* <DEDUP_REMOVED lines=18> */
[----:B0-----:R-:W-:Y:S01]  /*61c50*/  PRMT R4, R14, 0x5410, R13 ;  /* 0x000054100e047816 */ /* 0x001fe2000000000d */
[----:B-1----:R-:W-:Y:S01]  /*61c60*/  IMAD.MOV.U32 R3, RZ, RZ, R9 ;  /* 0x000000ffff037224 */ /* 0x002fe200078e0009 */
[----:B------:R-:W-:Y:S01]  /*61c70*/  PRMT R5, R16, 0x5410, R15 ;  /* 0x0000541010057816 */ /* 0x000fe2000000000f */
[----:B------:R-:W-:Y:S01]  /*61c80*/  STL [R1+0x50], R8 ;  /* 0x0000500801007387 */ /* 0x000fe20000100800 */
[----:B------:R-:W-:-:S03]  /*61c90*/  PRMT R6, R18, 0x5410, R17 ;  /* 0x0000541012067816 */ /* 0x000fc60000000011 */
[----:B------:R-:W-:Y:S01]  /*61ca0*/  STL.64 [R1+0x58], R10 ;  /* 0x0000580a01007387 */ /* 0x000fe20000100a00 */
[----:B------:R-:W-:Y:S01]  /*61cb0*/  NOP ;  /* 0x0000000000007918 */ /* 0x000fe20000000000 */
[----:B------:R-:W-:Y:S02]  /*61cc0*/  PRMT R7, R20, 0x5410, R19 ;  /* 0x0000541014077816 */ /* 0x000fe40000000013 */
[----:B------:R-:W-:Y:S04]  /*61cd0*/  STL.64 [R1+0x16f8], R2 ;  /* 0x0016f80201007387 */ /* 0x000fe80000100a00 */
[----:B------:R0:W-:Y:S01]  /*61ce0*/  STSM.16.M88.4 [R57], R4 ;  /* 0x0000000439007844 */ /* 0x0001e20000000200 */
[----:B------:R-:W-:-:S03]  /*61cf0*/  NOP ;  /* 0x0000000000007918 */ /* 0x000fc60000000000 */
[----:B------:R-:W1:Y:S01]  /*61d00*/  LDS.128 R8, [R57] ;  /* 0x0000000039087984 */ /* 0x000e620000000c00 */
[----:B0-----:R-:W-:-:S03]  /*61d10*/  PRMT R5, R30, 0x5410, R29 ;  /* 0x000054101e057816 */ /* 0x001fc6000000001d */
[----:B------:R-:W4:Y:S04]  /*61d20*/  LDL.LU R29, [R1+0x1398] ;  /* 0x00139800011d7983 */ /* 0x000f280000300800 */
[----:B------:R-:W4:Y:S01]  /*61d30*/  LDL.LU R30, [R1+0x14e4] ;  /* 0x0014e400011e7983 */ /* 0x000f220000300800 */
[----:B------:R-:W-:-:S03]  /*61d40*/  PRMT R6, R36, 0x5410, R31 ;  /* 0x0000541024067816 */ /* 0x000fc6000000001f */
[----:B------:R-:W4:Y:S01]  /*61d50*/  LDL.LU R31, [R1+0x1388] ;  /* 0x00138800011f7983 */ /* 0x000f220000300800 */
[----:B------:R-:W-:-:S03]  /*61d60*/  PRMT R7, R43, 0x5410, R37 ;  /* 0x000054102b077816 */ /* 0x000fc60000000025 */
[----:B------:R-:W4:Y:S01]  /*61d70*/  LDL.LU R43, [R1+0x14e0] ;  /* 0x0014e000012b7983 */ /* 0x000f220000300800 */
[----:B------:R-:W-:Y:S01]  /*61d80*/  PRMT R4, R27, 0x5410, R26 ;  /* 0x000054101b047816 */ /* 0x000fe2000000001a */
[----:B------:R-:W-:Y:S02]  /*61d90*/  NOP ;  /* 0x0000000000007918 */ /* 0x000fe40000000000 */
[----:B-1----:R-:W-:Y:S04]  /*61da0*/  STL.64 [R1+0x40], R8 ;  /* 0x0000400801007387 */ /* 0x002fe80000100a00 */
[----:B------:R-:W-:Y:S04]  /*61db0*/  STL [R1+0x4c], R11 ;  /* 0x00004c0b01007387 */ /* 0x000fe80000100800 */
[----:B------:R-:W4:Y:S04]  /*61dc0*/  LDL.LU R26, [R1+0x1384] ;  /* 0x00138400011a7983 */ /* 0x000f280000300800 */
[----:B------:R-:W4:Y:S04]  /*61dd0*/  LDL.LU R27, [R1+0x14dc] ;  /* 0x0014dc00011b7983 */ /* 0x000f280000300800 */
[----:B------:R-:W4:Y:S01]  /*61de0*/  LDL.LU R36, [R1+0x160] ;  /* 0x0001600001247983 */ /* 0x000f220000300800 */
[----:B------:R-:W-:-:S03]  /*61df0*/  IMAD.MOV.U32 R44, RZ, RZ, R10 ;  /* 0x000000ffff2c7224 */ /* 0x000fc600078e000a */
[----:B------:R-:W4:Y:S04]  /*61e00*/  LDL.LU R37, [R1+0x1170] ;  /* 0x0011700001257983 */ /* 0x000f280000300800 */
[----:B------:R-:W-:Y:S01]  /*61e10*/  STSM.16.M88.4 [R57], R4 ;  /* 0x0000000439007844 */ /* 0x000fe20000000200 */
[----:B------:R-:W-:-:S03]  /*61e20*/  NOP ;  /* 0x0000000000007918 */ /* 0x000fc60000000000 */
[----:B------:R-:W0:Y:S02]  /*61e30*/  LDS.128 R8, [R57] ;  /* 0x0000000039087984 */ /* 0x000e240000000c00 */
[----:B0-----:R-:W-:Y:S02]  /*61e40*/  IMAD.MOV.U32 R45, RZ, RZ, R9 ;  /* 0x000000ffff2d7224 */ /* 0x001fe400078e0009 */
[----:B------:R-:W-:Y:S02]  /*61e50*/  IMAD.MOV.U32 R59, RZ, RZ, R10 ;  /* 0x000000ffff3b7224 */ /* 0x000fe400078e000a */
[----:B------:R-:W-:Y:S01]  /*61e60*/  IMAD.MOV.U32 R58, RZ, RZ, R11 ;  /* 0x000000ffff3a7224 */ /* 0x000fe200078e000b */
[----:B--2---:R-:W-:Y:S02]  /*61e70*/  PRMT R4, R22, 0x5410, R21 ;  /* 0x0000541016047816 */ /* 0x004fe40000000015 */
[----:B---3--:R-:W-:Y:S02]  /*61e80*/  PRMT R5, R24, 0x5410, R23 ;  /* 0x0000541018057816 */ /* 0x008fe40000000017 */
[----:B----4-:R-:W-:-:S02]  /*61e90*/  PRMT R6, R28, 0x5410, R25 ;  /* 0x000054101c067816 */ /* 0x010fc40000000019 */
[----:B------:R-:W-:Y:S01]  /*61ea0*/  PRMT R7, R39, 0x5410, R38 ;  /* 0x0000541027077816 */ /* 0x000fe20000000026 */
[----:B------:R-:W-:Y:S01]  /*61eb0*/  NOP ;  /* 0x0000000000007918 */ /* 0x000fe20000000000 */
[----:B------:R-:W2:Y:S04]  /*61ec0*/  LDL.LU R38, [R1+0x13bc] ;  /* 0x0013bc0001267983 */ /* 0x000ea80000300800 */
[----:B------:R-:W2:Y:S04]  /*61ed0*/  LDL.LU R39, [R1+0x14f4] ;  /* 0x0014f40001277983 */ /* 0x000ea80000300800 */
[----:B------:R-:W-:Y:S04]  /*61ee0*/  STL [R1+0x20], R8 ;  /* 0x0000200801007387 */ /* 0x000fe80000100800 */
[----:B------:R-:W3:Y:S04]  /*61ef0*/  LDL.LU R15, [R1+0x13b0] ;  /* 0x0013b000010f7983 */ /* 0x000ee80000300800 */
[----:B------:R-:W3:Y:S04]  /*61f00*/  LDL.LU R16, [R1+0x14ec] ;  /* 0x0014ec0001107983 */ /* 0x000ee80000300800 */
[----:B------:R-:W4:Y:S04]  /*61f10*/  LDL.LU R17, [R1+0x13ac] ;  /* 0x0013ac0001117983 */ /* 0x000f280000300800 */
[----:B------:R-:W4:Y:S04]  /*61f20*/  LDL.LU R18, [R1+0x14f0] ;  /* 0x0014f00001127983 */ /* 0x000f280000300800 */
[----:B------:R-:W3:Y:S04]  /*61f30*/  LDL.LU R24, [R1+0x13a8] ;  /* 0x0013a80001187983 */ /* 0x000ee80000300800 */
[----:B------:R-:W3:Y:S04]  /*61f40*/  LDL.LU R28, [R1+0x14e8] ;  /* 0x0014e800011c7983 */ /* 0x000ee80000300800 */
[----:B------:R-:W-:Y:S04]  /*61f50*/  STL.64 [R1+0x16b8], R44 ;  /* 0x0016b82c01007387 */ /* 0x000fe80000100a00 */
[----:B------:R0:W-:Y:S01]  /*61f60*/  STSM.16.M88.4 [R57], R4 ;  /* 0x0000000439007844 */ /* 0x0001e20000000200 */
[----:B------:R-:W-:-:S03]  /*61f70*/  NOP ;  /* 0x0000000000007918 */ /* 0x000fc60000000000 */
[----:B------:R-:W-:Y:S04]  /*61f80*/  STL.64 [R1+0x16a8], R58 ;  /* 0x0016a83a01007387 */ /* 0x000fe80000100a00 */
[----:B------:R-:W1:Y:S01]  /*61f90*/  LDS.128 R8, [R57] ;  /* 0x0000000039087984 */ /* 0x000e620000000c00 */
[----:B0-----:R-:W-:-:S03]  /*61fa0*/  PRMT R4, R30, 0x5410, R29 ;  /* 0x000054101e047816 */ /* 0x001fc6000000001d */
[----:B------:R-:W4:Y:S04]  /*61fb0*/  LDL.LU R29, [R1+0x13c8] ;  /* 0x0013c800011d7983 */ /* 0x000f280000300800 */
[----:B------:R-:W4:Y:S01]  /*61fc0*/  LDL.LU R30, [R1+0x14f8] ;  /* 0x0014f800011e7983 */ /* 0x000f220000300800 */
[----:B------:R-:W-:-:S03]  /*61fd0*/  PRMT R5, R43, 0x5410, R31 ;  /* 0x000054102b057816 */ /* 0x000fc6000000001f */
[----:B------:R-:W4:Y:S04]  /*61fe0*/  LDL.LU R31, [R1+0x13c4] ;  /* 0x0013c400011f7983 */ /* 0x000f280000300800 */
[----:B------:R-:W4:Y:S04]  /*61ff0*/  LDL.LU R43, [R1+0x1500] ;  /* 0x00150000012b7983 */ /* 0x000f280000300800 */
[----:B------:R-:W4:Y:S04]  /*62000*/  LDL.LU R19, [R1+0x13c0] ;  /* 0x0013c00001137983 */ /* 0x000f280000300800 */
[----:B------:R-:W4:Y:S01]  /*62010*/  LDL.LU R20, [R1+0x14fc] ;  /* 0x0014fc0001147983 */ /* 0x000f220000300800 */
[----:B------:R-:W-:-:S02]  /*62020*/  PRMT R6, R27, 0x5410, R26 ;  /* 0x000054101b067816 */ /* 0x000fc4000000001a */
[----:B------:R-:W-:Y:S01]  /*62030*/  PRMT R7, R37, 0x5410, R36 ;  /* 0x0000541025077816 */ /* 0x000fe20000000024 */
[----:B------:R-:W-:Y:S01]  /*62040*/  NOP ;  /* 0x0000000000007918 */ /* 0x000fe20000000000 */
[----:B------:R-:W4:Y:S04]  /*62050*/  LDL.LU R36, [R1+0x164] ;  /* 0x0001640001247983 */ /* 0x000f280000300800 */
[----:B------:R-:W4:Y:S04]  /*62060*/  LDL.LU R37, [R1+0x1174] ;  /* 0x0011740001257983 */ /* 0x000f280000300800 */
[----:B------:R-:W-:Y:S01]  /*62070*/  STSM.16.M88.4 [R57], R4 ;  /* 0x0000000439007844 */ /* 0x000fe20000000200 */
[----:B------:R-:W-:-:S03]  /*62080*/  NOP ;  /* 0x0000000000007918 */ /* 0x000fc60000000000 */
[----:B------:R-:W0:Y:S04]  /*62090*/  LDS.128 R4, [R57] ;  /* 0x0000000039047984 */ /* 0x000e280000000c00 */
[----:B-1----:R2:W-:Y:S04]  /*620a0*/  STL.64 [R1+0x10], R8 ;  /* 0x0000100801007387 */ /* 0x0025e80000100a00 */
[----:B------:R1:W-:Y:S04]  /*620b0*/  STL [R1+0x18], R10 ;  /* 0x0000180a01007387 */ /* 0x0003e80000100800 */
[----:B------:R-:W4:Y:S04]  /*620c0*/  LDL.LU R21, [R1+0x13f4] ;  /* 0x0013f40001157983 */ /* 0x000f280000300800 */
[----:B------:R-:W4:Y:S04]  /*620d0*/  LDL.LU R22, [R1+0x1510] ;  /* 0x0015100001167983 */ /* 0x000f280000300800 */
[----:B------:R-:W4:Y:S04]  /*620e0*/  LDL.LU R23, [R1+0x13f0] ;  /* 0x0013f00001177983 */ /* 0x000f280000300800 */
[----:B------:R-:W4:Y:S04]  /*620f0*/  LDL.LU R25, [R1+0x150c] ;  /* 0x00150c0001197983 */ /* 0x000f280000300800 */
[----:B------:R-:W4:Y:S04]  /*62100*/  LDL.LU R26, [R1+0x13ec] ;  /* 0x0013ec00011a7983 */ /* 0x000f280000300800 */
[----:B------:R-:W4:Y:S01]  /*62110*/  LDL.LU R27, [R1+0x1508] ;  /* 0x00150800011b7983 */ /* 0x000f220000300800 */
[----:B------:R-:W-:-:S02]  /*62120*/  IMAD.MOV.U32 R46, RZ, RZ, R11 ;  /* 0x000000ffff2e7224 */ /* 0x000fc400078e000b */
[----:B0-----:R-:W-:Y:S01]  /*62130*/  IMAD.MOV.U32 R47, RZ, RZ, R4 ;  /* 0x000000ffff2f7224 */ /* 0x001fe200078e0004 */
[----:B--2---:R-:W-:Y:S02]  /*62140*/  PRMT R8, R39, 0x5410, R38 ;  /* 0x0000541027087816 */ /* 0x004fe40000000026 */
[----:B------:R-:W2:Y:S04]  /*62150*/  LDL.LU R38, [R1+0x13e8] ;  /* 0x0013e80001267983 */ /* 0x000ea80000300800 */
[----:B------:R-:W2:Y:S04]  /*62160*/  LDL.LU R39, [R1+0x1504] ;  /* 0x0015040001277983 */ /* 0x000ea80000300800 */
[----:B------:R-:W-:Y:S04]  /*62170*/  STL [R1+0x4], R5 ;  /* 0x0000040501007387 */ /* 0x000fe80000100800 */
[----:B------:R-:W-:Y:S01]  /*62180*/  STL.64 [R1+0x8], R6 ;  /* 0x0000080601007387 */ /* 0x000fe20000100a00 */
[----:B------:R-:W-:-:S03]  /*62190*/  NOP ;  /* 0x0000000000007918 */ /* 0x000fc60000000000 */
[----:B------:R-:W-:Y:S01]  /*621a0*/  STL.64 [R1+0x1698], R46 ;  /* 0x0016982e01007387 */ /* 0x000fe20000100a00 */
[----:B---3--:R-:W-:-:S03]  /*621b0*/  PRMT R11, R28, 0x5410, R24 ;  /* 0x000054101c0b7816 */ /* 0x008fc60000000018 */
[----:B------:R-:W3:Y:S04]  /*621c0*/  LDL.LU R24, [R1+0x1400] ;  /* 0x0014000001187983 */ /* 0x000ee80000300800 */
[----:B------:R-:W3:Y:S01]  /*621d0*/  LDL.LU R28, [R1+0x1514] ;  /* 0x00151400011c7983 */ /* 0x000ee20000300800 */
[----:B----4-:R-:W-:-:S03]  /*621e0*/  PRMT R12, R30, 0x5410, R29 ;  /* 0x000054101e0c7816 */ /* 0x010fc6000000001d */
[----:B------:R-:W4:Y:S04]  /*621f0*/  LDL.LU R29, [R1+0x13fc] ;  /* 0x0013fc00011d7983 */ /* 0x000f280000300800 */
[----:B------:R-:W4:Y:S01]  /*62200*/  LDL.LU R30, [R1+0x151c] ;  /* 0x00151c00011e7983 */ /* 0x000f220000300800 */
[----:B------:R-:W-:-:S03]  /*62210*/  PRMT R13, R43, 0x5410, R31 ;  /* 0x000054102b0d7816 */ /* 0x000fc6000000001f */
[----:B------:R-:W4:Y:S04]  /*62220*/  LDL.LU R31, [R1+0x13f8] ;  /* 0x0013f800011f7983 */ /* 0x000f280000300800 */
[----:B------:R-:W4:Y:S01]  /*62230*/  LDL.LU R43, [R1+0x1518] ;  /* 0x00151800012b7983 */ /* 0x000f220000300800 */
[----:B------:R-:W-:Y:S02]  /*62240*/  PRMT R9, R16, 0x5410, R15 ;  /* 0x0000541010097816 */ /* 0x000fe4000000000f */
[----:B-1----:R-:W-:-:S05]  /*62250*/  PRMT R10, R18, 0x5410, R17 ;  /* 0x00005410120a7816 */ /* 0x002fca0000000011 */
[----:B------:R-:W-:Y:S01]  /*62260*/  STSM.16.M88.4 [R57], R8 ;  /* 0x0000000839007844 */ /* 0x000fe20000000200 */
[----:B------:R-:W-:-:S03]  /*62270*/  NOP ;  /* 0x0000000000007918 */ /* 0x000fc60000000000 */
[----:B------:R-:W0:Y:S01]  /*62280*/  LDS.128 R4, [R57] ;  /* 0x0000000039047984 */ /* 0x000e220000000c00 */
[----:B------:R-:W-:Y:S02]  /*62290*/  PRMT R14, R20, 0x5410, R19 ;  /* 0x00005410140e7816 */ /* 0x000fe40000000013 */
[----:B------:R-:W-:Y:S01]  /*622a0*/  PRMT R15, R37, 0x5410, R36 ;  /* 0x00005410250f7816 */ /* 0x000fe20000000024 */
[----:B------:R-:W-:Y:S01]  /*622b0*/  NOP ;  /* 0x0000000000007918 */ /* 0x000fe20000000000 */
[----:B------:R-:W4:Y:S04]  /*622c0*/  LDL.LU R36, [R1+0x168] ;  /* 0x0001680001247983 */ /* 0x000f280000300800 */
[----:B------:R-:W4:Y:S04]  /*622d0*/  LDL.LU R37, [R1+0x1178] ;  /* 0x0011780001257983 */ /* 0x000f280000300800 */
[----:B------:R-:W-:Y:S01]  /*622e0*/  STSM.16.M88.4 [R57], R12 ;  /* 0x0000000c39007844 */ /* 0x000fe20000000200 */
[----:B------:R-:W-:-:S03]  /*622f0*/  NOP ;  /* 0x0000000000007918 */ /* 0x000fc60000000000 */
[----:B------:R-:W1:Y:S04]  /*62300*/  LDS.128 R8, [R57] ;  /* 0x0000000039087984 */ /* 0x000e680000000c00 */
[----:B0-----:R-:W-:Y:S04]  /*62310*/  STL.64 [R1+0x1668], R4 ;  /* 0x0016680401007387 */ /* 0x001fe80000100a00 */
[----:B------:R-:W-:Y:S01]  /*62320*/  STL.64 [R1+0x1660], R6 ;  /* 0x0016600601007387 */ /* 0x000fe20000100a00 */
[----:B------:R-:W-:Y:S02]  /*62330*/  PRMT R17, R25, 0x5410, R23 ;  /* 0x0000541019117816 */ /* 0x000fe40000000017 */
[----:B------:R-:W-:-:S02]  /*62340*/  PRMT R18, R27, 0x5410, R26 ;  /* 0x000054101b127816 */ /* 0x000fc4000000001a */
[----:B------:R-:W-:Y:S02]  /*62350*/  PRMT R16, R22, 0x5410, R21 ;  /* 0x0000541016107816 */ /* 0x000fe40000000015 */
[----:B--2---:R-:W-:Y:S01]  /*62360*/  PRMT R19, R39, 0x5410, R38 ;  /* 0x0000541027137816 */ /* 0x004fe20000000026 */
[----:B------:R-:W-:Y:S01]  /*62370*/  NOP ;  /* 0x0000000000007918 */ /* 0x000fe20000000000 */
[----:B------:R-:W2:Y:S04]  /*62380*/  LDL.LU R38, [R1+0x1430] ;  /* 0x0014300001267983 */ /* 0x000ea80000300800 */
[----:B------:R-:W2:Y:S04]  /*62390*/  LDL.LU R39, [R1+0x152c] ;  /* 0x00152c0001277983 */ /* 0x000ea80000300800 */
[----:B------:R-:W2:Y:S04]  /*623a0*/  LDL.LU R58, [R1+0x142c] ;  /* 0x00142c00013a7983 */ /* 0x000ea80000300800 */
[----:B------:R-:W2:Y:S04]  /*623b0*/  LDL.LU R25, [R1+0x1528] ;  /* 0x0015280001197983 */ /* 0x000ea80000300800 */
[----:B------:R-:W2:Y:S04]  /*623c0*/  LDL.LU R59, [R1+0x1428] ;  /* 0x00142800013b7983 */ /* 0x000ea80000300800 */
[----:B------:R-:W2:Y:S04]  /*623d0*/  LDL.LU R26, [R1+0x1524] ;  /* 0x00152400011a7983 */ /* 0x000ea80000300800 */
[----:B------:R-:W2:Y:S01]  /*623e0*/  LDL.LU R44, [R1+0x1404] ;  /* 0x00140400012c7983 */ /* 0x000ea20000300800 */
[----:B---3--:R-:W-:-:S03]  /*623f0*/  PRMT R20, R28, 0x5410, R24 ;  /* 0x000054101c147816 */ /* 0x008fc60000000018 */
[----:B------:R-:W3:Y:S04]  /*62400*/  LDL.LU R27, [R1+0x1520] ;  /* 0x00152000011b7983 */ /* 0x000ee80000300800 */
[----:B-1----:R-:W-:Y:S04]  /*62410*/  STL.64 [R1+0x1670], R8 ;  /* 0x0016700801007387 */ /* 0x002fe80000100a00 */
[----:B------:R-:W-:Y:S04]  /*62420*/  STL.64 [R1+0x1658], R10 ;  /* 0x0016580a01007387 */ /* 0x000fe80000100a00 */
[----:B------:R-:W3:Y:S04]  /*62430*/  LDL.LU R45, [R1+0x143c] ;  /* 0x00143c00012d7983 */ /* 0x000ee80000300800 */
[----:B------:R-:W3:Y:S04]  /*62440*/  LDL.LU R28, [R1+0x1534] ;  /* 0x00153400011c7983 */ /* 0x000ee80000300800 */
[----:B------:R-:W3:Y:S01]  /*62450*/  LDL.LU R61, [R1+0x1438] ;  /* 0x00143800013d7983 */ /* 0x000ee20000300800 */
[----:B----4-:R-:W-:-:S03]  /*62460*/  PRMT R21, R30, 0x5410, R29 ;  /* 0x000054101e157816 */ /* 0x010fc6000000001d */
[----:B------:R-:W3:Y:S04]  /*62470*/  LDL.LU R29, [R1+0x1538] ;  /* 0x00153800011d7983 */ /* 0x000ee80000300800 */
[----:B------:R-:W4:Y:S04]  /*62480*/  LDL.LU R2, [R1+0x1434] ;  /* 0x0014340001027983 */ /* 0x000f280000300800 */
[----:B------:R-:W4:Y:S01]  /*62490*/  LDL.LU R30, [R1+0x1530] ;  /* 0x00153000011e7983 */ /* 0x000f220000300800 */
[----:B------:R-:W-:-:S03]  /*624a0*/  PRMT R22, R43, 0x5410, R31 ;  /* 0x000054102b167816 */ /* 0x000fc6000000001f */
[----:B------:R-:W4:Y:S04]  /*624b0*/  LDL.LU R31, [R1+0x1e4] ;  /* 0x0001e400011f7983 */ /* 0x000f280000300800 */
[----:B------:R-:W4:Y:S04]  /*624c0*/  LDL.LU R43, [R1+0x117c] ;  /* 0x00117c00012b7983 */ /* 0x000f280000300800 */
[----:B------:R-:W-:Y:S01]  /*624d0*/  STSM.16.M88.4 [R57], R16 ;  /* 0x0000001039007844 */ /* 0x000fe20000000200 */
[----:B------:R-:W-:-:S03]  /*624e0*/  NOP ;  /* 0x0000000000007918 */ /* 0x000fc60000000000 */
[----:B------:R-:W0:Y:S01]  /*624f0*/  LDS.128 R12, [R57] ;  /* 0x00000000390c7984 */ /* 0x000e220000000c00 */
[----:B------:R-:W-:Y:S01]  /*62500*/  PRMT R23, R37, 0x5410, R36 ;  /* 0x0000541025177816 */ /* 0x000fe20000000024 */
[----:B------:R-:W-:-:S04]  /*62510*/  NOP ;  /* 0x0000000000007918 */ /* 0x000fc80000000000 */
[----:B------:R-:W-:Y:S01]  /*62520*/  STSM.16.M88.4 [R57], R20 ;  /* 0x0000001439007844 */ /* 0x000fe20000000200 */
[----:B------:R-:W-:-:S03]  /*62530*/  NOP ;  /* 0x0000000000007918 */ /* 0x000fc60000000000 */
[----:B------:R-:W1:Y:S04]  /*62540*/  LDS.128 R16, [R57] ;  /* 0x0000000039107984 */ /* 0x000e680000000c00 */
[----:B0-----:R-:W-:Y:S04]  /*62550*/  STL [R1+0x1680], R13 ;  /* 0x0016800d01007387 */ /* 0x001fe80000100800 */
[----:B------:R-:W-:Y:S04]  /*62560*/  STL [R1+0x16d4], R12 ;  /* 0x0016d40c01007387 */ /* 0x000fe80000100800 */
[----:B------:R-:W-:Y:S04]  /*62570*/  STL.64 [R1+0x1678], R14 ;  /* 0x0016780e01007387 */ /* 0x000fe80000100a00 */
[----:B------:R-:W4:Y:S04]  /*62580*/  LDL.LU R3, [R1+0x1468] ;  /* 0x0014680001037983 */ /* 0x000f280000300800 */
[----:B------:R-:W4:Y:S04]  /*62590*/  LDL.LU R36, [R1+0x1548] ;  /* 0x0015480001247983 */ /* 0x000f280000300800 */
[----:B------:R-:W4:Y:S04]  /*625a0*/  LDL.LU R48, [R1+0x1460] ;  /* 0x0014600001307983 */ /* 0x000f280000300800 */
[----:B------:R-:W4:Y:S04]  /*625b0*/  LDL.LU R37, [R1+0x1544] ;  /* 0x0015440001257983 */ /* 0x000f280000300800 */
[----:B------:R-:W4:Y:S01]  /*625c0*/  LDL.LU R49, [R1+0x1444] ;  /* 0x0014440001317983 */ /* 0x000f220000300800 */
[----:B--2---:R-:W-:-:S03]  /*625d0*/  PRMT R24, R39, 0x5410, R38 ;  /* 0x0000541027187816 */ /* 0x004fc60000000026 */
[----:B------:R-:W2:Y:S04]  /*625e0*/  LDL.LU R38, [R1+0x1540] ;  /* 0x0015400001267983 */ /* 0x000ea80000300800 */
[----:B------:R-:W2:Y:S04]  /*625f0*/  LDL.LU R60, [R1+0x1440] ;  /* 0x00144000013c7983 */ /* 0x000ea80000300800 */
[----:B------:R-:W2:Y:S04]  /*62600*/  LDL.LU R39, [R1+0x153c] ;  /* 0x00153c0001277983 */ /* 0x000ea80000300800 */
[----:B-1----:R-:W-:Y:S04]  /*62610*/  STL.64 [R1+0x16c8], R16 ;  /* 0x0016c81001007387 */ /* 0x002fe80000100a00 */
[----:B------:R-:W-:Y:S01]  /*62620*/  STL.64 [R1+0x1688], R18 ;  /* 0x0016881201007387 */ /* 0x000fe20000100a00 */
[----:B---3--:R-:W-:-:S03]  /*62630*/  PRMT R29, R29, 0x5410, R61 ;  /* 0x000054101d1d7816 */ /* 0x008fc6000000003d */
[----:B------:R-:W3:Y:S04]  /*62640*/  LDL.LU R61, [R1+0x1e8] ;  /* 0x0001e800013d7983 */ /* 0x000ee80000300800 */
[----:B------:R-:W3:Y:S01]  /*62650*/  LDL.LU R5, [R1+0x1470] ;  /* 0x0014700001057983 */ /* 0x000ee20000300800 */
[----:B----4-:R-:W-:-:S03]  /*62660*/  PRMT R31, R43, 0x5410, R31 ;  /* 0x000054102b1f7816 */ /* 0x010fc6000000001f */
[----:B------:R-:W4:Y:S04]  /*62670*/  LDL.LU R43, [R1+0x154c] ;  /* 0x00154c00012b7983 */ /* 0x000f280000300800 */
[----:B------:R-:W4:Y:S04]  /*62680*/  LDL.LU R8, [R1+0x14a8] ;  /* 0x0014a80001087983 */ /* 0x000f280000300800 */
[----:B------:R-:W4:Y:S04]  /*62690*/  LDL.LU R9, [R1+0x155c] ;  /* 0x00155c0001097983 */ /* 0x000f280000300800 */
[----:B------:R-:W4:Y:S04]  /*626a0*/  LDL.LU R46, [R1+0x1494] ;  /* 0x00149400012e7983 */ /* 0x000f280000300800 */
[----:B------:R-:W4:Y:S01]  /*626b0*/  LDL.LU R47, [R1+0x1558] ;  /* 0x00155800012f7983 */ /* 0x000f220000300800 */
[----:B------:R-:W-:-:S02]  /*626c0*/  PRMT R25, R25, 0x5410, R58 ;  /* 0x0000541019197816 */ /* 0x000fc4000000003a */
[----:B------:R-:W-:Y:S01]  /*626d0*/  PRMT R26, R26, 0x5410, R59 ;  /* 0x000054101a1a7816 */ /* 0x000fe2000000003b */
[----:B------:R-:W4:Y:S01]  /*626e0*/  LDL.LU R58, [R1+0x1474] ;  /* 0x00147400013a7983 */ /* 0x000f220000300800 */
[----:B------:R-:W-:Y:S02]  /*626f0*/  PRMT R30, R30, 0x5410, R2 ;  /* 0x000054101e1e7816 */ /* 0x000fe40000000002 */
[----:B------:R-:W-:Y:S01]  /*62700*/  PRMT R27, R27, 0x5410, R44 ;  /* 0x000054101b1b7816 */ /* 0x000fe2000000002c */
[----:B------:R-:W4:Y:S01]  /*62710*/  LDL.LU R59, [R1+0x1550] ;  /* 0x00155000013b7983 */ /* 0x000f220000300800 */
[----:B------:R-:W-:Y:S01]  /*62720*/  PRMT R28, R28, 0x5410, R45 ;  /* 0x000054101c1c7816 */ /* 0x000fe2000000002d */
[----:B------:R-:W-:Y:S02]  /*62730*/  NOP ;  /* 0x0000000000007918 */ /* 0x000fe40000000000 */
[----:B------:R-:W4:Y:S04]  /*62740*/  LDL.LU R2, [R1+0x1168] ;  /* 0x0011680001027983 */ /* 0x000f280000300800 */
[----:B------:R-:W4:Y:S04]  /*62750*/  LDL.LU R44, [R1+0x14b0] ;  /* 0x0014b000012c7983 */ /* 0x000f280000300800 */
[----:B------:R-:W4:Y:S04]  /*62760*/  LDL.LU R45, [R1+0x1564] ;  /* 0x00156400012d7983 */ /* 0x000f280000300800 */
[----:B------:R-:W4:Y:S04]  /*62770*/  LDL.LU R6, [R1+0x14ac] ;  /* 0x0014ac0001067983 */ /* 0x000f280000300800 */
[----:B------:R-:W4:Y:S04]  /*62780*/  LDL.LU R7, [R1+0x1560] ;  /* 0x0015600001077983 */ /* 0x000f280000300800 */
[----:B------:R-:W-:Y:S01]  /*62790*/  STSM.16.M88.4 [R57], R24 ;  /* 0x0000001839007844 */ /* 0x000fe20000000200 */
[----:B------:R-:W-:-:S03]  /*627a0*/  NOP ;  /* 0x0000000000007918 */ /* 0x000fc60000000000 */
[----:B------:R-:W0:Y:S01]  /*627b0*/  LDS.128 R20, [R57] ;  /* 0x0000000039147984 */ /* 0x000e220000000c00 */
[----:B------:R-:W-:Y:S01]  /*627c0*/  NOP ;  /* 0x0000000000007918 */ /* 0x000fe20000000000 */
[----:B------:R-:W-:Y:S02]  /*627d0*/  PRMT R36, R36, 0x5410, R3 ;  /* 0x0000541024247816 */ /* 0x000fe40000000003 */
[----:B------:R-:W4:Y:S01]  /*627e0*/  LDL.LU R3, [R1+0x1480] ;  /* 0x0014800001037983 */ /* 0x000f220000300800 */
[----:B------:R-:W-:-:S03]  /*627f0*/  PRMT R37, R37, 0x5410, R48 ;  /* 0x0000541025257816 */ /* 0x000fc60000000030 */
[----:B------:R-:W4:Y:S04]  /*62800*/  LDL.LU R48, [R1+0x1554] ;  /* 0x0015540001307983 */ /* 0x000f280000300800 */
[----:B------:R-:W-:Y:S01]  /*62810*/  STSM.16.M88.4 [R57], R28 ;  /* 0x0000001c39007844 */ /* 0x000fe20000000200 */
[----:B------:R-:W-:-:S03]  /*62820*/  NOP ;  /* 0x0000000000007918 */ /* 0x000fc60000000000 */
[----:B------:R-:W1:Y:S01]  /*62830*/  LDS.128 R24, [R57] ;  /* 0x0000000039187984 */ /* 0x000e620000000c00 */
[----:B--2---:R-:W-:-:S03]  /*62840*/  PRMT R38, R38, 0x5410, R49 ;  /* 0x0000541026267816 */ /* 0x004fc60000000031 */
[----:B------:R-:W2:Y:S01]  /*62850*/  LDL.LU R49, [R1+0x116c] ;  /* 0x00116c0001317983 */ /* 0x000ea20000300800 */
[----:B------:R-:W-:Y:S01]  /*62860*/  PRMT R39, R39, 0x5410, R60 ;  /* 0x0000541027277816 */ /* 0x000fe2000000003c */
[----:B------:R-:W-:-:S04]  /*62870*/  NOP ;  /* 0x0000000000007918 */ /* 0x000fc80000000000 */
[----:B------:R-:W-:Y:S01]  /*62880*/  STSM.16.M88.4 [R57], R36 ;  /* 0x0000002439007844 */ /* 0x000fe20000000200 */
[----:B------:R-:W-:-:S03]  /*62890*/  NOP ;  /* 0x0000000000007918 */ /* 0x000fc60000000000 */
[----:B------:R-:W1:Y:S01]  /*628a0*/  LDS.128 R28, [R57] ;  /* 0x00000000391c7984 */ /* 0x000e620000000c00 */
[----:B---3--:R-:W-:Y:S01]  /*628b0*/  PRMT R35, R61, 0x5410, R35 ;  /* 0x000054103d237816 */ /* 0x008fe20000000023 */
[----:B------:R-:W-:Y:S02]  /*628c0*/  NOP ;  /* 0x0000000000007918 */ /* 0x000fe40000000000 */
[----:B------:R-:W3:Y:S04]  /*628d0*/  LDL.LU.64 R60, [R1+0x1160] ;  /* 0x00116000013c7983 */ /* 0x000ee80000300a00 */
[----:B------:R-:W-:Y:S01]  /*628e0*/  STSM.16.M88.4 [R57], R32 ;  /* 0x0000002039007844 */ /* 0x000fe20000000200 */
[----:B------:R-:W-:Y:S01]  /*628f0*/  NOP ;  /* 0x0000000000007918 */ /* 0x000fe20000000000 */
[----:B----4-:R-:W-:-:S02]  /*62900*/  PRMT R43, R43, 0x5410, R5 ;  /* 0x000054102b2b7816 */ /* 0x010fc40000000005 */
[----:B------:R-:W4:Y:S01]  /*62910*/  LDS.128 R32, [R57] ;  /* 0x0000000039207984 */ /* 0x000f220000000c00 */
[----:B------:R-:W-:-:S03]  /*62920*/  NOP ;  /* 0x0000000000007918 */ /* 0x000fc60000000000 */
[----:B------:R-:W4:Y:S04]  /*62930*/  LDL.LU.64 R4, [R1+0x1148] ;  /* 0x0011480001047983 */ /* 0x000f280000300a00 */
[----:B------:R0:W-:Y:S01]  /*62940*/  STSM.16.M88.4 [R57], R40 ;  /* 0x0000002839007844 */ /* 0x0001e20000000200 */
[----:B------:R-:W-:-:S03]  /*62950*/  NOP ;  /* 0x0000000000007918 */ /* 0x000fc60000000000 */
[----:B------:R-:W1:Y:S01]  /*62960*/  LDS.128 R36, [R57] ;  /* 0x0000000039247984 */ /* 0x000e620000000c00 */
[----:B0-----:R-:W-:-:S03]  /*62970*/  PRMT R42, R47, 0x5410, R46 ;  /* 0x000054102f2a7816 */ /* 0x001fc6000000002e */
[----:B------:R-:W4:Y:S01]  /*62980*/  LDL.LU.64 R46, [R1+0x1158] ;  /* 0x00115800012e7983 */ /* 0x000f220000300a00 */
[----:B------:R-:W-:Y:S02]  /*62990*/  PRMT R41, R9, 0x5410, R8 ;  /* 0x0000541009297816 */ /* 0x000fe40000000008 */
[----:B------:R-:W-:Y:S02]  /*629a0*/  PRMT R40, R59, 0x5410, R58 ;  /* 0x000054103b287816 */ /* 0x000fe4000000003a */
[----:B------:R-:W-:Y:S01]  /*629b0*/  PRMT R43, R2, 0x5410, R52 ;  /* 0x00005410022b7816 */ /* 0x000fe20000000034 */
[----:B------:R-:W-:Y:S01]  /*629c0*/  NOP ;  /* 0x0000000000007918 */ /* 0x000fe20000000000 */
[----:B------:R-:W-:-:S03]  /*629d0*/  PRMT R9, R45, 0x5410, R44 ;  /* 0x000054102d097816 */ /* 0x000fc6000000002c */
[----:B------:R-:W-:Y:S01]  /*629e0*/  STSM.16.M88.4 [R57], R40 ;  /* 0x0000002839007844 */ /* 0x000fe20000000200 */
[----:B------:R-:W-:Y:S01]  /*629f0*/  NOP ;  /* 0x0000000000007918 */ /* 0x000fe20000000000 */
[----:B------:R-:W-:Y:S02]  /*62a00*/  PRMT R10, R7, 0x5410, R6 ;  /* 0x00005410070a7816 */ /* 0x000fe40000000006 */
[----:B------:R-:W0:Y:S04]  /*62a10*/  LDS.128 R40, [R57] ;  /* 0x0000000039287984 */ /* 0x000e280000000c00 */
[----:B------:R-:W4:Y:S04]  /*62a20*/  LDL.LU R52, [R1+0x1718] ;  /* 0x0017180001347983 */ /* 0x000f280000300800 */
[----:B------:R-:W4:Y:S04]  /*62a30*/  LDL.LU.64 R58, [R1+0x1140] ;  /* 0x00114000013a7983 */ /* 0x000f280000300a00 */
[----:B------:R-:W4:Y:S04]  /*62a40*/  LDL.LU R2, [R1+0x154] ;  /* 0x0001540001027983 */ /* 0x000f280000300800 */
[----:B------:R-:W4:Y:S01]  /*62a50*/  LDL.LU.64 R44, [R1+0x1150] ;  /* 0x00115000012c7983 */ /* 0x000f220000300a00 */
[----:B------:R-:W-:-:S02]  /*62a60*/  PRMT R8, R48, 0x5410, R3 ;  /* 0x0000541030087816 */ /* 0x000fc40000000003 */
[----:B------:R-:W-:Y:S01]  /*62a70*/  PRMT R3, R0, 0x7770, RZ ;  /* 0x0000777000037816 */ /* 0x000fe200000000ff */
[----:B------:R-:W-:Y:S01]  /*62a80*/  NOP ;  /* 0x0000000000007918 */ /* 0x000fe20000000000 */
[----:B--2---:R-:W-:Y:S02]  /*62a90*/  PRMT R11, R49, 0x5410, R53 ;  /* 0x00005410310b7816 */ /* 0x004fe40000000035 */
[----:B------:R-:W2:Y:S04]  /*62aa0*/  LDL.LU R53, [R1+0x1714] ;  /* 0x0017140001357983 */ /* 0x000ea80000300800 */
[----:B------:R-:W-:Y:S01]  /*62ab0*/  STSM.16.M88.4 [R57], R8 ;  /* 0x0000000839007844 */ /* 0x000fe20000000200 */
[----:B------:R-:W-:-:S03]  /*62ac0*/  NOP ;  /* 0x0000000000007918 */ /* 0x000fc60000000000 */
[----:B------:R-:W2:Y:S04]  /*62ad0*/  LDL.LU.64 R48, [R1+0x1138] ;  /* 0x0011380001307983 */ /* 0x000ea80000300a00 */
[----:B---3--:R3:W-:Y:S02]  /*62ae0*/  @P3 STG.E.U8 desc[UR46][R60.64], R3 ;  /* 0x000000033c003986 */ /* 0x0087e4000c10112e */
[C---:B---3--:R-:W-:Y:S02]  /*62af0*/  PRMT R3, R0.reuse, 0x7771, RZ ;  /* 0x0000777100037816 */ /* 0x048fe400000000ff */
[----:B------:R-:W3:Y:S04]  /*62b00*/  LDL.LU.64 R60, [R1+0x1130] ;  /* 0x00113000013c7983 */ /* 0x000ee80000300a00 */
[----:B------:R-:W3:Y:S04]  /*62b10*/  LDL.LU.64 R16, [R1+0x1128] ;  /* 0x0011280001107983 */ /* 0x000ee80000300a00 */
[----:B----4-:R4:W-:Y:S04]  /*62b20*/  @P4 STG.E.U8 desc[UR46][R4.64], R3 ;  /* 0x0000000304004986 */ /* 0x0109e8000c10112e */
[----:B------:R-:W3:Y:S04]  /*62b30*/  LDL.LU.64 R14, [R1+0x1120] ;  /* 0x00112000010e7983 */ /* 0x000ee80000300a00 */
[----:B------:R-:W3:Y:S01]  /*62b40*/  LDL.LU.64 R12, [R1+0x1118] ;  /* 0x00111800010c7983 */ /* 0x000ee20000300a00 */
[----:B----4-:R-:W-:-:S03]  /*62b50*/  PRMT R3, R0, 0x7772, RZ ;  /* 0x0000777200037816 */ /* 0x010fc600000000ff */
[----:B------:R-:W4:Y:S04]  /*62b60*/  LDL.LU.64 R10, [R1+0x1110] ;  /* 0x00111000010a7983 */ /* 0x000f280000300a00 */
[----:B------:R1:W-:Y:S02]  /*62b70*/  @P5 STG.E.U8 desc[UR46][R46.64], R3 ;  /* 0x000000032e005986 */ /* 0x0003e4000c10112e */
[----:B-1----:R-:W-:Y:S02]  /*62b80*/  PRMT R3, R0, 0x7773, RZ ;  /* 0x0000777300037816 */ /* 0x002fe400000000ff */
[----:B------:R-:W2:Y:S04]  /*62b90*/  LDL.LU R0, [R1+0x1710] ;  /* 0x0017100001007983 */ /* 0x000ea80000300800 */
[----:B------:R-:W4:Y:S04]  /*62ba0*/  LDL.LU.64 R8, [R1+0x1108] ;  /* 0x0011080001087983 */ /* 0x000f280000300a00 */
[----:B------:R-:W4:Y:S04]  /*62bb0*/  LDL.LU.64 R6, [R1+0x1100] ;  /* 0x0011000001067983 */ /* 0x000f280000300a00 */
[----:B------:R-:W4:Y:S04]  /*62bc0*/  LDL.LU.64 R4, [R1+0x10f8] ;  /* 0x0010f80001047983 */ /* 0x000f280000300a00 */
[----:B------:R1:W-:Y:S04]  /*62bd0*/  @P6 STG.E.U8 desc[UR46][R58.64], R3 ;  /* 0x000000033a006986 */ /* 0x0003e8000c10112e */
[----:B------:R-:W4:Y:S01]  /*62be0*/  LDL.LU.64 R46, [R1+0x10f0] ;  /* 0x0010f000012e7983 */ /* 0x000f220000300a00 */
[----:B-1----:R-:W-:-:S03]  /*62bf0*/  PRMT R3, R2, 0x7770, RZ ;  /* 0x0000777002037816 */ /* 0x002fc600000000ff */
[----:B------:R-:W4:Y:S04]  /*62c00*/  LDL.LU.64 R58, [R1+0x10e8] ;  /* 0x0010e800013a7983 */ /* 0x000f280000300a00 */
[----:B------:R1:W-:Y:S01]  /*62c10*/  @P1 STG.E.U8 desc[UR46][R44.64], R3 ;  /* 0x000000032c001986 */ /* 0x0003e2000c10112e */
[----:B------:R-:W-:-:S03]  /*62c20*/  PRMT R18, R2, 0x7771, RZ ;  /* 0x0000777102127816 */ /* 0x000fc600000000ff */
[----:B-1----:R-:W4:Y:S04]  /*62c30*/  LDL.LU R3, [R1+0x140] ;  /* 0x0001400001037983 */ /* 0x002f280000300800 */
[----:B------:R-:W4:Y:S01]  /*62c40*/  LDL.LU.64 R44, [R1+0x10e0] ;  /* 0x0010e000012c7983 */ /* 0x000f220000300a00 */
[----:B--2---:R-:W-:-:S13]  /*62c50*/  LOP3.LUT P1, RZ, R0, 0x800, RZ, 0xc0, !PT ;  /* 0x0000080000ff7812 */ /* 0x004fda000782c0ff */
[----:B------:R1:W-:Y:S01]  /*62c60*/  @P1 STG.E.U8 desc[UR46][R48.64], R18 ;  /* 0x0000001230001986 */ /* 0x0003e2000c10112e */
[----:B------:R-:W-:-:S03]  /*62c70*/  LOP3.LUT P1, RZ, R0, 0x400, RZ, 0xc0, !PT ;  /* 0x0000040000ff7812 */ /* 0x000fc6000782c0ff */
[----:B-1----:R-:W2:Y:S01]  /*62c80*/  LDL.LU.64 R48, [R1+0x10d8] ;  /* 0x0010d80001307983 */ /* 0x002ea20000300a00 */
[----:B------:R-:W-:-:S09]  /*62c90*/  PRMT R18, R2, 0x7772, RZ ;  /* 0x0000777202127816 */ /* 0x000fd200000000ff */
[----:B---3--:R1:W-:Y:S04]  /*62ca0*/  @P1 STG.E.U8 desc[UR46][R60.64], R18 ;  /* 0x000000123c001986 */ /* 0x0083e8000c10112e */
[----:B-1----:R-:W3:Y:S01]  /*62cb0*/  LDL.LU.64 R60, [R1+0x10d0] ;  /* 0x0010d000013c7983 */ /* 0x002ee20000300a00 */
[----:B------:R-:W-:Y:S02]  /*62cc0*/  LOP3.LUT P1, RZ, R0, 0x200, RZ, 0xc0, !PT ;  /* 0x0000020000ff7812 */ /* 0x000fe4000782c0ff */
[----:B------:R-:W-:-:S11]  /*62cd0*/  PRMT R2, R2, 0x7773, RZ ;  /* 0x0000777302027816 */ /* 0x000fd600000000ff */
[----:B------:R1:W-:Y:S01]  /*62ce0*/  @P1 STG.E.U8 desc[UR46][R16.64], R2 ;  /* 0x0000000210001986 */ /* 0x0003e2000c10112e */
[----:B------:R-:W-:Y:S02]  /*62cf0*/  LOP3.LUT P1, RZ, R0, 0x100, RZ, 0xc0, !PT ;  /* 0x0000010000ff7812 */ /* 0x000fe4000782c0ff */
[----:B-1----:R-:W-:-:S11]  /*62d00*/  PRMT R2, R54, 0x7770, RZ ;  /* 0x0000777036027816 */ /* 0x002fd600000000ff */
[----:B------:R1:W-:Y:S01]  /*62d10*/  @P1 STG.E.U8 desc[UR46][R14.64], R2 ;  /* 0x000000020e001986 */ /* 0x0003e2000c10112e */
[----:B------:R-:W-:Y:S02]  /*62d20*/  LOP3.LUT P1, RZ, R0, 0x80, RZ, 0xc0, !PT ;  /* 0x0000008000ff7812 */ /* 0x000fe4000782c0ff */
[----:B-1----:R-:W-:-:S11]  /*62d30*/  PRMT R2, R54, 0x7771, RZ ;  /* 0x0000777136027816 */ /* 0x002fd600000000ff */
[----:B------:R1:W-:Y:S01]  /*62d40*/  @P1 STG.E.U8 desc[UR46][R12.64], R2 ;  /* 0x000000020c001986 */ /* 0x0003e2000c10112e */
[----:B------:R-:W-:Y:S02]  /*62d50*/  LOP3.LUT P1, RZ, R0, 0x40, RZ, 0xc0, !PT ;  /* 0x0000004000ff7812 */ /* 0x000fe4000782c0ff */
[----:B-1----:R-:W-:-:S11]  /*62d60*/  PRMT R2, R54, 0x7772, RZ ;  /* 0x0000777236027816 */ /* 0x002fd600000000ff */
[----:B----4-:R1:W-:Y:S01]  /*62d70*/  @P1 STG.E.U8 desc[UR46][R10.64], R2 ;  /* 0x000000020a001986 */ /* 0x0103e2000c10112e */
[----:B------:R-:W-:Y:S02]  /*62d80*/  LOP3.LUT P1, RZ, R0, 0x20, RZ, 0xc0, !PT ;  /* 0x0000002000ff7812 */ /* 0x000fe4000782c0ff */
[----:B-1----:R-:W-:Y:S02]  /*62d90*/  PRMT R2, R54, 0x7773, RZ ;  /* 0x0000777336027816 */ /* 0x002fe400000000ff */
[----:B------:R-:W-:Y:S01]  /*62da0*/  LOP3.LUT P2, RZ, R52, 0x8, RZ, 0xc0, !PT ;  /* 0x0000000834ff7812 */ /* 0x000fe2000784c0ff */
[----:B------:R-:W4:Y:S08]  /*62db0*/  LDL.LU R54, [R1+0x170c] ;  /* 0x00170c0001367983 */ /* 0x000f300000300800 */
[----:B------:R1:W-:Y:S01]  /*62dc0*/  @P1 STG.E.U8 desc[UR46][R8.64], R2 ;  /* 0x0000000208001986 */ /* 0x0003e2000c10112e */
[----:B------:R-:W-:-:S02]  /*62dd0*/  LOP3.LUT P1, RZ, R0, 0x10, RZ, 0xc0, !PT ;  /* 0x0000001000ff7812 */ /* 0x000fc4000782c0ff */
[----:B------:R-:W-:Y:S02]  /*62de0*/  LOP3.LUT P0, RZ, R52, 0x2, RZ, 0xc0, !PT ;  /* 0x0000000234ff7812 */ /* 0x000fe4000780c0ff */
[----:B-1----:R-:W-:-:S09]  /*62df0*/  PRMT R2, R56, 0x7770, RZ ;  /* 0x0000777038027816 */ /* 0x002fd200000000ff */
[----:B------:R1:W-:Y:S01]  /*62e00*/  @P1 STG.E.U8 desc[UR46][R6.64], R2 ;  /* 0x0000000206001986 */ /* 0x0003e2000c10112e */
[----:B------:R-:W-:Y:S02]  /*62e10*/  LOP3.LUT P3, RZ, R53, 0x40000000, RZ, 0xc0, !PT ;  /* 0x4000000035ff7812 */ /* 0x000fe4000786c0ff */
[----:B-1----:R-:W-:-:S05]  /*62e20*/  PRMT R2, R56, 0x7771, RZ ;  /* 0x0000777138027816 */ /* 0x002fca00000000ff */
[----:B------:R1:W-:Y:S01]  /*62e30*/  @P2 STG.E.U8 desc[UR46][R4.64], R2 ;  /* 0x0000000204002986 */ /* 0x0003e2000c10112e */
[----:B------:R-:W-:Y:S02]  /*62e40*/  LOP3.LUT P4, RZ, R53, 0x10000000, RZ, 0xc0, !PT ;  /* 0x1000000035ff7812 */ /* 0x000fe4000788c0ff */
[----:B-1----:R-:W-:-:S05]  /*62e50*/  PRMT R2, R56, 0x7772, RZ ;  /* 0x0000777238027816 */ /* 0x002fca00000000ff */
[----:B------:R1:W-:Y:S01]  /*62e60*/  @P0 STG.E.U8 desc[UR46][R46.64], R2 ;  /* 0x000000022e000986 */ /* 0x0003e2000c10112e */
[C---:B------:R-:W-:Y:S02]  /*62e70*/  LOP3.LUT P5, RZ, R53.reuse, 0x8000000, RZ, 0xc0, !PT ;  /* 0x0800000035ff7812 */ /* 0x040fe400078ac0ff */
[----:B-1----:R-:W-:Y:S02]  /*62e80*/  PRMT R2, R56, 0x7773, RZ ;  /* 0x0000777338027816 */ /* 0x002fe400000000ff */
[----:B------:R-:W-:Y:S01]  /*62e90*/  LOP3.LUT P6, RZ, R53, 0x2000000, RZ, 0xc0, !PT ;  /* 0x0200000035ff7812 */ /* 0x000fe200078cc0ff */
[----:B------:R-:W4:Y:S04]  /*62ea0*/  LDL.LU R56, [R1+0x1708] ;  /* 0x0017080001387983 */ /* 0x000f280000300800 */
[----:B------:R1:W-:Y:S02]  /*62eb0*/  @P3 STG.E.U8 desc[UR46][R58.64], R2 ;  /* 0x000000023a003986 */ /* 0x0003e4000c10112e */
[----:B-1----:R-:W-:-:S05]  /*62ec0*/  PRMT R2, R3, 0x7770, RZ ;  /* 0x0000777003027816 */ /* 0x002fca00000000ff */
[----:B------:R1:W-:Y:S02]  /*62ed0*/  @P4 STG.E.U8 desc[UR46][R44.64], R2 ;  /* 0x000000022c004986 */ /* 0x0003e4000c10112e */
[----:B-1----:R-:W-:-:S05]  /*62ee0*/  PRMT R2, R3, 0x7771, RZ ;  /* 0x0000777103027816 */ /* 0x002fca00000000ff */
[----:B--2---:R1:W-:Y:S02]  /*62ef0*/  @P5 STG.E.U8 desc[UR46][R48.64], R2 ;  /* 0x0000000230005986 */ /* 0x0043e4000c10112e */
[----:B-1----:R-:W-:-:S05]  /*62f00*/  PRMT R2, R3, 0x7772, RZ ;  /* 0x0000777203027816 */ /* 0x002fca00000000ff */
[----:B---3--:R1:W-:Y:S04]  /*62f10*/  @P6 STG.E.U8 desc[UR46][R60.64], R2 ;  /* 0x000000023c006986 */ /* 0x0083e8000c10112e */
[----:B-1----:R-:W2:Y:S04]  /*62f20*/  LDL.LU.64 R60, [R1+0x10c8] ;  /* 0x0010c800013c7983 */ /* 0x002ea80000300a00 */
[----:B------:R-:W3:Y:S04]  /*62f30*/  LDL.LU.64 R4, [R1+0x10c0] ;  /* 0x0010c00001047983 */ /* 0x000ee80000300a00 */
[----:B------:R-:W3:Y:S04]  /*62f40*/  LDL.LU.64 R46, [R1+0x10b8] ;  /* 0x0010b800012e7983 */ /* 0x000ee80000300a00 */
[----:B------:R-:W3:Y:S04]  /*62f50*/  LDL.LU.64 R58, [R1+0x10b0] ;  /* 0x0010b000013a7983 */ /* 0x000ee80000300a00 */
[----:B------:R-:W3:Y:S04]  /*62f60*/  LDL.LU R2, [R1+0x144] ;  /* 0x0001440001027983 */ /* 0x000ee80000300800 */
[----:B------:R-:W3:Y:S04]  /*62f70*/  LDL.LU.64 R44, [R1+0x10a8] ;  /* 0x0010a800012c7983 */ /* 0x000ee80000300a00 */
[----:B------:R-:W3:Y:S04]  /*62f80*/  LDL.LU.64 R48, [R1+0x10a0] ;  /* 0x0010a00001307983 */ /* 0x000ee80000300a00 */
[----:B------:R-:W3:Y:S01]  /*62f90*/  LDL.LU R17, [R1+0x148] ;  /* 0x0001480001117983 */ /* 0x000ee20000300800 */
[----:B------:R-:W-:-:S02]  /*62fa0*/  LOP3.LUT P3, RZ, R53, 0x400000, RZ, 0xc0, !PT ;  /* 0x0040000035ff7812 */ /* 0x000fc4000786c0ff */
[----:B------:R-:W-:Y:S02]  /*62fb0*/  PRMT R3, R3, 0x7773, RZ ;  /* 0x0000777303037816 */ /* 0x000fe400000000ff */
[----:B----4-:R-:W-:Y:S02]  /*62fc0*/  LOP3.LUT P1, RZ, R54, 0x40000000, RZ, 0xc0, !PT ;  /* 0x4000000036ff7812 */ /* 0x010fe4000782c0ff */
[----:B------:R-:W-:Y:S02]  /*62fd0*/  LOP3.LUT P4, RZ, R53, 0x100000, RZ, 0xc0, !PT ;  /* 0x0010000035ff7812 */ /* 0x000fe4000788c0ff */
[----:B------:R-:W-:Y:S02]  /*62fe0*/  LOP3.LUT R0, R0, 0xfffffffe, RZ, 0xc0, !PT ;  /* 0xfffffffe00007812 */ /* 0x000fe400078ec0ff */
[----:B------:R-:W-:-:S03]  /*62ff0*/  LOP3.LUT R56, R56, 0xefffffff, RZ, 0xc0, !PT ;  /* 0xefffffff38387812 */ /* 0x000fc600078ec0ff */
[----:B--2---:R1:W-:Y:S04]  /*63000*/  @P3 STG.E.U8 desc[UR46][R60.64], R3 ;  /* 0x000000033c003986 */ /* 0x0043e8000c10112e */
[----:B-1----:R-:W2:Y:S01]  /*63010*/  LDL.LU.64 R60, [R1+0x1098] ;  /* 0x00109800013c7983 */ /* 0x002ea20000300a00 */
[----:B------:R-:W-:Y:S02]  /*63020*/  @P1 LOP3.LUT R56, R56, 0x10000000, RZ, 0xfc, !PT ;  /* 0x1000000038381812 */ /* 0x000fe400078efcff */
[----:B------:R-:W-:Y:S01]  /*63030*/  LOP3.LUT P1, RZ, R53, 0x2, RZ, 0xc0, !PT ;  /* 0x0000000235ff7812 */ /* 0x000fe2000782c0ff */
[----:B------:R-:W4:Y:S01]  /*63040*/  LDL.LU.64 R18, [R1+0x1090] ;  /* 0x0010900001127983 */ /* 0x000f220000300a00 */
[----:B------:R-:W-:-:S03]  /*63050*/  LOP3.LUT R56, R56, 0xdfffffff, RZ, 0xc0, !PT ;  /* 0xdfffffff38387812 */ /* 0x000fc600078ec0ff */
[----:B------:R-:W4:Y:S08]  /*63060*/  LDL.LU.64 R14, [R1+0x1088] ;  /* 0x00108800010e7983 */ /* 0x000f300000300a00 */
        /* <DEDUP_REMOVED lines=8> */
[----:B---3--:R-:W-:-:S05]  /*630f0*/  PRMT R3, R2, 0x7770, RZ ;  /* 0x0000777002037816 */ /* 0x008fca00000000ff */
[----:B------:R1:W-:Y:S06]  /*63100*/  @P4 STG.E.U8 desc[UR46][R4.64], R3 ;  /* 0x0000000304004986 */ /* 0x0003ec000c10112e */
[----:B------:R-:W-:Y:S02]  /*63110*/  @P1 LOP3.LUT R0, R0, 0x1, RZ, 0xfc, !PT ;  /* 0x0000000100001812 */ /* 0x000fe400078efcff */
[----:B------:R-:W-:Y:S01]  /*63120*/  LOP3.LUT P1, RZ, R53, 0x200, RZ, 0xc0, !PT ;  /* 0x0000020035ff7812 */ /* 0x000fe2000782c0ff */
[----:B-1----:R-:W3:Y:S01]  /*63130*/  LDL.LU R3, [R1+0x14c] ;  /* 0x00014c0001037983 */ /* 0x002ee20000300800 */
[----:B------:R-:W-:-:S03]  /*63140*/  LOP3.LUT R0, R0, 0xfffffffd, RZ, 0xc0, !PT ;  /* 0xfffffffd00007812 */ /* 0x000fc600078ec0ff */
[----:B------:R-:W3:Y:S04]  /*63150*/  LDL.LU.64 R12, [R1+0x1080] ;  /* 0x00108000010c7983 */ /* 0x000ee80000300a00 */
[----:B------:R-:W3:Y:S04]  /*63160*/  LDL.LU.64 R10, [R1+0x1078] ;  /* 0x00107800010a7983 */ /* 0x000ee80000300a00 */
[----:B------:R-:W-:Y:S02]  /*63170*/  @P1 LOP3.LUT R0, R0, 0x2, RZ, 0xfc, !PT ;  /* 0x0000000200001812 */ /* 0x000fe400078efcff */
[----:B------:R-:W-:Y:S01]  /*63180*/  LOP3.LUT P1, RZ, R53, 0x800, RZ, 0xc0, !PT ;  /* 0x0000080035ff7812 */ /* 0x000fe2000782c0ff */
[----:B------:R-:W3:Y:S01]  /*63190*/  LDL.LU.64 R8, [R1+0x1070] ;  /* 0x0010700001087983 */ /* 0x000ee20000300a00 */
[----:B------:R-:W-:-:S02]  /*631a0*/  LOP3.LUT R0, R0, 0xfffffffb, RZ, 0xc0, !PT ;  /* 0xfffffffb00007812 */ /* 0x000fc400078ec0ff */
[C---:B------:R-:W-:Y:S01]  /*631b0*/  LOP3.LUT P5, RZ, R53.reuse, 0x80000, RZ, 0xc0, !PT ;  /* 0x0008000035ff7812 */ /* 0x040fe200078ac0ff */
[----:B------:R-:W3:Y:S08]  /*631c0*/  LDL.LU.64 R6, [R1+0x1068] ;  /* 0x0010680001067983 */ /* 0x000ef00000300a00 */
[----:B------:R-:W-:Y:S02]  /*631d0*/  @P1 LOP3.LUT R0, R0, 0x4, RZ, 0xfc, !PT ;  /* 0x0000000400001812 */ /* 0x000fe400078efcff */
[----:B------:R-:W-:-:S02]  /*631e0*/  LOP3.LUT P1, RZ, R53, 0x1000, RZ, 0xc0, !PT ;  /* 0x0000100035ff7812 */ /* 0x000fc4000782c0ff */
[----:B------:R-:W-:Y:S02]  /*631f0*/  LOP3.LUT R0, R0, 0xfffffff7, RZ, 0xc0, !PT ;  /* 0xfffffff700007812 */ /* 0x000fe400078ec0ff */
[----:B------:R-:W-:Y:S02]  /*63200*/  LOP3.LUT P6, RZ, R53, 0x20000, RZ, 0xc0, !PT ;  /* 0x0002000035ff7812 */ /* 0x000fe400078cc0ff */
[----:B------:R-:W-:-:S07]  /*63210*/  PRMT R4, R2, 0x7771, RZ ;  /* 0x0000777102047816 */ /* 0x000fce00000000ff */
[----:B------:R-:W-:Y:S02]  /*63220*/  @P1 LOP3.LUT R0, R0, 0x8, RZ, 0xfc, !PT ;  /* 0x0000000800001812 */ /* 0x000fe400078efcff */
[----:B------:R-:W-:Y:S01]  /*63230*/  LOP3.LUT P1, RZ, R53, 0x4000, RZ, 0xc0, !PT ;  /* 0x0000400035ff7812 */ /* 0x000fe2000782c0ff */
[----:B------:R1:W-:Y:S02]  /*63240*/  @P5 STG.E.U8 desc[UR46][R46.64], R4 ;  /* 0x000000042e005986 */ /* 0x0003e4000c10112e */
[C---:B-1----:R-:W-:Y:S02]  /*63250*/  PRMT R4, R2.reuse, 0x7772, RZ ;  /* 0x0000777202047816 */ /* 0x042fe400000000ff */
[----:B------:R-:W-:-:S03]  /*63260*/  PRMT R2, R2, 0x7773, RZ ;  /* 0x0000777302027816 */ /* 0x000fc600000000ff */
[----:B------:R1:W-:Y:S05]  /*63270*/  @P6 STG.E.U8 desc[UR46][R58.64], R4 ;  /* 0x000000043a006986 */ /* 0x0003ea000c10112e */
[----:B------:R0:W-:Y:S01]  /*63280*/  @P1 STG.E.U8 desc[UR46][R44.64], R2 ;  /* 0x000000022c001986 */ /* 0x0001e2000c10112e */
[----:B------:R-:W-:-:S03]  /*63290*/  LOP3.LUT P1, RZ, R0, 0x8, RZ, 0xc0, !PT ;  /* 0x0000000800ff7812 */ /* 0x000fc6000782c0ff */
[----:B-1----:R-:W3:Y:S04]  /*632a0*/  LDL.LU.64 R4, [R1+0x1060] ;  /* 0x0010600001047983 */ /* 0x002ee80000300a00 */
[----:B------:R-:W3:Y:S01]  /*632b0*/  LDL.LU.64 R46, [R1+0x1058] ;  /* 0x00105800012e7983 */ /* 0x000ee20000300a00 */
[----:B------:R-:W-:-:S03]  /*632c0*/  PRMT R16, R17, 0x7770, RZ ;  /* 0x0000777011107816 */ /* 0x000fc600000000ff */
[----:B------:R-:W3:Y:S04]  /*632d0*/  LDL.LU.64 R58, [R1+0x1050] ;  /* 0x00105000013a7983 */ /* 0x000ee80000300a00 */
[----:B------:R1:W-:Y:S01]  /*632e0*/  @P1 STG.E.U8 desc[UR46][R48.64], R16 ;  /* 0x0000001030001986 */ /* 0x0003e2000c10112e */
[----:B------:R-:W-:-:S03]  /*632f0*/  LOP3.LUT P1, RZ, R0, 0x4, RZ, 0xc0, !PT ;  /* 0x0000000400ff7812 */ /* 0x000fc6000782c0ff */
[----:B0-----:R-:W3:Y:S04]  /*63300*/  LDL.LU R2, [R1+0x134] ;  /* 0x0001340001027983 */ /* 0x001ee80000300800 */
[----:B------:R-:W3:Y:S04]  /*63310*/  LDL.LU.64 R44, [R1+0x1048] ;  /* 0x00104800012c7983 */ /* 0x000ee80000300a00 */
[----:B-1----:R-:W3:Y:S01]  /*63320*/  LDL.LU.64 R48, [R1+0x1040] ;  /* 0x0010400001307983 */ /* 0x002ee20000300a00 */
[----:B------:R-:W-:-:S05]  /*63330*/  PRMT R16, R17, 0x7771, RZ ;  /* 0x0000777111107816 */ /* 0x000fca00000000ff */
[----:B--2---:R0:W-:Y:S04]  /*63340*/  @P1 STG.E.U8 desc[UR46][R60.64], R16 ;  /* 0x000000103c001986 */ /* 0x0041e8000c10112e */
[----:B0-----:R-:W2:Y:S01]  /*63350*/  LDL.LU.64 R60, [R1+0x1038] ;  /* 0x00103800013c7983 */ /* 0x001ea20000300a00 */
[----:B------:R-:W-:Y:S02]  /*63360*/  LOP3.LUT P1, RZ, R0, 0x2, RZ, 0xc0, !PT ;  /* 0x0000000200ff7812 */ /* 0x000fe4000782c0ff */
[----:B------:R-:W-:-:S11]  /*63370*/  PRMT R16, R17, 0x7772, RZ ;  /* 0x0000777211107816 */ /* 0x000fd600000000ff */
[----:B----4-:R-:W-:Y:S01]  /*63380*/  @P1 STG.E.U8 desc[UR46][R18.64], R16 ;  /* 0x0000001012001986 */ /* 0x010fe2000c10112e */
[----:B------:R-:W-:Y:S02]  /*63390*/  LOP3.LUT P1, RZ, R0, 0x1, RZ, 0xc0, !PT ;  /* 0x0000000100ff7812 */ /* 0x000fe4000782c0ff */
[----:B------:R-:W-:-:S11]  /*633a0*/  PRMT R0, R17, 0x7773, RZ ;  /* 0x0000777311007816 */ /* 0x000fd600000000ff */
[----:B------:R3:W-:Y:S01]  /*633b0*/  @P1 STG.E.U8 desc[UR46][R14.64], R0 ;  /* 0x000000000e001986 */ /* 0x0007e2000c10112e */
[----:B------:R-:W-:Y:S02]  /*633c0*/  LOP3.LUT P1, RZ, R56, 0x80000000, RZ, 0xc0, !PT ;  /* 0x8000000038ff7812 */ /* 0x000fe4000782c0ff */
[----:B---3--:R-:W-:-:S11]  /*633d0*/  PRMT R0, R3, 0x7770, RZ ;  /* 0x0000777003007816 */ /* 0x008fd600000000ff */
[----:B------:R0:W-:Y:S01]  /*633e0*/  @P1 STG.E.U8 desc[UR46][R12.64], R0 ;  /* 0x000000000c001986 */ /* 0x0001e2000c10112e */
[----:B------:R-:W-:Y:S02]  /*633f0*/  LOP3.LUT P1, RZ, R56, 0x40000000, RZ, 0xc0, !PT ;  /* 0x4000000038ff7812 */ /* 0x000fe4000782c0ff */
[----:B0-----:R-:W-:-:S11]  /*63400*/  PRMT R0, R3, 0x7771, RZ ;  /* 0x0000777103007816 */ /* 0x001fd600000000ff */
[----:B------:R0:W-:Y:S01]  /*63410*/  @P1 STG.E.U8 desc[UR46][R10.64], R0 ;  /* 0x000000000a001986 */ /* 0x0001e2000c10112e */
[----:B------:R-:W-:Y:S02]  /*63420*/  LOP3.LUT P1, RZ, R56, 0x20000000, RZ, 0xc0, !PT ;  /* 0x2000000038ff7812 */ /* 0x000fe4000782c0ff */
[----:B0-----:R-:W-:-:S11]  /*63430*/  PRMT R0, R3, 0x7772, RZ ;  /* 0x0000777203007816 */ /* 0x001fd600000000ff */
[----:B------:R0:W-:Y:S01]  /*63440*/  @P1 STG.E.U8 desc[UR46][R8.64], R0 ;  /* 0x0000000008001986 */ /* 0x0001e2000c10112e */
[----:B------:R-:W-:Y:S02]  /*63450*/  LOP3.LUT P1, RZ, R56, 0x10000000, RZ, 0xc0, !PT ;  /* 0x1000000038ff7812 */ /* 0x000fe4000782c0ff */
[C---:B------:R-:W-:Y:S02]  /*63460*/  LOP3.LUT P2, RZ, R54.reuse, 0x10000000, RZ, 0xc0, !PT ;  /* 0x1000000036ff7812 */ /* 0x040fe4000784c0ff */
[----:B------:R-:W-:Y:S02]  /*63470*/  LOP3.LUT P0, RZ, R54, 0x8000000, RZ, 0xc0, !PT ;  /* 0x0800000036ff7812 */ /* 0x000fe4000780c0ff */
[----:B0-----:R-:W-:-:S07]  /*63480*/  PRMT R0, R3, 0x7773, RZ ;  /* 0x0000777303007816 */ /* 0x001fce00000000ff */
[----:B------:R0:W-:Y:S01]  /*63490*/  @P1 STG.E.U8 desc[UR46][R6.64], R0 ;  /* 0x0000000006001986 */ /* 0x0001e2000c10112e */
[----:B------:R-:W-:Y:S02]  /*634a0*/  LOP3.LUT P3, RZ, R54, 0x2000000, RZ, 0xc0, !PT ;  /* 0x0200000036ff7812 */ /* 0x000fe4000786c0ff */
[----:B0-----:R-:W-:-:S05]  /*634b0*/  PRMT R0, R55, 0x7770, RZ ;  /* 0x0000777037007816 */ /* 0x001fca00000000ff */
        /* <DEDUP_REMOVED lines=8> */
[----:B0-----:R-:W-:Y:S02]  /*63540*/  PRMT R0, R55, 0x7773, RZ ;  /* 0x0000777337007816 */ /* 0x001fe400000000ff */
[----:B------:R-:W3:Y:S04]  /*63550*/  LDL.LU R55, [R1+0x1704] ;  /* 0x0017040001377983 */ /* 0x000ee80000300800 */
[----:B------:R0:W-:Y:S02]  /*63560*/  @P4 STG.E.U8 desc[UR46][R44.64], R0 ;  /* 0x000000002c004986 */ /* 0x0001e4000c10112e */
[----:B0-----:R-:W-:-:S05]  /*63570*/  PRMT R0, R2, 0x7770, RZ ;  /* 0x0000777002007816 */ /* 0x001fca00000000ff */
[----:B------:R0:W-:Y:S02]  /*63580*/  @P5 STG.E.U8 desc[UR46][R48.64], R0 ;  /* 0x0000000030005986 */ /* 0x0001e4000c10112e */
[----:B0-----:R-:W-:-:S05]  /*63590*/  PRMT R0, R2, 0x7771, RZ ;  /* 0x0000777102007816 */ /* 0x001fca00000000ff */
[----:B--2---:R0:W-:Y:S04]  /*635a0*/  @P6 STG.E.U8 desc[UR46][R60.64], R0 ;  /* 0x000000003c006986 */ /* 0x0041e8000c10112e */
[----:B0-----:R-:W2:Y:S04]  /*635b0*/  LDL.LU.64 R60, [R1+0x1030] ;  /* 0x00103000013c7983 */ /* 0x001ea80000300a00 */
[----:B------:R-:W4:Y:S04]  /*635c0*/  LDL.LU.64 R46, [R1+0x1028] ;  /* 0x00102800012e7983 */ /* 0x000f280000300a00 */
[----:B------:R-:W4:Y:S04]  /*635d0*/  LDL.LU.64 R4, [R1+0x1020] ;  /* 0x0010200001047983 */ /* 0x000f280000300a00 */
[----:B------:R-:W4:Y:S04]  /*635e0*/  LDL.LU.64 R58, [R1+0x1018] ;  /* 0x00101800013a7983 */ /* 0x000f280000300a00 */
[----:B------:R-:W4:Y:S04]  /*635f0*/  LDL.LU.64 R44, [R1+0x1010] ;  /* 0x00101000012c7983 */ /* 0x000f280000300a00 */
[----:B------:R-:W4:Y:S01]  /*63600*/  LDL.LU R3, [R1+0x138] ;  /* 0x0001380001037983 */ /* 0x000f220000300800 */
[----:B------:R-:W-:-:S03]  /*63610*/  LOP3.LUT P3, RZ, R54, 0x20000, RZ, 0xc0, !PT ;  /* 0x0002000036ff7812 */ /* 0x000fc6000786c0ff */
[----:B------:R-:W4:Y:S01]  /*63620*/  LDL.LU.64 R48, [R1+0x1008] ;  /* 0x0010080001307983 */ /* 0x000f220000300a00 */
[----:B------:R-:W-:-:S03]  /*63630*/  PRMT R0, R2, 0x7772, RZ ;  /* 0x0000777202007816 */ /* 0x000fc600000000ff */
[----:B------:R-:W4:Y:S01]  /*63640*/  LDL.LU R15, [R1+0x13c] ;  /* 0x00013c00010f7983 */ /* 0x000f220000300800 */
[----:B------:R-:W-:Y:S02]  /*63650*/  LOP3.LUT R56, R56, 0xffefffff, RZ, 0xc0, !PT ;  /* 0xffefffff38387812 */ /* 0x000fe400078ec0ff */
[C---:B------:R-:W-:Y:S02]  /*63660*/  LOP3.LUT P4, RZ, R54.reuse, 0x4000, RZ, 0xc0, !PT ;  /* 0x0000400036ff7812 */ /* 0x040fe4000788c0ff */
[C---:B------:R-:W-:Y:S02]  /*63670*/  LOP3.LUT P5, RZ, R54.reuse, 0x1000, RZ, 0xc0, !PT ;  /* 0x0000100036ff7812 */ /* 0x040fe400078ac0ff */
[----:B------:R-:W-:Y:S01]  /*63680*/  LOP3.LUT P6, RZ, R54, 0x800, RZ, 0xc0, !PT ;  /* 0x0000080036ff7812 */ /* 0x000fe200078cc0ff */
[----:B--2---:R0:W-:Y:S04]  /*63690*/  @P3 STG.E.U8 desc[UR46][R60.64], R0 ;  /* 0x000000003c003986 */ /* 0x0041e8000c10112e */
[----:B0-----:R-:W2:Y:S01]  /*636a0*/  LDL.LU.64 R60, [R1+0x1000] ;  /* 0x00100000013c7983 */ /* 0x001ea20000300a00 */
[----:B---3--:R-:W-:-:S03]  /*636b0*/  LOP3.LUT P1, RZ, R55, 0x2000000, RZ, 0xc0, !PT ;  /* 0x0200000037ff7812 */ /* 0x008fc6000782c0ff */
[----:B------:R-:W3:Y:S04]  /*636c0*/  LDL.LU.64 R18, [R1+0xff8] ;  /* 0x000ff80001127983 */ /* 0x000ee80000300a00 */
[----:B------:R-:W3:Y:S06]  /*636d0*/  LDL.LU.64 R16, [R1+0xff0] ;  /* 0x000ff00001107983 */ /* 0x000eec0000300a00 */
[----:B------:R-:W-:-:S02]  /*636e0*/  @P1 LOP3.LUT R56, R56, 0x100000, RZ, 0xfc, !PT ;  /* 0x0010000038381812 */ /* 0x000fc400078efcff */
        /* <DEDUP_REMOVED lines=10> */
[----:B------:R-:W-:Y:S02]  /*63790*/  LOP3.LUT R56, R56, 0xfeffffff, RZ, 0xc0, !PT ;  /* 0xfeffffff38387812 */ /* 0x000fe400078ec0ff */
[----:B------:R-:W-:-:S09]  /*637a0*/  PRMT R0, R2, 0x7773, RZ ;  /* 0x0000777302007816 */ /* 0x000fd200000000ff */
[----:B------:R-:W-:Y:S02]  /*637b0*/  @P1 LOP3.LUT R56, R56, 0x1000000, RZ, 0xfc, !PT ;  /* 0x0100000038381812 */ /* 0x000fe400078efcff */
[----:B------:R-:W-:Y:S01]  /*637c0*/  LOP3.LUT P1, RZ, R54, 0x8, RZ, 0xc0, !PT ;  /* 0x0000000836ff7812 */ /* 0x000fe2000782c0ff */
[----:B----4-:R0:W-:Y:S01]  /*637d0*/  @P4 STG.E.U8 desc[UR46][R46.64], R0 ;  /* 0x000000002e004986 */ /* 0x0101e2000c10112e */
[----:B------:R-:W-:-:S03]  /*637e0*/  LOP3.LUT R56, R56, 0xfdffffff, RZ, 0xc0, !PT ;  /* 0xfdffffff38387812 */ /* 0x000fc600078ec0ff */
[----:B0-----:R-:W4:Y:S04]  /*637f0*/  LDL.LU R46, [R1+0x120] ;  /* 0x00012000012e7983 */ /* 0x001f280000300800 */
[----:B------:R-:W4:Y:S04]  /*63800*/  LDL.LU.64 R12, [R1+0xfe8] ;  /* 0x000fe800010c7983 */ /* 0x000f280000300a00 */
[----:B------:R-:W-:Y:S02]  /*63810*/  @P1 LOP3.LUT R56, R56, 0x2000000, RZ, 0xfc, !PT ;  /* 0x0200000038381812 */ /* 0x000fe400078efcff */
[----:B------:R-:W-:Y:S01]  /*63820*/  LOP3.LUT P1, RZ, R54, 0x10, RZ, 0xc0, !PT ;  /* 0x0000001036ff7812 */ /* 0x000fe2000782c0ff */
[----:B------:R-:W4:Y:S01]  /*63830*/  LDL.LU.64 R10, [R1+0xfe0] ;  /* 0x000fe000010a7983 */ /* 0x000f220000300a00 */
[----:B------:R-:W-:-:S03]  /*63840*/  LOP3.LUT R56, R56, 0xfbffffff, RZ, 0xc0, !PT ;  /* 0xfbffffff38387812 */ /* 0x000fc600078ec0ff */
[----:B------:R-:W4:Y:S01]  /*63850*/  LDL.LU.64 R8, [R1+0xfd8] ;  /* 0x000fd80001087983 */ /* 0x000f220000300a00 */
[----:B------:R-:W-:-:S03]  /*63860*/  PRMT R0, R3, 0x7770, RZ ;  /* 0x0000777003007816 */ /* 0x000fc600000000ff */
[----:B------:R-:W4:Y:S04]  /*63870*/  LDL.LU.64 R6, [R1+0xfd0] ;  /* 0x000fd00001067983 */ /* 0x000f280000300a00 */
[----:B------:R-:W-:Y:S02]  /*63880*/  @P1 LOP3.LUT R56, R56, 0x4000000, RZ, 0xfc, !PT ;  /* 0x0400000038381812 */ /* 0x000fe400078efcff */
[----:B------:R-:W-:Y:S02]  /*63890*/  LOP3.LUT P1, RZ, R54, 0x40, RZ, 0xc0, !PT ;  /* 0x0000004036ff7812 */ /* 0x000fe4000782c0ff */
[----:B------:R-:W-:Y:S01]  /*638a0*/  LOP3.LUT R56, R56, 0xf7ffffff, RZ, 0xc0, !PT ;  /* 0xf7ffffff38387812 */ /* 0x000fe200078ec0ff */
[----:B------:R0:W-:Y:S10]  /*638b0*/  @P5 STG.E.U8 desc[UR46][R4.64], R0 ;  /* 0x0000000004005986 */ /* 0x0001f4000c10112e */
[----:B------:R-:W-:-:S02]  /*638c0*/  @P1 LOP3.LUT R56, R56, 0x8000000, RZ, 0xfc, !PT ;  /* 0x0800000038381812 */ /* 0x000fc400078efcff */
[----:B------:R-:W-:Y:S01]  /*638d0*/  LOP3.LUT P1, RZ, R54, 0x200, RZ, 0xc0, !PT ;  /* 0x0000020036ff7812 */ /* 0x000fe2000782c0ff */
[----:B0-----:R-:W4:Y:S01]  /*638e0*/  LDL.LU.64 R4, [R1+0xfc8] ;  /* 0x000fc80001047983 */ /* 0x001f220000300a00 */
[----:B------:R-:W-:-:S05]  /*638f0*/  PRMT R0, R3, 0x7771, RZ ;  /* 0x0000777103007816 */ /* 0x000fca00000000ff */
[----:B------:R0:W-:Y:S02]  /*63900*/  @P6 STG.E.U8 desc[UR46][R58.64], R0 ;  /* 0x000000003a006986 */ /* 0x0001e4000c10112e */
[C---:B0-----:R-:W-:Y:S02]  /*63910*/  PRMT R0, R3.reuse, 0x7772, RZ ;  /* 0x0000777203007816 */ /* 0x041fe400000000ff */
[----:B------:R-:W4:Y:S04]  /*63920*/  LDL.LU.64 R58, [R1+0xfc0] ;  /* 0x000fc000013a7983 */ /* 0x000f280000300a00 */
[----:B------:R0:W-:Y:S01]  /*63930*/  @P1 STG.E.U8 desc[UR46][R44.64], R0 ;  /* 0x000000002c001986 */ /* 0x0001e2000c10112e */
[C---:B------:R-:W-:Y:S02]  /*63940*/  LOP3.LUT P1, RZ, R56.reuse, 0x8000000, RZ, 0xc0, !PT ;  /* 0x0800000038ff7812 */ /* 0x040fe4000782c0ff */
[----:B0-----:R-:W-:Y:S01]  /*63950*/  PRMT R0, R3, 0x7773, RZ ;  /* 0x0000777303007816 */ /* 0x001fe200000000ff */
[----:B------:R-:W4:Y:S10]  /*63960*/  LDL.LU.64 R44, [R1+0xfb8] ;  /* 0x000fb800012c7983 */ /* 0x000f340000300a00 */
[----:B------:R0:W-:Y:S01]  /*63970*/  @P1 STG.E.U8 desc[UR46][R48.64], R0 ;  /* 0x0000000030001986 */ /* 0x0001e2000c10112e */
[----:B------:R-:W-:-:S03]  /*63980*/  LOP3.LUT P1, RZ, R56, 0x4000000, RZ, 0xc0, !PT ;  /* 0x0400000038ff7812 */ /* 0x000fc6000782c0ff */
[----:B------:R-:W4:Y:S04]  /*63990*/  LDL.LU.64 R2, [R1+0xfb0] ;  /* 0x000fb00001027983 */ /* 0x000f280000300a00 */
[----:B0-----:R-:W4:Y:S01]  /*639a0*/  LDL.LU.64 R48, [R1+0xfa8] ;  /* 0x000fa80001307983 */ /* 0x001f220000300a00 */
[----:B------:R-:W-:-:S03]  /*639b0*/  PRMT R0, R15, 0x7770, RZ ;  /* 0x000077700f007816 */ /* 0x000fc600000000ff */
[----:B------:R-:W4:Y:S04]  /*639c0*/  LDL.LU R47, [R1+0x128] ;  /* 0x00012800012f7983 */ /* 0x000f280000300800 */
[----:B--2---:R0:W-:Y:S04]  /*639d0*/  @P1 STG.E.U8 desc[UR46][R60.64], R0 ;  /* 0x000000003c001986 */ /* 0x0041e8000c10112e */
[----:B0-----:R-:W2:Y:S01]  /*639e0*/  LDL.LU.64 R60, [R1+0xfa0] ;  /* 0x000fa000013c7983 */ /* 0x001ea20000300a00 */
[----:B------:R-:W-:Y:S02]  /*639f0*/  LOP3.LUT P1, RZ, R56, 0x2000000, RZ, 0xc0, !PT ;  /* 0x0200000038ff7812 */ /* 0x000fe4000782c0ff */
[----:B------:R-:W-:-:S11]  /*63a00*/  PRMT R0, R15, 0x7771, RZ ;  /* 0x000077710f007816 */ /* 0x000fd600000000ff */
[----:B---3--:R0:W-:Y:S01]  /*63a10*/  @P1 STG.E.U8 desc[UR46][R18.64], R0 ;  /* 0x0000000012001986 */ /* 0x0081e2000c10112e */
[----:B------:R-:W-:Y:S02]  /*63a20*/  LOP3.LUT P1, RZ, R56, 0x1000000, RZ, 0xc0, !PT ;  /* 0x0100000038ff7812 */ /* 0x000fe4000782c0ff */
[----:B0-----:R-:W-:-:S11]  /*63a30*/  PRMT R0, R15, 0x7772, RZ ;  /* 0x000077720f007816 */ /* 0x001fd600000000ff */
[----:B------:R0:W-:Y:S01]  /*63a40*/  @P1 STG.E.U8 desc[UR46][R16.64], R0 ;  /* 0x0000000010001986 */ /* 0x0001e2000c10112e */
[----:B------:R-:W-:Y:S02]  /*63a50*/  LOP3.LUT P1, RZ, R56, 0x800000, RZ, 0xc0, !PT ;  /* 0x0080000038ff7812 */ /* 0x000fe4000782c0ff */
[----:B0-----:R-:W-:Y:S02]  /*63a60*/  PRMT R0, R15, 0x7773, RZ ;  /* 0x000077730f007816 */ /* 0x001fe400000000ff */
[----:B------:R-:W-:-:S09]  /*63a70*/  LOP3.LUT P2, RZ, R55, 0x400000, RZ, 0xc0, !PT ;  /* 0x0040000037ff7812 */ /* 0x000fd2000784c0ff */
[----:B----4-:R0:W-:Y:S01]  /*63a80*/  @P1 STG.E.U8 desc[UR46][R12.64], R0 ;  /* 0x000000000c001986 */ /* 0x0101e2000c10112e */
[----:B------:R-:W-:Y:S02]  /*63a90*/  LOP3.LUT P1, RZ, R56, 0x400000, RZ, 0xc0, !PT ;  /* 0x0040000038ff7812 */ /* 0x000fe4000782c0ff */
[----:B0-----:R-:W-:-:S11]  /*63aa0*/  PRMT R0, R46, 0x7770, RZ ;  /* 0x000077702e007816 */ /* 0x001fd600000000ff */
[----:B------:R0:W-:Y:S01]  /*63ab0*/  @P1 STG.E.U8 desc[UR46][R10.64], R0 ;  /* 0x000000000a001986 */ /* 0x0001e2000c10112e */
[----:B------:R-:W-:Y:S02]  /*63ac0*/  LOP3.LUT P1, RZ, R56, 0x200000, RZ, 0xc0, !PT ;  /* 0x0020000038ff7812 */ /* 0x000fe4000782c0ff */
[----:B0-----:R-:W-:-:S11]  /*63ad0*/  PRMT R0, R46, 0x7771, RZ ;  /* 0x000077712e007816 */ /* 0x001fd600000000ff */
[----:B------:R0:W-:Y:S01]  /*63ae0*/  @P1 STG.E.U8 desc[UR46][R8.64], R0 ;  /* 0x0000000008001986 */ /* 0x0001e2000c10112e */
[----:B------:R-:W-:Y:S02]  /*63af0*/  LOP3.LUT P1, RZ, R56, 0x100000, RZ, 0xc0, !PT ;  /* 0x0010000038ff7812 */ /* 0x000fe4000782c0ff */
[----:B------:R-:W-:Y:S02]  /*63b00*/  LOP3.LUT P0, RZ, R55, 0x100000, RZ, 0xc0, !PT ;  /* 0x0010000037ff7812 */ /* 0x000fe4000780c0ff */
[----:B0-----:R-:W-:-:S09]  /*63b10*/  PRMT R0, R46, 0x7772, RZ ;  /* 0x000077722e007816 */ /* 0x001fd200000000ff */
        /* <DEDUP_REMOVED lines=12> */
[----:B------:R0:W-:Y:S02]  /*63be0*/  @P4 STG.E.U8 desc[UR46][R2.64], R0 ;  /* 0x0000000002004986 */ /* 0x0001e4000c10112e */
[----:B0-----:R-:W-:Y:S02]  /*63bf0*/  PRMT R0, R50, 0x7773, RZ ;  /* 0x0000777332007816 */ /* 0x001fe400000000ff */
[----:B------:R-:W3:Y:S04]  /*63c00*/  LDL.LU R50, [R1+0x1700] ;  /* 0x0017000001327983 */ /* 0x000ee80000300800 */
        /* <DEDUP_REMOVED lines=8> */
[----:B------:R-:W4:Y:S04]  /*63c90*/  LDL.LU.64 R2, [R1+0xf70] ;  /* 0x000f700001027983 */ /* 0x000f280000300a00 */
[----:B------:R-:W4:Y:S01]  /*63ca0*/  LDL.LU R12, [R1+0x12c] ;  /* 0x00012c00010c7983 */ /* 0x000f220000300800 */
[----:B------:R-:W-:-:S02]  /*63cb0*/  LOP3.LUT P3, RZ, R55, 0x800, RZ, 0xc0, !PT ;  /* 0x0000080037ff7812 */ /* 0x000fc4000786c0ff */
[----:B------:R-:W-:Y:S02]  /*63cc0*/  PRMT R0, R47, 0x7771, RZ ;  /* 0x000077712f007816 */ /* 0x000fe400000000ff */
[----:B------:R-:W-:Y:S02]  /*63cd0*/  LOP3.LUT P1, RZ, R55, 0x4, RZ, 0xc0, !PT ;  /* 0x0000000437ff7812 */ /* 0x000fe4000782c0ff */
[----:B------:R-:W-:-:S11]  /*63ce0*/  LOP3.LUT R56, R56, 0xffffefff, RZ, 0xc0, !PT ;  /* 0xffffefff38387812 */ /* 0x000fd600078ec0ff */
[----:B------:R-:W-:Y:S02]  /*63cf0*/  @P1 LOP3.LUT R56, R56, 0x1000, RZ, 0xfc, !PT ;  /* 0x0000100038381812 */ /* 0x000fe400078efcff */
[----:B------:R-:W-:Y:S02]  /*63d00*/  LOP3.LUT P1, RZ, R55, 0x1, RZ, 0xc0, !PT ;  /* 0x0000000137ff7812 */ /* 0x000fe4000782c0ff */
[----:B------:R-:W-:-:S11]  /*63d10*/  LOP3.LUT R56, R56, 0xffffdfff, RZ, 0xc0, !PT ;  /* 0xffffdfff38387812 */ /* 0x000fd600078ec0ff */
[----:B------:R-:W-:-:S04]  /*63d20*/  @P1 LOP3.LUT R56, R56, 0x2000, RZ, 0xfc, !PT ;  /* 0x0000200038381812 */ /* 0x000fc800078efcff */
[----:B------:R-:W-:Y:S02]  /*63d30*/  LOP3.LUT R56, R56, 0xffffbfff, RZ, 0xc0, !PT ;  /* 0xffffbfff38387812 */ /* 0x000fe400078ec0ff */
[C---:B------:R-:W-:Y:S02]  /*63d40*/  LOP3.LUT P4, RZ, R55.reuse, 0x200, RZ, 0xc0, !PT ;  /* 0x0000020037ff7812 */ /* 0x040fe4000788c0ff */
[----:B------:R-:W-:Y:S01]  /*63d50*/  LOP3.LUT P5, RZ, R55, 0x40, RZ, 0xc0, !PT ;  /* 0x0000004037ff7812 */ /* 0x000fe200078ac0ff */
[----:B--2---:R0:W-:Y:S04]  /*63d60*/  @P3 STG.E.U8 desc[UR46][R60.64], R0 ;  /* 0x000000003c003986 */ /* 0x0041e8000c10112e */
[----:B0-----:R-:W2:Y:S01]  /*63d70*/  LDL.LU.64 R60, [R1+0xf68] ;  /* 0x000f6800013c7983 */ /* 0x001ea20000300a00 */
[----:B---3--:R-:W-:-:S03]  /*63d80*/  LOP3.LUT P1, RZ, R50, 0x80000000, RZ, 0xc0, !PT ;  /* 0x8000000032ff7812 */ /* 0x008fc6000782c0ff */
[----:B------:R-:W3:Y:S04]  /*63d90*/  LDL.LU R13, [R1+0x110] ;  /* 0x00011000010d7983 */ /* 0x000ee80000300800 */
[----:B------:R-:W3:Y:S04]  /*63da0*/  LDL.LU.64 R18, [R1+0xf60] ;  /* 0x000f600001127983 */ /* 0x000ee80000300a00 */
[----:B------:R-:W3:Y:S02]  /*63db0*/  LDL.LU.64 R16, [R1+0xf58] ;  /* 0x000f580001107983 */ /* 0x000ee40000300a00 */
[----:B------:R-:W-:-:S02]  /*63dc0*/  @P1 LOP3.LUT R56, R56, 0x4000, RZ, 0xfc, !PT ;  /* 0x0000400038381812 */ /* 0x000fc400078efcff */
[----:B------:R-:W-:Y:S01]  /*63dd0*/  LOP3.LUT P1, RZ, R50, 0x20000000, RZ, 0xc0, !PT ;  /* 0x2000000032ff7812 */ /* 0x000fe2000782c0ff */
[----:B------:R-:W3:Y:S01]  /*63de0*/  LDL.LU.64 R14, [R1+0xf50] ;  /* 0x000f5000010e7983 */ /* 0x000ee20000300a00 */
[----:B------:R-:W-:Y:S02]  /*63df0*/  LOP3.LUT R56, R56, 0xffff7fff, RZ, 0xc0, !PT ;  /* 0xffff7fff38387812 */ /* 0x000fe400078ec0ff */
[----:B------:R-:W-:Y:S01]  /*63e00*/  PRMT R0, R47, 0x7772, RZ ;  /* 0x000077722f007816 */ /* 0x000fe200000000ff */
[----:B------:R-:W3:Y:S08]  /*63e10*/  LDL.LU.64 R10, [R1+0xf48] ;  /* 0x000f4800010a7983 */ /* 0x000ef00000300a00 */
[----:B------:R-:W-:-:S02]  /*63e20*/  @P1 LOP3.LUT R56, R56, 0x8000, RZ, 0xfc, !PT ;  /* 0x0000800038381812 */ /* 0x000fc400078efcff */
[----:B------:R-:W-:Y:S02]  /*63e30*/  LOP3.LUT P1, RZ, R50, 0x8000000, RZ, 0xc0, !PT ;  /* 0x0800000032ff7812 */ /* 0x000fe4000782c0ff */
[----:B------:R-:W-:-:S11]  /*63e40*/  LOP3.LUT R56, R56, 0xfffeffff, RZ, 0xc0, !PT ;  /* 0xfffeffff38387812 */ /* 0x000fd600078ec0ff */
[----:B------:R-:W-:Y:S02]  /*63e50*/  @P1 LOP3.LUT R56, R56, 0x10000, RZ, 0xfc, !PT ;  /* 0x0001000038381812 */ /* 0x000fe400078efcff */
[----:B------:R-:W-:Y:S02]  /*63e60*/  LOP3.LUT P1, RZ, R50, 0x10000000, RZ, 0xc0, !PT ;  /* 0x1000000032ff7812 */ /* 0x000fe4000782c0ff */
[----:B------:R-:W-:Y:S01]  /*63e70*/  LOP3.LUT R56, R56, 0xfffdffff, RZ, 0xc0, !PT ;  /* 0xfffdffff38387812 */ /* 0x000fe200078ec0ff */
[----:B----4-:R0:W-:Y:S10]  /*63e80*/  @P4 STG.E.U8 desc[UR46][R4.64], R0 ;  /* 0x0000000004004986 */ /* 0x0101f4000c10112e */
[----:B------:R-:W-:-:S02]  /*63e90*/  @P1 LOP3.LUT R56, R56, 0x20000, RZ, 0xfc, !PT ;  /* 0x0002000038381812 */ /* 0x000fc400078efcff */
[----:B------:R-:W-:Y:S02]  /*63ea0*/  LOP3.LUT P1, RZ, R50, 0x40000000, RZ, 0xc0, !PT ;  /* 0x4000000032ff7812 */ /* 0x000fe4000782c0ff */
[----:B------:R-:W-:Y:S02]  /*63eb0*/  LOP3.LUT R56, R56, 0xfffbffff, RZ, 0xc0, !PT ;  /* 0xfffbffff38387812 */ /* 0x000fe400078ec0ff */
[----:B0-----:R-:W-:-:S05]  /*63ec0*/  PRMT R0, R47, 0x7773, RZ ;  /* 0x000077732f007816 */ /* 0x001fca00000000ff */
[----:B------:R0:W-:Y:S04]  /*63ed0*/  @P5 STG.E.U8 desc[UR46][R48.64], R0 ;  /* 0x0000000030005986 */ /* 0x0001e8000c10112e */
[----:B------:R-:W-:Y:S02]  /*63ee0*/  @P1 LOP3.LUT R56, R56, 0x40000, RZ, 0xfc, !PT ;  /* 0x0004000038381812 */ /* 0x000fe400078efcff */
[C---:B------:R-:W-:Y:S01]  /*63ef0*/  LOP3.LUT P1, RZ, R55.reuse, 0x2, RZ, 0xc0, !PT ;  /* 0x0000000237ff7812 */ /* 0x040fe2000782c0ff */
[----:B0-----:R-:W4:Y:S01]  /*63f00*/  LDL.LU R48, [R1+0x114] ;  /* 0x0001140001307983 */ /* 0x001f220000300800 */
[----:B------:R-:W-:-:S03]  /*63f10*/  LOP3.LUT P6, RZ, R55, 0x10, RZ, 0xc0, !PT ;  /* 0x0000001037ff7812 */ /* 0x000fc600078cc0ff */
[----:B------:R-:W4:Y:S01]  /*63f20*/  LDL.LU.64 R8, [R1+0xf40] ;  /* 0x000f400001087983 */ /* 0x000f220000300a00 */
[----:B------:R-:W-:Y:S02]  /*63f30*/  LOP3.LUT R56, R56, 0xfff7ffff, RZ, 0xc0, !PT ;  /* 0xfff7ffff38387812 */ /* 0x000fe400078ec0ff */
[----:B------:R-:W-:Y:S01]  /*63f40*/  PRMT R0, R12, 0x7770, RZ ;  /* 0x000077700c007816 */ /* 0x000fe200000000ff */
[----:B------:R-:W4:Y:S04]  /*63f50*/  LDL.LU.64 R6, [R1+0xf38] ;  /* 0x000f380001067983 */ /* 0x000f280000300a00 */
[----:B------:R-:W-:Y:S02]  /*63f60*/  @P1 LOP3.LUT R56, R56, 0x80000, RZ, 0xfc, !PT ;  /* 0x0008000038381812 */ /* 0x000fe400078efcff */
[----:B------:R-:W-:Y:S01]  /*63f70*/  LOP3.LUT P1, RZ, R55, 0x8, RZ, 0xc0, !PT ;  /* 0x0000000837ff7812 */ /* 0x000fe2000782c0ff */
[----:B------:R-:W4:Y:S04]  /*63f80*/  LDL.LU R49, [R1+0x118] ;  /* 0x0001180001317983 */ /* 0x000f280000300800 */
[----:B------:R0:W-:Y:S04]  /*63f90*/  @P6 STG.E.U8 desc[UR46][R58.64], R0 ;  /* 0x000000003a006986 */ /* 0x0001e8000c10112e */
[----:B------:R-:W4:Y:S04]  /*63fa0*/  LDL.LU.64 R4, [R1+0xf30] ;  /* 0x000f300001047983 */ /* 0x000f280000300a00 */
[----:B------:R-:W4:Y:S01]  /*63fb0*/  LDL.LU.64 R46, [R1+0xf28] ;  /* 0x000f2800012e7983 */ /* 0x000f220000300a00 */
[----:B0-----:R-:W-:-:S03]  /*63fc0*/  PRMT R0, R12, 0x7771, RZ ;  /* 0x000077710c007816 */ /* 0x001fc600000000ff */
[----:B------:R-:W4:Y:S04]  /*63fd0*/  LDL.LU.64 R58, [R1+0xf20] ;  /* 0x000f2000013a7983 */ /* 0x000f280000300a00 */
[----:B------:R0:W-:Y:S01]  /*63fe0*/  @P1 STG.E.U8 desc[UR46][R44.64], R0 ;  /* 0x000000002c001986 */ /* 0x0001e2000c10112e */
[----:B------:R-:W-:Y:S02]  /*63ff0*/  LOP3.LUT P1, RZ, R56, 0x80000, RZ, 0xc0, !PT ;  /* 0x0008000038ff7812 */ /* 0x000fe4000782c0ff */
[----:B0-----:R-:W-:Y:S01]  /*64000*/  PRMT R0, R12, 0x7772, RZ ;  /* 0x000077720c007816 */ /* 0x001fe200000000ff */
[----:B------:R-:W4:Y:S10]  /*64010*/  LDL.LU.64 R44, [R1+0xf18] ;  /* 0x000f1800012c7983 */ /* 0x000f340000300a00 */
[----:B------:R0:W-:Y:S01]  /*64020*/  @P1 STG.E.U8 desc[UR46][R2.64], R0 ;  /* 0x0000000002001986 */ /* 0x0001e2000c10112e */
[----:B------:R-:W-:-:S03]  /*64030*/  LOP3.LUT P1, RZ, R56, 0x40000, RZ, 0xc0, !PT ;  /* 0x0004000038ff7812 */ /* 0x000fc6000782c0ff */
[----:B0-----:R-:W4:Y:S01]  /*64040*/  LDL.LU.64 R2, [R1+0xf10] ;  /* 0x000f100001027983 */ /* 0x001f220000300a00 */
[----:B------:R-:W-:-:S09]  /*64050*/  PRMT R0, R12, 0x7773, RZ ;  /* 0x000077730c007816 */ /* 0x000fd200000000ff */
[----:B--2---:R0:W-:Y:S04]  /*64060*/  @P1 STG.E.U8 desc[UR46][R60.64], R0 ;  /* 0x000000003c001986 */ /* 0x0041e8000c10112e */
[----:B0-----:R-:W2:Y:S01]  /*64070*/  LDL.LU.64 R60, [R1+0xf08] ;  /* 0x000f0800013c7983 */ /* 0x001ea20000300a00 */
        /* <DEDUP_REMOVED lines=13> */
[----:B----4-:R-:W-:-:S11]  /*64150*/  PRMT R0, R48, 0x7770, RZ ;  /* 0x0000777030007816 */ /* 0x010fd600000000ff */
        /* <DEDUP_REMOVED lines=18> */
[----:B0-----:R-:W-:-:S05]  /*64280*/  PRMT R0, R49, 0x7772, RZ ;  /* 0x0000777231007816 */ /* 0x001fca00000000ff */
[----:B------:R0:W-:Y:S02]  /*64290*/  @P5 STG.E.U8 desc[UR46][R2.64], R0 ;  /* 0x0000000002005986 */ /* 0x0001e4000c10112e */
[----:B0-----:R-:W-:-:S05]  /*642a0*/  PRMT R0, R49, 0x7773, RZ ;  /* 0x0000777331007816 */ /* 0x001fca00000000ff */
[----:B--2---:R0:W-:Y:S04]  /*642b0*/  @P6 STG.E.U8 desc[UR46][R60.64], R0 ;  /* 0x000000003c006986 */ /* 0x0041e8000c10112e */
[----:B0-----:R-:W2:Y:S04]  /*642c0*/  LDL.LU.64 R60, [R1+0xf00] ;  /* 0x000f0000013c7983 */ /* 0x001ea80000300a00 */
[----:B------:R-:W3:Y:S04]  /*642d0*/  LDL.LU.64 R4, [R1+0xef8] ;  /* 0x000ef80001047983 */ /* 0x000ee80000300a00 */
[----:B------:R-:W4:Y:S04]  /*642e0*/  LDL.LU.64 R46, [R1+0xef0] ;  /* 0x000ef000012e7983 */ /* 0x000f280000300a00 */
[----:B------:R-:W2:Y:S04]  /*642f0*/  LDL.LU R59, [R1+0x11c] ;  /* 0x00011c00013b7983 */ /* 0x000ea80000300800 */
[----:B------:R-:W4:Y:S04]  /*64300*/  LDL.LU.64 R48, [R1+0xee8] ;  /* 0x000ee80001307983 */ /* 0x000f280000300a00 */
[----:B------:R-:W4:Y:S04]  /*64310*/  LDL.LU.64 R44, [R1+0xee0] ;  /* 0x000ee000012c7983 */ /* 0x000f280000300a00 */
[----:B------:R-:W4:Y:S04]  /*64320*/  LDL.LU.64 R2, [R1+0xed8] ;  /* 0x000ed80001027983 */ /* 0x000f280000300a00 */
[----:B------:R-:W4:Y:S01]  /*64330*/  LDL.LU R10, [R1+0x100] ;  /* 0x00010000010a7983 */ /* 0x000f220000300800 */
[----:B------:R-:W-:-:S02]  /*64340*/  LOP3.LUT P3, RZ, R55, 0x10000, RZ, 0xc0, !PT ;  /* 0x0001000037ff7812 */ /* 0x000fc4000786c0ff */
        /* <DEDUP_REMOVED lines=14> */
[----:B--2---:R-:W-:-:S05]  /*64430*/  PRMT R0, R59, 0x7770, RZ ;  /* 0x000077703b007816 */ /* 0x004fca00000000ff */
[----:B------:R0:W-:Y:S04]  /*64440*/  @P3 STG.E.U8 desc[UR46][R60.64], R0 ;  /* 0x000000003c003986 */ /* 0x0001e8000c10112e */
[----:B0-----:R-:W2:Y:S04]  /*64450*/  LDL.LU.64 R60, [R1+0xed0] ;  /* 0x000ed000013c7983 */ /* 0x001ea80000300a00 */
[----:B------:R-:W2:Y:S04]  /*64460*/  LDL.LU.64 R18, [R1+0xec8] ;  /* 0x000ec80001127983 */ /* 0x000ea80000300a00 */
[----:B------:R-:W2:Y:S04]  /*64470*/  LDL.LU.64 R16, [R1+0xec0] ;  /* 0x000ec00001107983 */ /* 0x000ea80000300a00 */
[----:B------:R-:W2:Y:S01]  /*64480*/  LDL.LU R11, [R1+0x104] ;  /* 0x00010400010b7983 */ /* 0x000ea20000300800 */
[----:B------:R-:W-:-:S02]  /*64490*/  @P1 LOP3.LUT R56, R56, 0x100, RZ, 0xfc, !PT ;  /* 0x0000010038381812 */ /* 0x000fc400078efcff */
[C---:B------:R-:W-:Y:S01]  /*644a0*/  LOP3.LUT P1, RZ, R55.reuse, 0x80000000, RZ, 0xc0, !PT ;  /* 0x8000000037ff7812 */ /* 0x040fe2000782c0ff */
[----:B------:R-:W2:Y:S01]  /*644b0*/  LDL.LU.64 R14, [R1+0xeb8] ;  /* 0x000eb800010e7983 */ /* 0x000ea20000300a00 */
[----:B------:R-:W-:Y:S02]  /*644c0*/  LOP3.LUT R56, R56, 0xfffffdff, RZ, 0xc0, !PT ;  /* 0xfffffdff38387812 */ /* 0x000fe400078ec0ff */
[C---:B------:R-:W-:Y:S01]  /*644d0*/  LOP3.LUT P4, RZ, R55.reuse, 0x40000, RZ, 0xc0, !PT ;  /* 0x0004000037ff7812 */ /* 0x040fe2000788c0ff */
[----:B------:R-:W2:Y:S01]  /*644e0*/  LDL.LU.64 R12, [R1+0xeb0] ;  /* 0x000eb000010c7983 */ /* 0x000ea20000300a00 */
[----:B------:R-:W-:Y:S02]  /*644f0*/  LOP3.LUT P5, RZ, R55, 0x200000, RZ, 0xc0, !PT ;  /* 0x0020000037ff7812 */ /* 0x000fe400078ac0ff */
[----:B------:R-:W-:Y:S01]  /*64500*/  PRMT R0, R59, 0x7771, RZ ;  /* 0x000077713b007816 */ /* 0x000fe200000000ff */
[----:B------:R-:W2:Y:S04]  /*64510*/  LDL.LU.64 R8, [R1+0xea8] ;  /* 0x000ea80001087983 */ /* 0x000ea80000300a00 */
[----:B------:R-:W-:-:S02]  /*64520*/  @P1 LOP3.LUT R56, R56, 0x200, RZ, 0xfc, !PT ;  /* 0x0000020038381812 */ /* 0x000fc400078efcff */
[C---:B------:R-:W-:Y:S02]  /*64530*/  LOP3.LUT P1, RZ, R55.reuse, 0x20000000, RZ, 0xc0, !PT ;  /* 0x2000000037ff7812 */ /* 0x040fe4000782c0ff */
[----:B------:R-:W-:Y:S01]  /*64540*/  LOP3.LUT R56, R56, 0xfffffbff, RZ, 0xc0, !PT ;  /* 0xfffffbff38387812 */ /* 0x000fe200078ec0ff */
[----:B---3--:R0:W-:Y:S01]  /*64550*/  @P4 STG.E.U8 desc[UR46][R4.64], R0 ;  /* 0x0000000004004986 */ /* 0x0081e2000c10112e */
[----:B------:R-:W-:-:S09]  /*64560*/  LOP3.LUT P6, RZ, R55, 0x800000, RZ, 0xc0, !PT ;  /* 0x0080000037ff7812 */ /* 0x000fd200078cc0ff */
[----:B------:R-:W-:Y:S02]  /*64570*/  @P1 LOP3.LUT R56, R56, 0x400, RZ, 0xfc, !PT ;  /* 0x0000040038381812 */ /* 0x000fe400078efcff */
[----:B------:R-:W-:Y:S02]  /*64580*/  LOP3.LUT P1, RZ, R55, 0x4000000, RZ, 0xc0, !PT ;  /* 0x0400000037ff7812 */ /* 0x000fe4000782c0ff */
[----:B0-----:R-:W-:Y:S02]  /*64590*/  PRMT R0, R59, 0x7772, RZ ;  /* 0x000077723b007816 */ /* 0x001fe400000000ff */
[----:B------:R-:W-:-:S03]  /*645a0*/  LOP3.LUT R56, R56, 0xfffff7ff, RZ, 0xc0, !PT ;  /* 0xfffff7ff38387812 */ /* 0x000fc600078ec0ff */
[----:B----4-:R0:W-:Y:S06]  /*645b0*/  @P5 STG.E.U8 desc[UR46][R46.64], R0 ;  /* 0x000000002e005986 */ /* 0x0101ec000c10112e */
[----:B------:R-:W-:Y:S02]  /*645c0*/  @P1 LOP3.LUT R56, R56, 0x800, RZ, 0xfc, !PT ;  /* 0x0000080038381812 */ /* 0x000fe400078efcff */
[----:B0-----:R-:W-:Y:S02]  /*645d0*/  PRMT R0, R59, 0x7773, RZ ;  /* 0x000077733b007816 */ /* 0x001fe400000000ff */
[----:B------:R-:W-:-:S03]  /*645e0*/  LOP3.LUT P1, RZ, R55, 0x1000000, RZ, 0xc0, !PT ;  /* 0x0100000037ff7812 */ /* 0x000fc6000782c0ff */
[----:B------:R0:W-:Y:S04]  /*645f0*/  @P6 STG.E.U8 desc[UR46][R48.64], R0 ;  /* 0x0000000030006986 */ /* 0x0001e8000c10112e */
[----:B0-----:R-:W3:Y:S01]  /*64600*/  LDL.LU R48, [R1+0x108] ;  /* 0x0001080001307983 */ /* 0x001ee20000300800 */
[----:B------:R-:W-:-:S03]  /*64610*/  PRMT R0, R10, 0x7770, RZ ;  /* 0x000077700a007816 */ /* 0x000fc600000000ff */
[----:B------:R-:W4:Y:S04]  /*64620*/  LDL.LU.64 R6, [R1+0xea0] ;  /* 0x000ea00001067983 */ /* 0x000f280000300a00 */
[----:B------:R-:W4:Y:S04]  /*64630*/  LDL.LU.64 R4, [R1+0xe98] ;  /* 0x000e980001047983 */ /* 0x000f280000300a00 */
[----:B------:R0:W-:Y:S01]  /*64640*/  @P1 STG.E.U8 desc[UR46][R44.64], R0 ;  /* 0x000000002c001986 */ /* 0x0001e2000c10112e */
[----:B------:R-:W-:-:S03]  /*64650*/  LOP3.LUT P1, RZ, R56, 0x800, RZ, 0xc0, !PT ;  /* 0x0000080038ff7812 */ /* 0x000fc6000782c0ff */
[----:B------:R-:W4:Y:S04]  /*64660*/  LDL.LU.64 R46, [R1+0xe90] ;  /* 0x000e9000012e7983 */ /* 0x000f280000300a00 */
[----:B------:R-:W4:Y:S01]  /*64670*/  LDL.LU.64 R58, [R1+0xe88] ;  /* 0x000e8800013a7983 */ /* 0x000f220000300a00 */
[----:B0-----:R-:W-:-:S03]  /*64680*/  PRMT R0, R10, 0x7771, RZ ;  /* 0x000077710a007816 */ /* 0x001fc600000000ff */
[----:B------:R-:W4:Y:S04]  /*64690*/  LDL.LU R49, [R1+0x10c] ;  /* 0x00010c0001317983 */ /* 0x000f280000300800 */
[----:B------:R0:W-:Y:S01]  /*646a0*/  @P1 STG.E.U8 desc[UR46][R2.64], R0 ;  /* 0x0000000002001986 */ /* 0x0001e2000c10112e */
[----:B------:R-:W-:-:S03]  /*646b0*/  LOP3.LUT P1, RZ, R56, 0x400, RZ, 0xc0, !PT ;  /* 0x0000040038ff7812 */ /* 0x000fc6000782c0ff */
[----:B------:R-:W4:Y:S04]  /*646c0*/  LDL.LU.64 R44, [R1+0xe80] ;  /* 0x000e8000012c7983 */ /* 0x000f280000300a00 */
[----:B0-----:R-:W4:Y:S01]  /*646d0*/  LDL.LU.64 R2, [R1+0xe78] ;  /* 0x000e780001027983 */ /* 0x001f220000300a00 */
[----:B------:R-:W-:-:S05]  /*646e0*/  PRMT R0, R10, 0x7772, RZ ;  /* 0x000077720a007816 */ /* 0x000fca00000000ff */
[----:B--2---:R0:W-:Y:S04]  /*646f0*/  @P1 STG.E.U8 desc[UR46][R60.64], R0 ;  /* 0x000000003c001986 */ /* 0x0041e8000c10112e */
[----:B0-----:R-:W2:Y:S01]  /*64700*/  LDL.LU.64 R60, [R1+0xe70] ;  /* 0x000e7000013c7983 */ /* 0x001ea20000300a00 */
[----:B------:R-:W-:Y:S02]  /*64710*/  LOP3.LUT P1, RZ, R56, 0x200, RZ, 0xc0, !PT ;  /* 0x0000020038ff7812 */ /* 0x000fe4000782c0ff */
[----:B------:R-:W-:-:S11]  /*64720*/  PRMT R0, R10, 0x7773, RZ ;  /* 0x000077730a007816 */ /* 0x000fd600000000ff */
        /* <DEDUP_REMOVED lines=16> */
[----:B---3--:R-:W-:-:S07]  /*64830*/  PRMT R0, R48, 0x7770, RZ ;  /* 0x0000777030007816 */ /* 0x008fce00000000ff */
[----:B----4-:R0:W-:Y:S01]  /*64840*/  @P1 STG.E.U8 desc[UR46][R6.64], R0 ;  /* 0x0000000006001986 */ /* 0x0101e2000c10112e */
        /* <DEDUP_REMOVED lines=19> */
[----:B------:R-:W4:Y:S04]  /*64980*/  LDL.LU.64 R58, [R1+0xe50] ;  /* 0x000e5000013a7983 */ /* 0x000f280000300a00 */
[----:B------:R-:W3:Y:S04]  /*64990*/  LDL.LU R44, [R1+0xf0] ;  /* 0x0000f000012c7983 */ /* 0x000ee80000300800 */
[----:B------:R-:W4:Y:S04]  /*649a0*/  LDL.LU.64 R2, [R1+0xe48] ;  /* 0x000e480001027983 */ /* 0x000f280000300a00 */
[----:B------:R-:W4:Y:S01]  /*649b0*/  LDL.LU R8, [R1+0xf4] ;  /* 0x0000f40001087983 */ /* 0x000f220000300800 */
[----:B------:R-:W-:-:S02]  /*649c0*/  PRMT R0, R49, 0x7773, RZ ;  /* 0x0000777331007816 */ /* 0x000fc400000000ff */
[----:B------:R-:W-:Y:S01]  /*649d0*/  LOP3.LUT P3, RZ, R54, 0x800000, RZ, 0xc0, !PT ;  /* 0x0080000036ff7812 */ /* 0x000fe2000786c0ff */
[----:B------:R-:W4:Y:S01]  /*649e0*/  LDL.LU.64 R48, [R1+0xe40] ;  /* 0x000e400001307983 */ /* 0x000f220000300a00 */
        /* <DEDUP_REMOVED lines=12> */
[----:B------:R-:W-:Y:S01]  /*64ab0*/  LOP3.LUT P1, RZ, R53, 0x80, RZ, 0xc0, !PT ;  /* 0x0000008035ff7812 */ /* 0x000fe2000782c0ff */
[----:B--2---:R0:W-:Y:S04]  /*64ac0*/  @P3 STG.E.U8 desc[UR46][R60.64], R0 ;  /* 0x000000003c003986 */ /* 0x0041e8000c10112e */
[----:B0-----:R-:W2:Y:S04]  /*64ad0*/  LDL.LU.64 R60, [R1+0xe38] ;  /* 0x000e3800013c7983 */ /* 0x001ea80000300a00 */
[----:B------:R-:W2:Y:S01]  /*64ae0*/  LDL.LU.64 R18, [R1+0xe30] ;  /* 0x000e300001127983 */ /* 0x000ea20000300a00 */
[----:B------:R-:W-:-:S03]  /*64af0*/  LOP3.LUT R56, R56, 0xfffffffe, RZ, 0xc0, !PT ;  /* 0xfffffffe38387812 */ /* 0x000fc600078ec0ff */
[----:B------:R-:W2:Y:S01]  /*64b00*/  LDL.LU.64 R16, [R1+0xe28] ;  /* 0x000e280001107983 */ /* 0x000ea20000300a00 */
[----:B------:R-:W-:Y:S02]  /*64b10*/  @P1 LOP3.LUT R56, R56, 0x1, RZ, 0xfc, !PT ;  /* 0x0000000138381812 */ /* 0x000fe400078efcff */
[----:B------:R-:W-:Y:S01]  /*64b20*/  LOP3.LUT P1, RZ, R53, 0x20, RZ, 0xc0, !PT ;  /* 0x0000002035ff7812 */ /* 0x000fe2000782c0ff */
[----:B------:R-:W2:Y:S01]  /*64b30*/  LDL.LU R9, [R1+0xf8] ;  /* 0x0000f80001097983 */ /* 0x000ea20000300800 */
[----:B------:R-:W-:-:S03]  /*64b40*/  LOP3.LUT R56, R56, 0xfffffffd, RZ, 0xc0, !PT ;  /* 0xfffffffd38387812 */ /* 0x000fc600078ec0ff */
[----:B------:R-:W2:Y:S04]  /*64b50*/  LDL.LU.64 R14, [R1+0xe20] ;  /* 0x000e2000010e7983 */ /* 0x000ea80000300a00 */
[----:B------:R-:W2:Y:S04]  /*64b60*/  LDL.LU.64 R12, [R1+0xe18] ;  /* 0x000e1800010c7983 */ /* 0x000ea80000300a00 */
[----:B------:R-:W-:Y:S01]  /*64b70*/  @P1 LOP3.LUT R56, R56, 0x2, RZ, 0xfc, !PT ;  /* 0x0000000238381812 */ /* 0x000fe200078efcff */
[----:B------:R-:W2:Y:S01]  /*64b80*/  LDL.LU.64 R10, [R1+0xe10] ;  /* 0x000e1000010a7983 */ /* 0x000ea20000300a00 */
[----:B------:R-:W-:-:S02]  /*64b90*/  LOP3.LUT P1, RZ, R53, 0x4, RZ, 0xc0, !PT ;  /* 0x0000000435ff7812 */ /* 0x000fc4000782c0ff */
[----:B------:R-:W-:Y:S01]  /*64ba0*/  LOP3.LUT R56, R56, 0xfffffffb, RZ, 0xc0, !PT ;  /* 0xfffffffb38387812 */ /* 0x000fe200078ec0ff */
[----:B------:R-:W2:Y:S01]  /*64bb0*/  LDL.LU R45, [R1+0xfc] ;  /* 0x0000fc00012d7983 */ /* 0x000ea20000300800 */
[C---:B------:R-:W-:Y:S02]  /*64bc0*/  LOP3.LUT P4, RZ, R54.reuse, 0x1000000, RZ, 0xc0, !PT ;  /* 0x0100000036ff7812 */ /* 0x040fe4000788c0ff */
[----:B------:R-:W-:Y:S01]  /*64bd0*/  LOP3.LUT P5, RZ, R54, 0x4000000, RZ, 0xc0, !PT ;  /* 0x0400000036ff7812 */ /* 0x000fe200078ac0ff */
[----:B------:R-:W2:Y:S01]  /*64be0*/  LDL.LU.64 R6, [R1+0xe08] ;  /* 0x000e080001067983 */ /* 0x000ea20000300a00 */
[----:B---3--:R-:W-:-:S05]  /*64bf0*/  PRMT R0, R44, 0x7770, RZ ;  /* 0x000077702c007816 */ /* 0x008fca00000000ff */
[----:B------:R-:W-:Y:S02]  /*64c00*/  @P1 LOP3.LUT R56, R56, 0x4, RZ, 0xfc, !PT ;  /* 0x0000000438381812 */ /* 0x000fe400078efcff */
[----:B------:R-:W-:Y:S02]  /*64c10*/  LOP3.LUT P1, RZ, R53, 0x1, RZ, 0xc0, !PT ;  /* 0x0000000135ff7812 */ /* 0x000fe4000782c0ff */
[----:B------:R-:W-:Y:S01]  /*64c20*/  LOP3.LUT P6, RZ, R54, 0x20000000, RZ, 0xc0, !PT ;  /* 0x2000000036ff7812 */ /* 0x000fe200078cc0ff */
[----:B------:R0:W-:Y:S01]  /*64c30*/  @P4 STG.E.U8 desc[UR46][R4.64], R0 ;  /* 0x0000000004004986 */ /* 0x0001e2000c10112e */
[----:B------:R-:W-:Y:S02]  /*64c40*/  LOP3.LUT R56, R56, 0xfffffff7, RZ, 0xc0, !PT ;  /* 0xfffffff738387812 */ /* 0x000fe400078ec0ff */
[----:B0-----:R-:W-:Y:S01]  /*64c50*/  PRMT R0, R44, 0x7771, RZ ;  /* 0x000077712c007816 */ /* 0x001fe200000000ff */
[----:B------:R-:W3:Y:S06]  /*64c60*/  LDL.LU.64 R4, [R1+0xe00] ;  /* 0x000e000001047983 */ /* 0x000eec0000300a00 */
[----:B------:R-:W-:-:S02]  /*64c70*/  @P1 LOP3.LUT R56, R56, 0x8, RZ, 0xfc, !PT ;  /* 0x0000000838381812 */ /* 0x000fc400078efcff */
[----:B------:R-:W-:Y:S01]  /*64c80*/  LOP3.LUT P1, RZ, R54, 0x80000000, RZ, 0xc0, !PT ;  /* 0x8000000036ff7812 */ /* 0x000fe2000782c0ff */
[----:B----4-:R0:W-:Y:S02]  /*64c90*/  @P5 STG.E.U8 desc[UR46][R46.64], R0 ;  /* 0x000000002e005986 */ /* 0x0101e4000c10112e */
[C---:B0-----:R-:W-:Y:S02]  /*64ca0*/  PRMT R0, R44.reuse, 0x7772, RZ ;  /* 0x000077722c007816 */ /* 0x041fe400000000ff */
[----:B------:R-:W4:Y:S04]  /*64cb0*/  LDL.LU.64 R46, [R1+0xdf8] ;  /* 0x000df800012e7983 */ /* 0x000f280000300a00 */
[----:B------:R0:W-:Y:S02]  /*64cc0*/  @P6 STG.E.U8 desc[UR46][R58.64], R0 ;  /* 0x000000003a006986 */ /* 0x0001e4000c10112e */
[----:B0-----:R-:W-:-:S02]  /*64cd0*/  PRMT R0, R44, 0x7773, RZ ;  /* 0x000077732c007816 */ /* 0x001fc400000000ff */
[----:B------:R-:W4:Y:S04]  /*64ce0*/  LDL.LU.64 R58, [R1+0xdf0] ;  /* 0x000df000013a7983 */ /* 0x000f280000300a00 */
[----:B------:R0:W-:Y:S01]  /*64cf0*/  @P1 STG.E.U8 desc[UR46][R2.64], R0 ;  /* 0x0000000002001986 */ /* 0x0001e2000c10112e */
[----:B------:R-:W-:-:S03]  /*64d00*/  LOP3.LUT P1, RZ, R56, 0x8, RZ, 0xc0, !PT ;  /* 0x0000000838ff7812 */ /* 0x000fc6000782c0ff */
[----:B------:R-:W4:Y:S01]  /*64d10*/  LDL.LU R44, [R1+0xe0] ;  /* 0x0000e000012c7983 */ /* 0x000f220000300800 */
[----:B0-----:R-:W-:-:S03]  /*64d20*/  PRMT R0, R8, 0x7770, RZ ;  /* 0x0000777008007816 */ /* 0x001fc600000000ff */
[----:B------:R-:W4:Y:S06]  /*64d30*/  LDL.LU.64 R2, [R1+0xde8] ;  /* 0x000de80001027983 */ /* 0x000f2c0000300a00 */
[----:B------:R0:W-:Y:S01]  /*64d40*/  @P1 STG.E.U8 desc[UR46][R48.64], R0 ;  /* 0x0000000030001986 */ /* 0x0001e2000c10112e */
[----:B------:R-:W-:-:S03]  /*64d50*/  LOP3.LUT P1, RZ, R56, 0x4, RZ, 0xc0, !PT ;  /* 0x0000000438ff7812 */ /* 0x000fc6000782c0ff */
[----:B0-----:R-:W4:Y:S01]  /*64d60*/  LDL.LU.64 R48, [R1+0xde0] ;  /* 0x000de00001307983 */ /* 0x001f220000300a00 */
[----:B------:R-:W-:-:S09]  /*64d70*/  PRMT R0, R8, 0x7771, RZ ;  /* 0x0000777108007816 */ /* 0x000fd200000000ff */
        /* <DEDUP_REMOVED lines=24> */
[----:B---3--:R0:W-:Y:S01]  /*64f00*/  @P2 STG.E.U8 desc[UR46][R4.64], R0 ;  /* 0x0000000004002986 */ /* 0x0081e2000c10112e */
[----:B------:R-:W-:Y:S02]  /*64f10*/  LOP3.LUT P4, RZ, R53, 0x800000, RZ, 0xc0, !PT ;  /* 0x0080000035ff7812 */ /* 0x000fe4000788c0ff */
[----:B0-----:R-:W-:-:S05]  /*64f20*/  PRMT R0, R45, 0x7771, RZ ;  /* 0x000077712d007816 */ /* 0x001fca00000000ff */
[----:B----4-:R0:W-:Y:S01]  /*64f30*/  @P0 STG.E.U8 desc[UR46][R46.64], R0 ;  /* 0x000000002e000986 */ /* 0x0101e2000c10112e */
        /* <DEDUP_REMOVED lines=20> */
[----:B------:R-:W-:Y:S02]  /*65080*/  LOP3.LUT P1, RZ, R52, 0x200000, RZ, 0xc0, !PT ;  /* 0x0020000034ff7812 */ /* 0x000fe4000782c0ff */
[----:B------:R-:W-:-:S11]  /*65090*/  LOP3.LUT R55, R55, 0xffefffff, RZ, 0xc0, !PT ;  /* 0xffefffff37377812 */ /* 0x000fd600078ec0ff */
[----:B------:R-:W-:Y:S02]  /*650a0*/  @P1 LOP3.LUT R55, R55, 0x100000, RZ, 0xfc, !PT ;  /* 0x0010000037371812 */ /* 0x000fe400078efcff */
[----:B------:R-:W-:Y:S02]  /*650b0*/  LOP3.LUT P1, RZ, R52, 0x40000, RZ, 0xc0, !PT ;  /* 0x0004000034ff7812 */ /* 0x000fe4000782c0ff */
[----:B------:R-:W-:Y:S02]  /*650c0*/  LOP3.LUT R55, R55, 0xffdfffff, RZ, 0xc0, !PT ;  /* 0xffdfffff37377812 */ /* 0x000fe400078ec0ff */
[----:B------:R-:W-:-:S09]  /*650d0*/  LOP3.LUT P4, RZ, R53, 0x80000000, RZ, 0xc0, !PT ;  /* 0x8000000035ff7812 */ /* 0x000fd2000788c0ff */
        /* <DEDUP_REMOVED lines=9> */
[----:B0-----:R-:W2:Y:S01]  /*65170*/  LDL.LU.64 R60, [R1+0xda0] ;  /* 0x000da000013c7983 */ /* 0x001ea20000300a00 */
[----:B------:R-:W-:-:S05]  /*65180*/  PRMT R0, R44, 0x7773, RZ ;  /* 0x000077732c007816 */ /* 0x000fca00000000ff */
[----:B---3--:R0:W-:Y:S04]  /*65190*/  @P4 STG.E.U8 desc[UR46][R2.64], R0 ;  /* 0x0000000002004986 */ /* 0x0081e8000c10112e */
[----:B0-----:R-:W3:Y:S01]  /*651a0*/  LDL.LU.64 R2, [R1+0xd98] ;  /* 0x000d980001027983 */ /* 0x001ee20000300a00 */
[----:B------:R-:W-:-:S03]  /*651b0*/  LOP3.LUT R55, R55, 0xfeffffff, RZ, 0xc0, !PT ;  /* 0xfeffffff37377812 */ /* 0x000fc600078ec0ff */
[----:B------:R-:W3:Y:S01]  /*651c0*/  LDL.LU.64 R18, [R1+0xd90] ;  /* 0x000d900001127983 */ /* 0x000ee20000300a00 */
[----:B------:R-:W-:Y:S02]  /*651d0*/  @P1 LOP3.LUT R55, R55, 0x1000000, RZ, 0xfc, !PT ;  /* 0x0100000037371812 */ /* 0x000fe400078efcff */
[----:B------:R-:W-:Y:S01]  /*651e0*/  LOP3.LUT P1, RZ, R52, 0x400, RZ, 0xc0, !PT ;  /* 0x0000040034ff7812 */ /* 0x000fe2000782c0ff */
[----:B------:R-:W3:Y:S01]  /*651f0*/  LDL.LU R4, [R1+0xec] ;  /* 0x0000ec0001047983 */ /* 0x000ee20000300800 */
[----:B------:R-:W-:-:S03]  /*65200*/  LOP3.LUT R55, R55, 0xfdffffff, RZ, 0xc0, !PT ;  /* 0xfdffffff37377812 */ /* 0x000fc600078ec0ff */
[----:B------:R-:W3:Y:S04]  /*65210*/  LDL.LU.64 R14, [R1+0xd88] ;  /* 0x000d8800010e7983 */ /* 0x000ee80000300a00 */
[----:B------:R-:W3:Y:S04]  /*65220*/  LDL.LU.64 R12, [R1+0xd80] ;  /* 0x000d8000010c7983 */ /* 0x000ee80000300a00 */
[----:B------:R-:W-:Y:S01]  /*65230*/  @P1 LOP3.LUT R55, R55, 0x2000000, RZ, 0xfc, !PT ;  /* 0x0200000037371812 */ /* 0x000fe200078efcff */
[----:B------:R-:W3:Y:S01]  /*65240*/  LDL.LU.64 R10, [R1+0xd78] ;  /* 0x000d7800010a7983 */ /* 0x000ee20000300a00 */
[----:B------:R-:W-:-:S02]  /*65250*/  LOP3.LUT P1, RZ, R52, 0x100, RZ, 0xc0, !PT ;  /* 0x0000010034ff7812 */ /* 0x000fc4000782c0ff */
[----:B------:R-:W-:Y:S01]  /*65260*/  LOP3.LUT R55, R55, 0xfbffffff, RZ, 0xc0, !PT ;  /* 0xfbffffff37377812 */ /* 0x000fe200078ec0ff */
[----:B------:R-:W3:Y:S01]  /*65270*/  LDL.LU.64 R8, [R1+0xd70] ;  /* 0x000d700001087983 */ /* 0x000ee20000300a00 */
[----:B------:R-:W-:-:S09]  /*65280*/  LOP3.LUT P5, RZ, R52, 0x1, RZ, 0xc0, !PT ;  /* 0x0000000134ff7812 */ /* 0x000fd200078ac0ff */
[----:B------:R-:W-:Y:S02]  /*65290*/  @P1 LOP3.LUT R55, R55, 0x4000000, RZ, 0xfc, !PT ;  /* 0x0400000037371812 */ /* 0x000fe400078efcff */
[C---:B------:R-:W-:Y:S02]  /*652a0*/  LOP3.LUT P1, RZ, R52.reuse, 0x80, RZ, 0xc0, !PT ;  /* 0x0000008034ff7812 */ /* 0x040fe4000782c0ff */
[----:B------:R-:W-:Y:S02]  /*652b0*/  LOP3.LUT P6, RZ, R52, 0x4, RZ, 0xc0, !PT ;  /* 0x0000000434ff7812 */ /* 0x000fe400078cc0ff */
[----:B------:R-:W-:Y:S02]  /*652c0*/  LOP3.LUT R55, R55, 0xf7ffffff, RZ, 0xc0, !PT ;  /* 0xf7ffffff37377812 */ /* 0x000fe400078ec0ff */
[----:B----4-:R-:W-:-:S05]  /*652d0*/  PRMT R0, R45, 0x7770, RZ ;  /* 0x000077702d007816 */ /* 0x010fca00000000ff */
[----:B------:R0:W-:Y:S02]  /*652e0*/  @P5 STG.E.U8 desc[UR46][R6.64], R0 ;  /* 0x0000000006005986 */ /* 0x0001e4000c10112e */
[----:B------:R-:W-:Y:S02]  /*652f0*/  @P1 LOP3.LUT R55, R55, 0x8000000, RZ, 0xfc, !PT ;  /* 0x0800000037371812 */ /* 0x000fe400078efcff */
[----:B------:R-:W-:Y:S02]  /*65300*/  LOP3.LUT P1, RZ, R52, 0x20, RZ, 0xc0, !PT ;  /* 0x0000002034ff7812 */ /* 0x000fe4000782c0ff */
[C---:B0-----:R-:W-:Y:S01]  /*65310*/  PRMT R0, R45.reuse, 0x7771, RZ ;  /* 0x000077712d007816 */ /* 0x041fe200000000ff */
[----:B------:R-:W4:Y:S04]  /*65320*/  LDL.LU.64 R6, [R1+0xd68] ;  /* 0x000d680001067983 */ /* 0x000f280000300a00 */
[----:B------:R0:W-:Y:S02]  /*65330*/  @P6 STG.E.U8 desc[UR46][R46.64], R0 ;  /* 0x000000002e006986 */ /* 0x0001e4000c10112e */
[----:B0-----:R-:W-:-:S02]  /*65340*/  PRMT R0, R45, 0x7772, RZ ;  /* 0x000077722d007816 */ /* 0x001fc400000000ff */
[----:B------:R-:W4:Y:S04]  /*65350*/  LDL.LU.64 R46, [R1+0xd60] ;  /* 0x000d6000012e7983 */ /* 0x000f280000300a00 */
[----:B------:R0:W-:Y:S01]  /*65360*/  @P1 STG.E.U8 desc[UR46][R58.64], R0 ;  /* 0x000000003a001986 */ /* 0x0001e2000c10112e */
[----:B------:R-:W-:Y:S02]  /*65370*/  LOP3.LUT P1, RZ, R55, 0x8000000, RZ, 0xc0, !PT ;  /* 0x0800000037ff7812 */ /* 0x000fe4000782c0ff */
        /* <DEDUP_REMOVED lines=14> */
[----:B0-----:R-:W-:Y:S01]  /*65460*/  PRMT R0, R17, 0x7772, RZ ;  /* 0x0000777211007816 */ /* 0x001fe200000000ff */
[----:B------:R-:W3:Y:S10]  /*65470*/  LDL.LU.64 R2, [R1+0x16f8] ;  /* 0x0016f80001027983 */ /* 0x000ef40000300a00 */
[----:B------:R0:W-:Y:S01]  /*65480*/  @P1 STG.E.U8 desc[UR46][R18.64], R0 ;  /* 0x0000000012001986 */ /* 0x0001e2000c10112e */
[----:B------:R-:W-:-:S02]  /*65490*/  LOP3.LUT P1, RZ, R55, 0x800000, RZ, 0xc0, !PT ;  /* 0x0080000037ff7812 */ /* 0x000fc4000782c0ff */
        /* <DEDUP_REMOVED lines=26> */
[----:B------:R-:W4:Y:S04]  /*65640*/  LDL.LU R51, [R1+0x16f4] ;  /* 0x0016f40001337983 */ /* 0x000f280000300800 */
[----:B------:R0:W-:Y:S02]  /*65650*/  @P5 STG.E.U8 desc[UR46][R48.64], R0 ;  /* 0x0000000030005986 */ /* 0x0001e4000c10112e */
[----:B0-----:R-:W-:-:S05]  /*65660*/  PRMT R0, R5, 0x7770, RZ ;  /* 0x0000777005007816 */ /* 0x001fca00000000ff */
[----:B--2---:R0:W-:Y:S04]  /*65670*/  @P6 STG.E.U8 desc[UR46][R60.64], R0 ;  /* 0x000000003c006986 */ /* 0x0041e8000c10112e */
[----:B0-----:R-:W2:Y:S04]  /*65680*/  LDL.LU.64 R60, [R1+0xd38] ;  /* 0x000d3800013c7983 */ /* 0x001ea80000300a00 */
[----:B------:R-:W3:Y:S04]  /*65690*/  LDL.LU.64 R6, [R1+0xd30] ;  /* 0x000d300001067983 */ /* 0x000ee80000300a00 */
[----:B------:R-:W3:Y:S04]  /*656a0*/  LDL.LU.64 R46, [R1+0xd28] ;  /* 0x000d2800012e7983 */ /* 0x000ee80000300a00 */
[----:B------:R-:W3:Y:S04]  /*656b0*/  LDL.LU.64 R58, [R1+0xd20] ;  /* 0x000d2000013a7983 */ /* 0x000ee80000300a00 */
[----:B------:R-:W3:Y:S04]  /*656c0*/  LDL.LU.64 R44, [R1+0xd18] ;  /* 0x000d1800012c7983 */ /* 0x000ee80000300a00 */
[----:B------:R-:W3:Y:S04]  /*656d0*/  LDL.LU.64 R48, [R1+0xd10] ;  /* 0x000d100001307983 */ /* 0x000ee80000300a00 */
[----:B------:R-:W3:Y:S01]  /*656e0*/  LDL.LU R54, [R1+0xd8] ;  /* 0x0000d80001367983 */ /* 0x000ee20000300800 */
[----:B------:R-:W-:-:S02]  /*656f0*/  LOP3.LUT P3, RZ, R52, 0x80000000, RZ, 0xc0, !PT ;  /* 0x8000000034ff7812 */ /* 0x000fc4000786c0ff */
[----:B------:R-:W-:Y:S02]  /*65700*/  PRMT R0, R5, 0x7771, RZ ;  /* 0x0000777105007816 */ /* 0x000fe400000000ff */
[----:B------:R-:W-:-:S09]  /*65710*/  LOP3.LUT R55, R55, 0xffffefff, RZ, 0xc0, !PT ;  /* 0xffffefff37377812 */ /* 0x000fd200078ec0ff */
[----:B--2---:R0:W-:Y:S04]  /*65720*/  @P3 STG.E.U8 desc[UR46][R60.64], R0 ;  /* 0x000000003c003986 */ /* 0x0041e8000c10112e */
[----:B0-----:R-:W2:Y:S01]  /*65730*/  LDL.LU.64 R60, [R1+0xd08] ;  /* 0x000d0800013c7983 */ /* 0x001ea20000300a00 */
[----:B----4-:R-:W-:-:S03]  /*65740*/  LOP3.LUT P1, RZ, R51, 0x800, RZ, 0xc0, !PT ;  /* 0x0000080033ff7812 */ /* 0x010fc6000782c0ff */
[----:B------:R-:W4:Y:S04]  /*65750*/  LDL.LU R4, [R1+0xdc] ;  /* 0x0000dc0001047983 */ /* 0x000f280000300800 */
[----:B------:R-:W4:Y:S04]  /*65760*/  LDL.LU.64 R18, [R1+0xd00] ;  /* 0x000d000001127983 */ /* 0x000f280000300a00 */
[----:B------:R-:W4:Y:S02]  /*65770*/  LDL.LU.64 R16, [R1+0xcf8] ;  /* 0x000cf80001107983 */ /* 0x000f240000300a00 */
[----:B------:R-:W-:-:S02]  /*65780*/  @P1 LOP3.LUT R55, R55, 0x1000, RZ, 0xfc, !PT ;  /* 0x0000100037371812 */ /* 0x000fc400078efcff */
[----:B------:R-:W-:Y:S01]  /*65790*/  LOP3.LUT P1, RZ, R51, 0x400, RZ, 0xc0, !PT ;  /* 0x0000040033ff7812 */ /* 0x000fe2000782c0ff */
[----:B------:R-:W4:Y:S01]  /*657a0*/  LDL.LU.64 R14, [R1+0xcf0] ;  /* 0x000cf000010e7983 */ /* 0x000f220000300a00 */
[----:B------:R-:W-:Y:S02]  /*657b0*/  LOP3.LUT R55, R55, 0xffffdfff, RZ, 0xc0, !PT ;  /* 0xffffdfff37377812 */ /* 0x000fe400078ec0ff */
[----:B------:R-:W-:Y:S01]  /*657c0*/  LOP3.LUT P4, RZ, R51, 0x1, RZ, 0xc0, !PT ;  /* 0x0000000133ff7812 */ /* 0x000fe2000788c0ff */
[----:B------:R-:W4:Y:S08]  /*657d0*/  LDL.LU.64 R12, [R1+0xce8] ;  /* 0x000ce800010c7983 */ /* 0x000f300000300a00 */
        /* <DEDUP_REMOVED lines=14> */
[----:B------:R-:W-:Y:S02]  /*658c0*/  LOP3.LUT P1, RZ, R51, 0x20, RZ, 0xc0, !PT ;  /* 0x0000002033ff7812 */ /* 0x000fe4000782c0ff */
[----:B------:R-:W-:Y:S01]  /*658d0*/  LOP3.LUT R55, R55, 0xfffbffff, RZ, 0xc0, !PT ;  /* 0xfffbffff37377812 */ /* 0x000fe200078ec0ff */
[----:B---3--:R0:W-:Y:S01]  /*658e0*/  @P4 STG.E.U8 desc[UR46][R6.64], R0 ;  /* 0x0000000006004986 */ /* 0x0081e2000c10112e */
[----:B------:R-:W-:-:S09]  /*658f0*/  LOP3.LUT P5, RZ, R51, 0x2, RZ, 0xc0, !PT ;  /* 0x0000000233ff7812 */ /* 0x000fd200078ac0ff */
[----:B------:R-:W-:Y:S02]  /*65900*/  @P1 LOP3.LUT R55, R55, 0x40000, RZ, 0xfc, !PT ;  /* 0x0004000037371812 */ /* 0x000fe400078efcff */
[----:B------:R-:W-:Y:S02]  /*65910*/  LOP3.LUT P1, RZ, R51, 0x10, RZ, 0xc0, !PT ;  /* 0x0000001033ff7812 */ /* 0x000fe4000782c0ff */
[----:B0-----:R-:W-:Y:S02]  /*65920*/  PRMT R0, R5, 0x7773, RZ ;  /* 0x0000777305007816 */ /* 0x001fe400000000ff */
[----:B------:R-:W3:Y:S01]  /*65930*/  LDL.LU R5, [R1+0xc0] ;  /* 0x0000c00001057983 */ /* 0x000ee20000300800 */
[----:B------:R-:W-:-:S03]  /*65940*/  LOP3.LUT P6, RZ, R51, 0x4, RZ, 0xc0, !PT ;  /* 0x0000000433ff7812 */ /* 0x000fc600078cc0ff */
[----:B------:R-:W3:Y:S01]  /*65950*/  LDL.LU.64 R10, [R1+0xce0] ;  /* 0x000ce000010a7983 */ /* 0x000ee20000300a00 */
[----:B------:R-:W-:-:S03]  /*65960*/  LOP3.LUT R55, R55, 0xfff7ffff, RZ, 0xc0, !PT ;  /* 0xfff7ffff37377812 */ /* 0x000fc600078ec0ff */
[----:B------:R0:W-:Y:S01]  /*65970*/  @P5 STG.E.U8 desc[UR46][R46.64], R0 ;  /* 0x000000002e005986 */ /* 0x0001e2000c10112e */
[----:B------:R-:W-:Y:S02]  /*65980*/  @P1 LOP3.LUT R55, R55, 0x80000, RZ, 0xfc, !PT ;  /* 0x0008000037371812 */ /* 0x000fe400078efcff */
[----:B------:R-:W-:Y:S01]  /*65990*/  LOP3.LUT P1, RZ, R51, 0x8, RZ, 0xc0, !PT ;  /* 0x0000000833ff7812 */ /* 0x000fe2000782c0ff */
[----:B------:R-:W3:Y:S04]  /*659a0*/  LDL.LU.64 R8, [R1+0xcd8] ;  /* 0x000cd80001087983 */ /* 0x000ee80000300a00 */
[----:B------:R-:W3:Y:S01]  /*659b0*/  LDL.LU.64 R6, [R1+0xcd0] ;  /* 0x000cd00001067983 */ /* 0x000ee20000300a00 */
[----:B0-----:R-:W-:-:S03]  /*659c0*/  PRMT R0, R54, 0x7770, RZ ;  /* 0x0000777036007816 */ /* 0x001fc600000000ff */
[----:B------:R-:W3:Y:S04]  /*659d0*/  LDL.LU.64 R46, [R1+0xcc8] ;  /* 0x000cc800012e7983 */ /* 0x000ee80000300a00 */
[----:B------:R0:W-:Y:S02]  /*659e0*/  @P6 STG.E.U8 desc[UR46][R58.64], R0 ;  /* 0x000000003a006986 */ /* 0x0001e4000c10112e */
[----:B0-----:R-:W-:Y:S02]  /*659f0*/  PRMT R0, R54, 0x7771, RZ ;  /* 0x0000777136007816 */ /* 0x001fe400000000ff */
[----:B------:R-:W3:Y:S04]  /*65a00*/  LDL.LU.64 R58, [R1+0xcc0] ;  /* 0x000cc000013a7983 */ /* 0x000ee80000300a00 */
[----:B------:R0:W-:Y:S01]  /*65a10*/  @P1 STG.E.U8 desc[UR46][R44.64], R0 ;  /* 0x000000002c001986 */ /* 0x0001e2000c10112e */
[----:B------:R-:W-:-:S02]  /*65a20*/  LOP3.LUT P1, RZ, R55, 0x80000, RZ, 0xc0, !PT ;  /* 0x0008000037ff7812 */ /* 0x000fc4000782c0ff */
[----:B0-----:R-:W-:Y:S01]  /*65a30*/  PRMT R0, R54, 0x7772, RZ ;  /* 0x0000777236007816 */ /* 0x001fe200000000ff */
[----:B------:R-:W3:Y:S10]  /*65a40*/  LDL.LU.64 R44, [R1+0xcb8] ;  /* 0x000cb800012c7983 */ /* 0x000ef40000300a00 */
[----:B------:R0:W-:Y:S01]  /*65a50*/  @P1 STG.E.U8 desc[UR46][R48.64], R0 ;  /* 0x0000000030001986 */ /* 0x0001e2000c10112e */
[----:B------:R-:W-:-:S03]  /*65a60*/  LOP3.LUT P1, RZ, R55, 0x40000, RZ, 0xc0, !PT ;  /* 0x0004000037ff7812 */ /* 0x000fc6000782c0ff */
[----:B0-----:R-:W3:Y:S01]  /*65a70*/  LDL.LU.64 R48, [R1+0xcb0] ;  /* 0x000cb00001307983 */ /* 0x001ee20000300a00 */
[----:B------:R-:W-:-:S09]  /*65a80*/  PRMT R0, R54, 0x7773, RZ ;  /* 0x0000777336007816 */ /* 0x000fd200000000ff */
[----:B--2---:R0:W-:Y:S04]  /*65a90*/  @P1 STG.E.U8 desc[UR46][R60.64], R0 ;  /* 0x000000003c001986 */ /* 0x0041e8000c10112e */
[----:B0-----:R-:W2:Y:S01]  /*65aa0*/  LDL.LU.64 R60, [R1+0xca8] ;  /* 0x000ca800013c7983 */ /* 0x001ea20000300a00 */
[----:B------:R-:W-:Y:S02]  /*65ab0*/  LOP3.LUT P1, RZ, R55, 0x20000, RZ, 0xc0, !PT ;  /* 0x0002000037ff7812 */ /* 0x000fe4000782c0ff */
[----:B----4-:R-:W-:-:S11]  /*65ac0*/  PRMT R0, R4, 0x7770, RZ ;  /* 0x0000777004007816 */ /* 0x010fd600000000ff */
        /* <DEDUP_REMOVED lines=12> */
[C---:B------:R-:W-:Y:S02]  /*65b90*/  LOP3.LUT P0, RZ, R51.reuse, 0x2000, RZ, 0xc0, !PT ;  /* 0x0000200033ff7812 */ /* 0x040fe4000780c0ff */
[----:B------:R-:W-:Y:S02]  /*65ba0*/  LOP3.LUT P3, RZ, R51, 0x4000, RZ, 0xc0, !PT ;  /* 0x0000400033ff7812 */ /* 0x000fe4000786c0ff */
[----:B---3--:R-:W-:-:S05]  /*65bb0*/  PRMT R0, R5, 0x7770, RZ ;  /* 0x0000777005007816 */ /* 0x008fca00000000ff */
[----:B------:R0:W-:Y:S01]  /*65bc0*/  @P1 STG.E.U8 desc[UR46][R10.64], R0 ;  /* 0x000000000a001986 */ /* 0x0001e2000c10112e */
[----:B------:R-:W-:Y:S02]  /*65bd0*/  LOP3.LUT P1, RZ, R55, 0x1000, RZ, 0xc0, !PT ;  /* 0x0000100037ff7812 */ /* 0x000fe4000782c0ff */
[----:B0-----:R-:W-:-:S11]  /*65be0*/  PRMT R0, R5, 0x7771, RZ ;  /* 0x0000777105007816 */ /* 0x001fd600000000ff */
        /* <DEDUP_REMOVED lines=13> */
[----:B------:R0:W-:Y:S02]  /*65cc0*/  @P5 STG.E.U8 desc[UR46][R48.64], R0 ;  /* 0x0000000030005986 */ /* 0x0001e4000c10112e */
[----:B0-----:R-:W-:Y:S02]  /*65cd0*/  PRMT R0, R2, 0x7773, RZ ;  /* 0x0000777302007816 */ /* 0x001fe400000000ff */
[----:B------:R-:W3:Y:S04]  /*65ce0*/  LDL.LU R2, [R1+0x16f0] ;  /* 0x0016f00001027983 */ /* 0x000ee80000300800 */
[----:B------:R-:W4:Y:S04]  /*65cf0*/  LDL.LU.64 R48, [R1+0xca0] ;  /* 0x000ca00001307983 */ /* 0x000f280000300a00 */
[----:B--2---:R0:W-:Y:S04]  /*65d00*/  @P6 STG.E.U8 desc[UR46][R60.64], R0 ;  /* 0x000000003c006986 */ /* 0x0041e8000c10112e */
[----:B0-----:R-:W2:Y:S04]  /*65d10*/  LDL.LU.64 R60, [R1+0xc98] ;  /* 0x000c9800013c7983 */ /* 0x001ea80000300a00 */
[----:B------:R-:W3:Y:S04]  /*65d20*/  LDL.LU.64 R8, [R1+0xc90] ;  /* 0x000c900001087983 */ /* 0x000ee80000300a00 */
[----:B------:R-:W4:Y:S04]  /*65d30*/  LDL.LU R7, [R1+0xc8] ;  /* 0x0000c80001077983 */ /* 0x000f280000300800 */
[----:B------:R-:W3:Y:S04]  /*65d40*/  LDL.LU.64 R4, [R1+0xc88] ;  /* 0x000c880001047983 */ /* 0x000ee80000300a00 */
[----:B------:R-:W3:Y:S04]  /*65d50*/  LDL.LU.64 R46, [R1+0xc80] ;  /* 0x000c8000012e7983 */ /* 0x000ee80000300a00 */
[----:B------:R-:W3:Y:S04]  /*65d60*/  LDL.LU.64 R58, [R1+0xc78] ;  /* 0x000c7800013a7983 */ /* 0x000ee80000300a00 */
[----:B------:R-:W3:Y:S04]  /*65d70*/  LDL.LU R16, [R1+0xcc] ;  /* 0x0000cc0001107983 */ /* 0x000ee80000300800 */
[----:B------:R-:W3:Y:S01]  /*65d80*/  LDL.LU.64 R44, [R1+0xc70] ;  /* 0x000c7000012c7983 */ /* 0x000ee20000300a00 */
[----:B------:R-:W-:-:S02]  /*65d90*/  LOP3.LUT P1, RZ, R51, 0x40000000, RZ, 0xc0, !PT ;  /* 0x4000000033ff7812 */ /* 0x000fc4000782c0ff */
[----:B------:R-:W-:-:S11]  /*65da0*/  LOP3.LUT R55, R55, 0xffffffef, RZ, 0xc0, !PT ;  /* 0xffffffef37377812 */ /* 0x000fd600078ec0ff */
[----:B------:R-:W-:Y:S02]  /*65db0*/  @P1 LOP3.LUT R55, R55, 0x10, RZ, 0xfc, !PT ;  /* 0x0000001037371812 */ /* 0x000fe400078efcff */
[----:B------:R-:W-:Y:S02]  /*65dc0*/  LOP3.LUT P1, RZ, R51, 0x20000000, RZ, 0xc0, !PT ;  /* 0x2000000033ff7812 */ /* 0x000fe4000782c0ff */
[----:B------:R-:W-:Y:S02]  /*65dd0*/  LOP3.LUT R55, R55, 0xffffffdf, RZ, 0xc0, !PT ;  /* 0xffffffdf37377812 */ /* 0x000fe400078ec0ff */
[----:B------:R-:W-:-:S09]  /*65de0*/  LOP3.LUT P3, RZ, R51, 0x40000, RZ, 0xc0, !PT ;  /* 0x0004000033ff7812 */ /* 0x000fd2000786c0ff */
        /* <DEDUP_REMOVED lines=14> */
[C---:B------:R-:W-:Y:S02]  /*65ed0*/  LOP3.LUT P1, RZ, R51.reuse, 0x1000000, RZ, 0xc0, !PT ;  /* 0x0100000033ff7812 */ /* 0x040fe4000782c0ff */
[----:B------:R-:W-:Y:S02]  /*65ee0*/  LOP3.LUT P5, RZ, R51, 0x100000, RZ, 0xc0, !PT ;  /* 0x0010000033ff7812 */ /* 0x000fe400078ac0ff */
[----:B------:R-:W-:Y:S02]  /*65ef0*/  LOP3.LUT R55, R55, 0xfffffbff, RZ, 0xc0, !PT ;  /* 0xfffffbff37377812 */ /* 0x000fe400078ec0ff */
[----:B------:R-:W-:-:S07]  /*65f00*/  LOP3.LUT P6, RZ, R51, 0x200000, RZ, 0xc0, !PT ;  /* 0x0020000033ff7812 */ /* 0x000fce00078cc0ff */
[----:B------:R-:W-:Y:S02]  /*65f10*/  @P1 LOP3.LUT R55, R55, 0x400, RZ, 0xfc, !PT ;  /* 0x0000040037371812 */ /* 0x000fe400078efcff */
[----:B------:R-:W-:Y:S02]  /*65f20*/  LOP3.LUT P1, RZ, R51, 0x800000, RZ, 0xc0, !PT ;  /* 0x0080000033ff7812 */ /* 0x000fe4000782c0ff */
[----:B------:R-:W-:-:S11]  /*65f30*/  LOP3.LUT R55, R55, 0xfffff7ff, RZ, 0xc0, !PT ;  /* 0xfffff7ff37377812 */ /* 0x000fd600078ec0ff */
[----:B------:R-:W-:Y:S02]  /*65f40*/  @P1 LOP3.LUT R55, R55, 0x800, RZ, 0xfc, !PT ;  /* 0x0000080037371812 */ /* 0x000fe400078efcff */
[----:B------:R-:W-:Y:S02]  /*65f50*/  LOP3.LUT P1, RZ, R51, 0x400000, RZ, 0xc0, !PT ;  /* 0x0040000033ff7812 */ /* 0x000fe4000782c0ff */
[----:B----4-:R-:W-:-:S05]  /*65f60*/  PRMT R0, R7, 0x7770, RZ ;  /* 0x0000777007007816 */ /* 0x010fca00000000ff */
[----:B------:R0:W-:Y:S04]  /*65f70*/  @P3 STG.E.U8 desc[UR46][R48.64], R0 ;  /* 0x0000000030003986 */ /* 0x0001e8000c10112e */
[----:B0-----:R-:W4:Y:S01]  /*65f80*/  LDL.LU.64 R48, [R1+0xc68] ;  /* 0x000c680001307983 */ /* 0x001f220000300a00 */
[----:B------:R-:W-:-:S05]  /*65f90*/  PRMT R0, R7, 0x7771, RZ ;  /* 0x0000777107007816 */ /* 0x000fca00000000ff */
[----:B--2---:R0:W-:Y:S04]  /*65fa0*/  @P4 STG.E.U8 desc[UR46][R60.64], R0 ;  /* 0x000000003c004986 */ /* 0x0041e8000c10112e */
[----:B0-----:R-:W2:Y:S04]  /*65fb0*/  LDL.LU.64 R60, [R1+0xc60] ;  /* 0x000c6000013c7983 */ /* 0x001ea80000300a00 */
[----:B------:R-:W2:Y:S04]  /*65fc0*/  LDL.LU R17, [R1+0xb0] ;  /* 0x0000b00001117983 */ /* 0x000ea80000300800 */
[----:B------:R-:W2:Y:S04]  /*65fd0*/  LDL.LU.64 R52, [R1+0xc58] ;  /* 0x000c580001347983 */ /* 0x000ea80000300a00 */
[----:B------:R-:W2:Y:S01]  /*65fe0*/  LDL.LU.64 R18, [R1+0xc50] ;  /* 0x000c500001127983 */ /* 0x000ea20000300a00 */
[----:B------:R-:W-:-:S03]  /*65ff0*/  PRMT R0, R7, 0x7772, RZ ;  /* 0x0000777207007816 */ /* 0x000fc600000000ff */
[----:B------:R-:W2:Y:S04]  /*66000*/  LDL.LU.64 R14, [R1+0xc48] ;  /* 0x000c4800010e7983 */ /* 0x000ea80000300a00 */
[----:B---3--:R0:W-:Y:S02]  /*66010*/  @P5 STG.E.U8 desc[UR46][R8.64], R0 ;  /* 0x0000000008005986 */ /* 0x0081e4000c10112e */
[----:B0-----:R-:W-:-:S05]  /*66020*/  PRMT R0, R7, 0x7773, RZ ;  /* 0x0000777307007816 */ /* 0x001fca00000000ff */
[----:B------:R0:W-:Y:S04]  /*66030*/  @P6 STG.E.U8 desc[UR46][R4.64], R0 ;  /* 0x0000000004006986 */ /* 0x0001e8000c10112e */
[----:B0-----:R-:W3:Y:S01]  /*66040*/  LDL.LU R5, [R1+0xb4] ;  /* 0x0000b40001057983 */ /* 0x001ee20000300800 */
[----:B------:R-:W-:-:S03]  /*66050*/  PRMT R0, R16, 0x7770, RZ ;  /* 0x0000777010007816 */ /* 0x000fc600000000ff */
[----:B------:R-:W3:Y:S04]  /*66060*/  LDL.LU.64 R12, [R1+0xc40] ;  /* 0x000c4000010c7983 */ /* 0x000ee80000300a00 */
[----:B------:R-:W3:Y:S04]  /*66070*/  LDL.LU.64 R10, [R1+0xc38] ;  /* 0x000c3800010a7983 */ /* 0x000ee80000300a00 */
[----:B------:R0:W-:Y:S01]  /*66080*/  @P1 STG.E.U8 desc[UR46][R46.64], R0 ;  /* 0x000000002e001986 */ /* 0x0001e2000c10112e */
[----:B------:R-:W-:-:S03]  /*66090*/  LOP3.LUT P1, RZ, R55, 0x800, RZ, 0xc0, !PT ;  /* 0x0000080037ff7812 */ /* 0x000fc6000782c0ff */
[----:B------:R-:W3:Y:S04]  /*660a0*/  LDL.LU.64 R8, [R1+0xc30] ;  /* 0x000c300001087983 */ /* 0x000ee80000300a00 */
[----:B------:R-:W3:Y:S01]  /*660b0*/  LDL.LU.64 R6, [R1+0xc28] ;  /* 0x000c280001067983 */ /* 0x000ee20000300a00 */
[----:B0-----:R-:W-:-:S03]  /*660c0*/  PRMT R0, R16, 0x7771, RZ ;  /* 0x0000777110007816 */ /* 0x001fc600000000ff */
[----:B------:R-:W3:Y:S04]  /*660d0*/  LDL.LU R4, [R1+0xb8] ;  /* 0x0000b80001047983 */ /* 0x000ee80000300800 */
[----:B------:R0:W-:Y:S01]  /*660e0*/  @P1 STG.E.U8 desc[UR46][R58.64], R0 ;  /* 0x000000003a001986 */ /* 0x0001e2000c10112e */
[----:B------:R-:W-:-:S03]  /*660f0*/  LOP3.LUT P1, RZ, R55, 0x400, RZ, 0xc0, !PT ;  /* 0x0000040037ff7812 */ /* 0x000fc6000782c0ff */
[----:B------:R-:W3:Y:S04]  /*66100*/  LDL.LU.64 R46, [R1+0xc20] ;  /* 0x000c2000012e7983 */ /* 0x000ee80000300a00 */
[----:B0-----:R-:W3:Y:S01]  /*66110*/  LDL.LU.64 R58, [R1+0xc18] ;  /* 0x000c1800013a7983 */ /* 0x001ee20000300a00 */
[----:B------:R-:W-:-:S05]  /*66120*/  PRMT R0, R16, 0x7772, RZ ;  /* 0x0000777210007816 */ /* 0x000fca00000000ff */
[----:B------:R0:W-:Y:S04]  /*66130*/  @P1 STG.E.U8 desc[UR46][R44.64], R0 ;  /* 0x000000002c001986 */ /* 0x0001e8000c10112e */
[----:B0-----:R-:W3:Y:S01]  /*66140*/  LDL.LU.64 R44, [R1+0xc10] ;  /* 0x000c1000012c7983 */ /* 0x001ee20000300a00 */
[----:B------:R-:W-:Y:S02]  /*66150*/  LOP3.LUT P1, RZ, R55, 0x200, RZ, 0xc0, !PT ;  /* 0x0000020037ff7812 */ /* 0x000fe4000782c0ff */
[----:B------:R-:W-:Y:S02]  /*66160*/  PRMT R0, R16, 0x7773, RZ ;  /* 0x0000777310007816 */ /* 0x000fe400000000ff */
[----:B------:R-:W-:Y:S02]  /*66170*/  LOP3.LUT P2, RZ, R51, 0x80000000, RZ, 0xc0, !PT ;  /* 0x8000000033ff7812 */ /* 0x000fe4000784c0ff */
[----:B------:R-:W-:-:S02]  /*66180*/  LOP3.LUT P0, RZ, R2, 0x1, RZ, 0xc0, !PT ;  /* 0x0000000102ff7812 */ /* 0x000fc4000780c0ff */
[C---:B------:R-:W-:Y:S02]  /*66190*/  LOP3.LUT P3, RZ, R2.reuse, 0x2, RZ, 0xc0, !PT ;  /* 0x0000000202ff7812 */ /* 0x040fe4000786c0ff */
[C---:B------:R-:W-:Y:S02]  /*661a0*/  LOP3.LUT P4, RZ, R2.reuse, 0x4, RZ, 0xc0, !PT ;  /* 0x0000000402ff7812 */ /* 0x040fe4000788c0ff */
[C---:B------:R-:W-:Y:S02]  /*661b0*/  LOP3.LUT P5, RZ, R2.reuse, 0x8, RZ, 0xc0, !PT ;  /* 0x0000000802ff7812 */ /* 0x040fe400078ac0ff */
[----:B------:R-:W-:Y:S01]  /*661c0*/  LOP3.LUT P6, RZ, R2, 0x10, RZ, 0xc0, !PT ;  /* 0x0000001002ff7812 */ /* 0x000fe200078cc0ff */
[----:B----4-:R0:W-:Y:S01]  /*661d0*/  @P1 STG.E.U8 desc[UR46][R48.64], R0 ;  /* 0x0000000030001986 */ /* 0x0101e2000c10112e */
[----:B------:R-:W-:-:S03]  /*661e0*/  LOP3.LUT P1, RZ, R55, 0x100, RZ, 0xc0, !PT ;  /* 0x0000010037ff7812 */ /* 0x000fc6000782c0ff */
[----:B0-----:R-:W4:Y:S01]  /*661f0*/  LDL.LU.64 R48, [R1+0x16e8] ;  /* 0x0016e80001307983 */ /* 0x001f220000300a00 */
[----:B--2---:R-:W-:-:S09]  /*66200*/  PRMT R0, R17, 0x7770, RZ ;  /* 0x0000777011007816 */ /* 0x004fd200000000ff */
[----:B------:R0:W-:Y:S01]  /*66210*/  @P1 STG.E.U8 desc[UR46][R60.64], R0 ;  /* 0x000000003c001986 */ /* 0x0001e2000c10112e */
[----:B------:R-:W-:Y:S02]  /*66220*/  LOP3.LUT P1, RZ, R55, 0x80, RZ, 0xc0, !PT ;  /* 0x0000008037ff7812 */ /* 0x000fe4000782c0ff */
[----:B0-----:R-:W-:Y:S01]  /*66230*/  PRMT R0, R17, 0x7771, RZ ;  /* 0x0000777111007816 */ /* 0x001fe200000000ff */
[----:B------:R-:W2:Y:S10]  /*66240*/  LDL.LU.64 R60, [R1+0x16e0] ;  /* 0x0016e000013c7983 */ /* 0x000eb40000300a00 */
        /* <DEDUP_REMOVED lines=8> */
[----:B---3--:R-:W-:-:S11]  /*662d0*/  PRMT R0, R5, 0x7770, RZ ;  /* 0x0000777005007816 */ /* 0x008fd600000000ff */
[----:B------:R0:W-:Y:S02]  /*662e0*/  @P1 STG.E.U8 desc[UR46][R12.64], R0 ;  /* 0x000000000c001986 */ /* 0x0001e4000c10112e */
[----:B0-----:R-:W-:-:S05]  /*662f0*/  PRMT R0, R5, 0x7771, RZ ;  /* 0x0000777105007816 */ /* 0x001fca00000000ff */
        /* <DEDUP_REMOVED lines=10> */
[----:B------:R0:W-:Y:S04]  /*663a0*/  @P6 STG.E.U8 desc[UR46][R44.64], R0 ;  /* 0x000000002c006986 */ /* 0x0001e8000c10112e */
[----:B0-----:R-:W3:Y:S04]  /*663b0*/  LDL.LU.64 R44, [R1+0xc08] ;  /* 0x000c0800012c7983 */ /* 0x001ee80000300a00 */
[----:B------:R-:W4:Y:S04]  /*663c0*/  LDL.LU.64 R10, [R1+0xc00] ;  /* 0x000c0000010a7983 */ /* 0x000f280000300a00 */
[----:B------:R-:W2:Y:S04]  /*663d0*/  LDL.LU.64 R8, [R1+0xbf8] ;  /* 0x000bf80001087983 */ /* 0x000ea80000300a00 */
[----:B------:R-:W2:Y:S04]  /*663e0*/  LDL.LU.64 R6, [R1+0xbf0] ;  /* 0x000bf00001067983 */ /* 0x000ea80000300a00 */
[----:B------:R-:W4:Y:S04]  /*663f0*/  LDL.LU R5, [R1+0xbc] ;  /* 0x0000bc0001057983 */ /* 0x000f280000300800 */
[----:B------:R-:W2:Y:S04]  /*66400*/  LDL.LU.64 R46, [R1+0xbe8] ;  /* 0x000be800012e7983 */ /* 0x000ea80000300a00 */
[----:B------:R-:W2:Y:S04]  /*66410*/  LDL.LU.64 R58, [R1+0xbe0] ;  /* 0x000be000013a7983 */ /* 0x000ea80000300a00 */
[----:B------:R-:W2:Y:S01]  /*66420*/  LDL.LU R54, [R1+0xa0] ;  /* 0x0000a00001367983 */ /* 0x000ea20000300800 */
[----:B------:R-:W-:-:S02]  /*66430*/  LOP3.LUT P3, RZ, R2, 0x20, RZ, 0xc0, !PT ;  /* 0x0000002002ff7812 */ /* 0x000fc4000786c0ff */
[----:B------:R-:W-:Y:S02]  /*66440*/  PRMT R0, R4, 0x7773, RZ ;  /* 0x0000777304007816 */ /* 0x000fe400000000ff */
[C---:B------:R-:W-:Y:S02]  /*66450*/  LOP3.LUT P4, RZ, R2.reuse, 0x40, RZ, 0xc0, !PT ;  /* 0x0000004002ff7812 */ /* 0x040fe4000788c0ff */
[C---:B------:R-:W-:Y:S02]  /*66460*/  LOP3.LUT P5, RZ, R2.reuse, 0x80, RZ, 0xc0, !PT ;  /* 0x0000008002ff7812 */ /* 0x040fe400078ac0ff */
[----:B------:R-:W-:Y:S02]  /*66470*/  LOP3.LUT P6, RZ, R2, 0x100, RZ, 0xc0, !PT ;  /* 0x0000010002ff7812 */ /* 0x000fe400078cc0ff */
        /* <DEDUP_REMOVED lines=11> */
[----:B------:R-:W-:Y:S01]  /*66530*/  @P1 LOP3.LUT R51, R51, 0x80000000, RZ, 0xfc, !PT ;  /* 0x8000000033331812 */ /* 0x000fe200078efcff */
[----:B---3--:R0:W-:Y:S04]  /*66540*/  @P3 STG.E.U8 desc[UR46][R44.64], R0 ;  /* 0x000000002c003986 */ /* 0x0081e8000c10112e */
[----:B0-----:R-:W3:Y:S04]  /*66550*/  LDL.LU.64 R44, [R1+0xbd8] ;  /* 0x000bd800012c7983 */ /* 0x001ee80000300a00 */
[----:B------:R-:W3:Y:S04]  /*66560*/  LDL.LU.64 R52, [R1+0xbd0] ;  /* 0x000bd00001347983 */ /* 0x000ee80000300a00 */
[----:B------:R-:W3:Y:S04]  /*66570*/  LDL.LU.64 R18, [R1+0xbc8] ;  /* 0x000bc80001127983 */ /* 0x000ee80000300a00 */
[----:B------:R-:W3:Y:S04]  /*66580*/  LDL.LU.64 R16, [R1+0xbc0] ;  /* 0x000bc00001107983 */ /* 0x000ee80000300a00 */
[----:B------:R-:W3:Y:S04]  /*66590*/  LDL.LU.64 R14, [R1+0xbb8] ;  /* 0x000bb800010e7983 */ /* 0x000ee80000300a00 */
[----:B------:R-:W3:Y:S01]  /*665a0*/  LDL.LU.64 R12, [R1+0xbb0] ;  /* 0x000bb000010c7983 */ /* 0x000ee20000300a00 */
[----:B----4-:R-:W-:-:S05]  /*665b0*/  PRMT R0, R5, 0x7770, RZ ;  /* 0x0000777005007816 */ /* 0x010fca00000000ff */
[----:B------:R0:W-:Y:S02]  /*665c0*/  @P4 STG.E.U8 desc[UR46][R10.64], R0 ;  /* 0x000000000a004986 */ /* 0x0001e4000c10112e */
[C---:B0-----:R-:W-:Y:S02]  /*665d0*/  PRMT R0, R5.reuse, 0x7771, RZ ;  /* 0x0000777105007816 */ /* 0x041fe400000000ff */
[----:B------:R-:W4:Y:S04]  /*665e0*/  LDL.LU.64 R10, [R1+0xba8] ;  /* 0x000ba800010a7983 */ /* 0x000f280000300a00 */
[----:B--2---:R0:W-:Y:S02]  /*665f0*/  @P5 STG.E.U8 desc[UR46][R8.64], R0 ;  /* 0x0000000008005986 */ /* 0x0041e4000c10112e */
[----:B0-----:R-:W-:-:S02]  /*66600*/  PRMT R0, R5, 0x7772, RZ ;  /* 0x0000777205007816 */ /* 0x001fc400000000ff */
[----:B------:R-:W2:Y:S04]  /*66610*/  LDL.LU.64 R8, [R1+0xba0] ;  /* 0x000ba00001087983 */ /* 0x000ea80000300a00 */
[----:B------:R0:W-:Y:S04]  /*66620*/  @P6 STG.E.U8 desc[UR46][R6.64], R0 ;  /* 0x0000000006006986 */ /* 0x0001e8000c10112e */
[----:B0-----:R-:W2:Y:S01]  /*66630*/  LDL.LU.64 R6, [R1+0xb98] ;  /* 0x000b980001067983 */ /* 0x001ea20000300a00 */
        /* <DEDUP_REMOVED lines=11> */
[----:B------:R-:W-:Y:S02]  /*666f0*/  PRMT R0, R5, 0x7773, RZ ;  /* 0x0000777305007816 */ /* 0x000fe400000000ff */
[----:B------:R-:W2:Y:S07]  /*66700*/  LDL.LU.64 R4, [R1+0xb90] ;  /* 0x000b900001047983 */ /* 0x000eae0000300a00 */
[----:B------:R-:W-:-:S02]  /*66710*/  @P1 LOP3.LUT R55, R55, 0x8, RZ, 0xfc, !PT ;  /* 0x0000000837371812 */ /* 0x000fc400078efcff */
[----:B------:R-:W-:-:S13]  /*66720*/  LOP3.LUT P1, RZ, R2, 0x200, RZ, 0xc0, !PT ;  /* 0x0000020002ff7812 */ /* 0x000fda000782c0ff */
[----:B------:R0:W-:Y:S01]  /*66730*/  @P1 STG.E.U8 desc[UR46][R46.64], R0 ;  /* 0x000000002e001986 */ /* 0x0001e2000c10112e */
[C---:B------:R-:W-:Y:S02]  /*66740*/  LOP3.LUT P1, RZ, R55.reuse, 0x8, RZ, 0xc0, !PT ;  /* 0x0000000837ff7812 */ /* 0x040fe4000782c0ff */
[----:B0-----:R-:W-:Y:S01]  /*66750*/  PRMT R0, R54, 0x7770, RZ ;  /* 0x0000777036007816 */ /* 0x001fe200000000ff */
[----:B------:R-:W2:Y:S10]  /*66760*/  LDL.LU.64 R46, [R1+0xb88] ;  /* 0x000b8800012e7983 */ /* 0x000eb40000300a00 */
[----:B------:R0:W-:Y:S01]  /*66770*/  @P1 STG.E.U8 desc[UR46][R58.64], R0 ;  /* 0x000000003a001986 */ /* 0x0001e2000c10112e */
[----:B------:R-:W-:-:S02]  /*66780*/  LOP3.LUT P1, RZ, R55, 0x4, RZ, 0xc0, !PT ;  /* 0x0000000437ff7812 */ /* 0x000fc4000782c0ff */
[----:B0-----:R-:W-:Y:S01]  /*66790*/  PRMT R0, R54, 0x7771, RZ ;  /* 0x0000777136007816 */ /* 0x001fe200000000ff */
[----:B------:R-:W2:Y:S01]  /*667a0*/  LDL.LU.64 R58, [R1+0xb80] ;  /* 0x000b8000013a7983 */ /* 0x000ea20000300a00 */
[C---:B------:R-:W-:Y:S02]  /*667b0*/  LOP3.LUT P2, RZ, R50.reuse, 0x100000, RZ, 0xc0, !PT ;  /* 0x0010000032ff7812 */ /* 0x040fe4000784c0ff */
[----:B------:R-:W-:-:S07]  /*667c0*/  LOP3.LUT P0, RZ, R50, 0x80000, RZ, 0xc0, !PT ;  /* 0x0008000032ff7812 */ /* 0x000fce000780c0ff */
[----:B---3--:R0:W-:Y:S01]  /*667d0*/  @P1 STG.E.U8 desc[UR46][R44.64], R0 ;  /* 0x000000002c001986 */ /* 0x0081e2000c10112e */
[C---:B------:R-:W-:Y:S02]  /*667e0*/  LOP3.LUT P1, RZ, R55.reuse, 0x2, RZ, 0xc0, !PT ;  /* 0x0000000237ff7812 */ /* 0x040fe4000782c0ff */
        /* <DEDUP_REMOVED lines=16> */
[----:B0-----:R-:W-:Y:S02]  /*668f0*/  PRMT R0, R48, 0x7773, RZ ;  /* 0x0000777330007816 */ /* 0x001fe400000000ff */
[----:B------:R-:W3:Y:S09]  /*66900*/  LDL.LU R48, [R1+0x16d8] ;  /* 0x0016d80001307983 */ /* 0x000ef20000300800 */
[----:B----4-:R0:W-:Y:S02]  /*66910*/  @P1 STG.E.U8 desc[UR46][R10.64], R0 ;  /* 0x000000000a001986 */ /* 0x0101e4000c10112e */
[----:B0-----:R-:W-:-:S05]  /*66920*/  PRMT R0, R61, 0x7770, RZ ;  /* 0x000077703d007816 */ /* 0x001fca00000000ff */
[----:B--2---:R0:W-:Y:S02]  /*66930*/  @P2 STG.E.U8 desc[UR46][R8.64], R0 ;  /* 0x0000000008002986 */ /* 0x0041e4000c10112e */
[----:B0-----:R-:W-:-:S05]  /*66940*/  PRMT R0, R61, 0x7771, RZ ;  /* 0x000077713d007816 */ /* 0x001fca00000000ff */
[----:B------:R0:W-:Y:S04]  /*66950*/  @P0 STG.E.U8 desc[UR46][R6.64], R0 ;  /* 0x0000000006000986 */ /* 0x0001e8000c10112e */
[----:B0-----:R-:W2:Y:S01]  /*66960*/  LDL.LU.64 R6, [R1+0xb70] ;  /* 0x000b700001067983 */ /* 0x001ea20000300a00 */
[C---:B------:R-:W-:Y:S02]  /*66970*/  LOP3.LUT P3, RZ, R50.reuse, 0x40000, RZ, 0xc0, !PT ;  /* 0x0004000032ff7812 */ /* 0x040fe4000786c0ff */
[C---:B------:R-:W-:Y:S01]  /*66980*/  LOP3.LUT P4, RZ, R50.reuse, 0x20000, RZ, 0xc0, !PT ;  /* 0x0002000032ff7812 */ /* 0x040fe2000788c0ff */
[----:B------:R-:W4:Y:S01]  /*66990*/  LDL.LU.64 R10, [R1+0xb68] ;  /* 0x000b6800010a7983 */ /* 0x000f220000300a00 */
[----:B------:R-:W-:Y:S02]  /*669a0*/  PRMT R0, R61, 0x7772, RZ ;  /* 0x000077723d007816 */ /* 0x000fe400000000ff */
[----:B------:R-:W-:-:S07]  /*669b0*/  LOP3.LUT P5, RZ, R50, 0x10000, RZ, 0xc0, !PT ;  /* 0x0001000032ff7812 */ /* 0x000fce00078ac0ff */
[----:B------:R0:W-:Y:S02]  /*669c0*/  @P3 STG.E.U8 desc[UR46][R4.64], R0 ;  /* 0x0000000004003986 */ /* 0x0001e4000c10112e */
[----:B0-----:R-:W-:-:S05]  /*669d0*/  PRMT R0, R61, 0x7773, RZ ;  /* 0x000077733d007816 */ /* 0x001fca00000000ff */
[----:B------:R0:W-:Y:S02]  /*669e0*/  @P4 STG.E.U8 desc[UR46][R46.64], R0 ;  /* 0x000000002e004986 */ /* 0x0001e4000c10112e */
[----:B0-----:R-:W-:-:S05]  /*669f0*/  PRMT R0, R60, 0x7770, RZ ;  /* 0x000077703c007816 */ /* 0x001fca00000000ff */
[----:B------:R0:W-:Y:S04]  /*66a00*/  @P5 STG.E.U8 desc[UR46][R58.64], R0 ;  /* 0x000000003a005986 */ /* 0x0001e8000c10112e */
[----:B0-----:R-:W4:Y:S04]  /*66a10*/  LDL.LU.64 R58, [R1+0xb60] ;  /* 0x000b6000013a7983 */ /* 0x001f280000300a00 */
[----:B------:R-:W4:Y:S04]  /*66a20*/  LDL.LU.64 R8, [R1+0xb58] ;  /* 0x000b580001087983 */ /* 0x000f280000300a00 */
[----:B------:R-:W4:Y:S04]  /*66a30*/  LDL.LU.64 R4, [R1+0xb50] ;  /* 0x000b500001047983 */ /* 0x000f280000300a00 */
[----:B------:R-:W4:Y:S01]  /*66a40*/  LDL.LU R47, [R1+0x90] ;  /* 0x00009000012f7983 */ /* 0x000f220000300800 */
[----:B------:R-:W-:-:S02]  /*66a50*/  LOP3.LUT P6, RZ, R50, 0x8000, RZ, 0xc0, !PT ;  /* 0x0000800032ff7812 */ /* 0x000fc400078cc0ff */
[----:B------:R-:W-:Y:S02]  /*66a60*/  PRMT R0, R60, 0x7771, RZ ;  /* 0x000077713c007816 */ /* 0x000fe400000000ff */
[----:B------:R-:W-:-:S09]  /*66a70*/  LOP3.LUT P3, RZ, R50, 0x4000, RZ, 0xc0, !PT ;  /* 0x0000400032ff7812 */ /* 0x000fd2000786c0ff */
[----:B---3--:R0:W-:Y:S04]  /*66a80*/  @P6 STG.E.U8 desc[UR46][R44.64], R0 ;  /* 0x000000002c006986 */ /* 0x0081e8000c10112e */
[----:B0-----:R-:W3:Y:S01]  /*66a90*/  LDL.LU.64 R44, [R1+0xb48] ;  /* 0x000b4800012c7983 */ /* 0x001ee20000300a00 */
[----:B------:R-:W-:-:S05]  /*66aa0*/  PRMT R0, R60, 0x7772, RZ ;  /* 0x000077723c007816 */ /* 0x000fca00000000ff */
[----:B--2---:R0:W-:Y:S04]  /*66ab0*/  @P3 STG.E.U8 desc[UR46][R6.64], R0 ;  /* 0x0000000006003986 */ /* 0x0041e8000c10112e */
[----:B0-----:R-:W2:Y:S01]  /*66ac0*/  LDL.LU R6, [R1+0x94] ;  /* 0x0000940001067983 */ /* 0x001ea20000300800 */
[----:B------:R-:W-:-:S03]  /*66ad0*/  PRMT R0, R60, 0x7773, RZ ;  /* 0x000077733c007816 */ /* 0x000fc600000000ff */
[----:B------:R-:W2:Y:S01]  /*66ae0*/  LDL.LU.64 R60, [R1+0xb40] ;  /* 0x000b4000013c7983 */ /* 0x000ea20000300a00 */
[C---:B------:R-:W-:Y:S02]  /*66af0*/  LOP3.LUT P1, RZ, R50.reuse, 0x4, RZ, 0xc0, !PT ;  /* 0x0000000432ff7812 */ /* 0x040fe4000782c0ff */
[----:B------:R-:W-:Y:S01]  /*66b00*/  LOP3.LUT R51, R51, 0xffefffff, RZ, 0xc0, !PT ;  /* 0xffefffff33337812 */ /* 0x000fe200078ec0ff */
[----:B------:R-:W2:Y:S01]  /*66b10*/  LDL.LU.64 R12, [R1+0xb38] ;  /* 0x000b3800010c7983 */ /* 0x000ea20000300a00 */
[----:B------:R-:W-:-:S03]  /*66b20*/  LOP3.LUT P4, RZ, R50, 0x2000, RZ, 0xc0, !PT ;  /* 0x0000200032ff7812 */ /* 0x000fc6000788c0ff */
[----:B------:R-:W2:Y:S01]  /*66b30*/  LDL.LU.64 R54, [R1+0xb30] ;  /* 0x000b300001367983 */ /* 0x000ea20000300a00 */
[----:B------:R-:W-:-:S03]  /*66b40*/  LOP3.LUT P5, RZ, R50, 0x1000, RZ, 0xc0, !PT ;  /* 0x0000100032ff7812 */ /* 0x000fc600078ac0ff */
[----:B------:R-:W2:Y:S02]  /*66b50*/  LDL.LU.64 R52, [R1+0xb28] ;  /* 0x000b280001347983 */ /* 0x000ea40000300a00 */
        /* <DEDUP_REMOVED lines=19> */
[----:B------:R-:W-:Y:S01]  /*66c90*/  LOP3.LUT P1, RZ, R50, 0x100, RZ, 0xc0, !PT ;  /* 0x0000010032ff7812 */ /* 0x000fe2000782c0ff */
[----:B0-----:R-:W4:Y:S01]  /*66ca0*/  LDL.LU R58, [R1+0x98] ;  /* 0x00009800013a7983 */ /* 0x001f220000300800 */
[----:B------:R-:W-:-:S03]  /*66cb0*/  LOP3.LUT R51, R51, 0xfbffffff, RZ, 0xc0, !PT ;  /* 0xfbffffff33337812 */ /* 0x000fc600078ec0ff */
[----:B------:R-:W4:Y:S08]  /*66cc0*/  LDL.LU.64 R18, [R1+0xb20] ;  /* 0x000b200001127983 */ /* 0x000f300000300a00 */
[----:B------:R-:W-:Y:S01]  /*66cd0*/  @P1 LOP3.LUT R51, R51, 0x4000000, RZ, 0xfc, !PT ;  /* 0x0400000033331812 */ /* 0x000fe200078efcff */
[----:B------:R-:W4:Y:S01]  /*66ce0*/  LDL.LU.64 R16, [R1+0xb18] ;  /* 0x000b180001107983 */ /* 0x000f220000300a00 */
[----:B------:R-:W-:-:S02]  /*66cf0*/  LOP3.LUT P1, RZ, R50, 0x200, RZ, 0xc0, !PT ;  /* 0x0000020032ff7812 */ /* 0x000fc4000782c0ff */
[----:B------:R-:W-:Y:S01]  /*66d00*/  LOP3.LUT P6, RZ, R50, 0x800, RZ, 0xc0, !PT ;  /* 0x0000080032ff7812 */ /* 0x000fe200078cc0ff */
[----:B------:R-:W4:Y:S01]  /*66d10*/  LDL.LU R59, [R1+0x9c] ;  /* 0x00009c00013b7983 */ /* 0x000f220000300800 */
[----:B------:R-:W-:Y:S02]  /*66d20*/  LOP3.LUT R51, R51, 0xf7ffffff, RZ, 0xc0, !PT ;  /* 0xf7ffffff33337812 */ /* 0x000fe400078ec0ff */
[----:B------:R-:W-:Y:S01]  /*66d30*/  PRMT R0, R47, 0x7771, RZ ;  /* 0x000077712f007816 */ /* 0x000fe200000000ff */
[----:B------:R-:W4:Y:S04]  /*66d40*/  LDL.LU.64 R14, [R1+0xb10] ;  /* 0x000b1000010e7983 */ /* 0x000f280000300a00 */
[----:B------:R-:W4:Y:S02]  /*66d50*/  LDL.LU.64 R10, [R1+0xb08] ;  /* 0x000b0800010a7983 */ /* 0x000f240000300a00 */
[----:B------:R-:W-:-:S02]  /*66d60*/  @P1 LOP3.LUT R51, R51, 0x8000000, RZ, 0xfc, !PT ;  /* 0x0800000033331812 */ /* 0x000fc400078efcff */
[----:B------:R-:W-:Y:S01]  /*66d70*/  LOP3.LUT P1, RZ, R50, 0x400, RZ, 0xc0, !PT ;  /* 0x0000040032ff7812 */ /* 0x000fe2000782c0ff */
[----:B------:R0:W-:Y:S02]  /*66d80*/  @P6 STG.E.U8 desc[UR46][R8.64], R0 ;  /* 0x0000000008006986 */ /* 0x0001e4000c10112e */
[----:B0-----:R-:W-:Y:S02]  /*66d90*/  PRMT R0, R47, 0x7772, RZ ;  /* 0x000077722f007816 */ /* 0x001fe400000000ff */
[----:B------:R-:W4:Y:S08]  /*66da0*/  LDL.LU.64 R8, [R1+0xb00] ;  /* 0x000b000001087983 */ /* 0x000f300000300a00 */
[----:B------:R0:W-:Y:S01]  /*66db0*/  @P1 STG.E.U8 desc[UR46][R4.64], R0 ;  /* 0x0000000004001986 */ /* 0x0001e2000c10112e */
[----:B------:R-:W-:-:S02]  /*66dc0*/  LOP3.LUT P1, RZ, R51, 0x8000000, RZ, 0xc0, !PT ;  /* 0x0800000033ff7812 */ /* 0x000fc4000782c0ff */
[----:B0-----:R-:W-:Y:S01]  /*66dd0*/  PRMT R0, R47, 0x7773, RZ ;  /* 0x000077732f007816 */ /* 0x001fe200000000ff */
[----:B------:R-:W4:Y:S04]  /*66de0*/  LDL.LU.64 R4, [R1+0xaf8] ;  /* 0x000af80001047983 */ /* 0x000f280000300a00 */
[----:B------:R-:W4:Y:S06]  /*66df0*/  LDL.LU.64 R46, [R1+0xaf0] ;  /* 0x000af000012e7983 */ /* 0x000f2c0000300a00 */
[----:B---3--:R0:W-:Y:S01]  /*66e00*/  @P1 STG.E.U8 desc[UR46][R44.64], R0 ;  /* 0x000000002c001986 */ /* 0x0081e2000c10112e */
[----:B------:R-:W-:-:S03]  /*66e10*/  LOP3.LUT P1, RZ, R51, 0x4000000, RZ, 0xc0, !PT ;  /* 0x0400000033ff7812 */ /* 0x000fc6000782c0ff */
[----:B0-----:R-:W3:Y:S04]  /*66e20*/  LDL.LU.64 R44, [R1+0xae8] ;  /* 0x000ae800012c7983 */ /* 0x001ee80000300a00 */
[----:B------:R-:W3:Y:S01]  /*66e30*/  LDL.LU R7, [R1+0x80] ;  /* 0x0000800001077983 */ /* 0x000ee20000300800 */
[----:B--2---:R-:W-:-:S05]  /*66e40*/  PRMT R0, R6, 0x7770, RZ ;  /* 0x0000777006007816 */ /* 0x004fca00000000ff */
[----:B------:R0:W-:Y:S04]  /*66e50*/  @P1 STG.E.U8 desc[UR46][R60.64], R0 ;  /* 0x000000003c001986 */ /* 0x0001e8000c10112e */
[----:B0-----:R-:W2:Y:S01]  /*66e60*/  LDL.LU.64 R60, [R1+0xae0] ;  /* 0x000ae000013c7983 */ /* 0x001ea20000300a00 */
[----:B------:R-:W-:Y:S02]  /*66e70*/  LOP3.LUT P1, RZ, R51, 0x2000000, RZ, 0xc0, !PT ;  /* 0x0200000033ff7812 */ /* 0x000fe4000782c0ff */
[----:B------:R-:W-:-:S11]  /*66e80*/  PRMT R0, R6, 0x7771, RZ ;  /* 0x0000777106007816 */ /* 0x000fd600000000ff */
[----:B------:R0:W-:Y:S01]  /*66e90*/  @P1 STG.E.U8 desc[UR46][R12.64], R0 ;  /* 0x000000000c001986 */ /* 0x0001e2000c10112e */
[C---:B------:R-:W-:Y:S02]  /*66ea0*/  LOP3.LUT P1, RZ, R51.reuse, 0x1000000, RZ, 0xc0, !PT ;  /* 0x0100000033ff7812 */ /* 0x040fe4000782c0ff */
[----:B0-----:R-:W-:Y:S01]  /*66eb0*/  PRMT R0, R6, 0x7772, RZ ;  /* 0x0000777206007816 */ /* 0x001fe200000000ff */
[----:B------:R-:W2:Y:S10]  /*66ec0*/  LDL.LU R12, [R1+0x16d4] ;  /* 0x0016d400010c7983 */ /* 0x000eb40000300800 */
[----:B------:R0:W-:Y:S01]  /*66ed0*/  @P1 STG.E.U8 desc[UR46][R54.64], R0 ;  /* 0x0000000036001986 */ /* 0x0001e2000c10112e */
[----:B------:R-:W-:-:S02]  /*66ee0*/  LOP3.LUT P1, RZ, R51, 0x800000, RZ, 0xc0, !PT ;  /* 0x0080000033ff7812 */ /* 0x000fc4000782c0ff */
[----:B0-----:R-:W-:-:S11]  /*66ef0*/  PRMT R0, R6, 0x7773, RZ ;  /* 0x0000777306007816 */ /* 0x001fd600000000ff */
[----:B------:R4:W-:Y:S01]  /*66f00*/  @P1 STG.E.U8 desc[UR46][R52.64], R0 ;  /* 0x0000000034001986 */ /* 0x0009e2000c10112e */
[----:B------:R-:W-:Y:S02]  /*66f10*/  LOP3.LUT P1, RZ, R51, 0x400000, RZ, 0xc0, !PT ;  /* 0x0040000033ff7812 */ /* 0x000fe4000782c0ff */
[----:B------:R-:W-:Y:S02]  /*66f20*/  LOP3.LUT P2, RZ, R50, 0x2, RZ, 0xc0, !PT ;  /* 0x0000000232ff7812 */ /* 0x000fe4000784c0ff */
[----:B----4-:R-:W-:-:S09]  /*66f30*/  PRMT R0, R58, 0x7770, RZ ;  /* 0x000077703a007816 */ /* 0x010fd200000000ff */
        /* <DEDUP_REMOVED lines=21> */
[----:B---3--:R0:W-:Y:S02]  /*67090*/  @P5 STG.E.U8 desc[UR46][R44.64], R0 ;  /* 0x000000002c005986 */ /* 0x0081e4000c10112e */
[----:B0-----:R-:W-:-:S05]  /*670a0*/  PRMT R0, R7, 0x7770, RZ ;  /* 0x0000777007007816 */ /* 0x001fca00000000ff */
[----:B--2---:R0:W-:Y:S04]  /*670b0*/  @P6 STG.E.U8 desc[UR46][R60.64], R0 ;  /* 0x000000003c006986 */ /* 0x0041e8000c10112e */
[----:B0-----:R-:W2:Y:S04]  /*670c0*/  LDL.LU.64 R60, [R1+0xad8] ;  /* 0x000ad800013c7983 */ /* 0x001ea80000300a00 */
[----:B------:R-:W3:Y:S04]  /*670d0*/  LDL.LU.64 R8, [R1+0xad0] ;  /* 0x000ad00001087983 */ /* 0x000ee80000300a00 */
        /* <DEDUP_REMOVED lines=22> */
[----:B------:R-:W2:Y:S04]  /*67240*/  LDL.LU R6, [R1+0x88] ;  /* 0x0000880001067983 */ /* 0x000ea80000300800 */
[----:B------:R-:W2:Y:S01]  /*67250*/  LDL.LU.64 R54, [R1+0xaa0] ;  /* 0x000aa00001367983 */ /* 0x000ea20000300a00 */
[----:B------:R-:W-:-:S03]  /*67260*/  LOP3.LUT R51, R51, 0xfffeffff, RZ, 0xc0, !PT ;  /* 0xfffeffff33337812 */ /* 0x000fc600078ec0ff */
[----:B------:R-:W2:Y:S01]  /*67270*/  LDL.LU.64 R52, [R1+0xa98] ;  /* 0x000a980001347983 */ /* 0x000ea20000300a00 */
[----:B------:R-:W-:Y:S02]  /*67280*/  @P1 LOP3.LUT R51, R51, 0x10000, RZ, 0xfc, !PT ;  /* 0x0001000033331812 */ /* 0x000fe400078efcff */
[C---:B------:R-:W-:Y:S01]  /*67290*/  LOP3.LUT P1, RZ, R48.reuse, 0x100000, RZ, 0xc0, !PT ;  /* 0x0010000030ff7812 */ /* 0x040fe2000782c0ff */
[----:B------:R-:W2:Y:S01]  /*672a0*/  LDL.LU.64 R18, [R1+0xa90] ;  /* 0x000a900001127983 */ /* 0x000ea20000300a00 */
[----:B------:R-:W-:Y:S02]  /*672b0*/  LOP3.LUT R51, R51, 0xfffdffff, RZ, 0xc0, !PT ;  /* 0xfffdffff33337812 */ /* 0x000fe400078ec0ff */
[----:B------:R-:W-:Y:S01]  /*672c0*/  LOP3.LUT P4, RZ, R48, 0x4000000, RZ, 0xc0, !PT ;  /* 0x0400000030ff7812 */ /* 0x000fe2000788c0ff */
[----:B------:R-:W2:Y:S08]  /*672d0*/  LDL.LU.64 R16, [R1+0xa88] ;  /* 0x000a880001107983 */ /* 0x000eb00000300a00 */
[----:B------:R-:W-:-:S02]  /*672e0*/  @P1 LOP3.LUT R51, R51, 0x20000, RZ, 0xfc, !PT ;  /* 0x0002000033331812 */ /* 0x000fc400078efcff */
[----:B------:R-:W-:Y:S02]  /*672f0*/  LOP3.LUT P1, RZ, R48, 0x200000, RZ, 0xc0, !PT ;  /* 0x0020000030ff7812 */ /* 0x000fe4000782c0ff */
[----:B------:R-:W-:Y:S02]  /*67300*/  PRMT R0, R7, 0x7772, RZ ;  /* 0x0000777207007816 */ /* 0x000fe400000000ff */
[----:B------:R-:W-:-:S03]  /*67310*/  LOP3.LUT R51, R51, 0xfffbffff, RZ, 0xc0, !PT ;  /* 0xfffbffff33337812 */ /* 0x000fc600078ec0ff */
[----:B---3--:R0:W-:Y:S01]  /*67320*/  @P4 STG.E.U8 desc[UR46][R8.64], R0 ;  /* 0x0000000008004986 */ /* 0x0081e2000c10112e */
[----:B------:R-:W-:-:S05]  /*67330*/  LOP3.LUT P5, RZ, R48, 0x2000000, RZ, 0xc0, !PT ;  /* 0x0200000030ff7812 */ /* 0x000fca00078ac0ff */
[----:B------:R-:W-:Y:S02]  /*67340*/  @P1 LOP3.LUT R51, R51, 0x40000, RZ, 0xfc, !PT ;  /* 0x0004000033331812 */ /* 0x000fe400078efcff */
[C---:B------:R-:W-:Y:S02]  /*67350*/  LOP3.LUT P1, RZ, R48.reuse, 0x400000, RZ, 0xc0, !PT ;  /* 0x0040000030ff7812 */ /* 0x040fe4000782c0ff */
[----:B0-----:R-:W-:Y:S02]  /*67360*/  PRMT R0, R7, 0x7773, RZ ;  /* 0x0000777307007816 */ /* 0x001fe400000000ff */
[----:B------:R-:W3:Y:S01]  /*67370*/  LDL.LU R7, [R1+0x8c] ;  /* 0x00008c0001077983 */ /* 0x000ee20000300800 */
[----:B------:R-:W-:-:S03]  /*67380*/  LOP3.LUT P6, RZ, R48, 0x1000000, RZ, 0xc0, !PT ;  /* 0x0100000030ff7812 */ /* 0x000fc600078cc0ff */
[----:B------:R-:W3:Y:S01]  /*67390*/  LDL.LU.64 R14, [R1+0xa80] ;  /* 0x000a8000010e7983 */ /* 0x000ee20000300a00 */
[----:B------:R-:W-:-:S03]  /*673a0*/  LOP3.LUT R51, R51, 0xfff7ffff, RZ, 0xc0, !PT ;  /* 0xfff7ffff33337812 */ /* 0x000fc600078ec0ff */
[----:B----4-:R0:W-:Y:S01]  /*673b0*/  @P5 STG.E.U8 desc[UR46][R4.64], R0 ;  /* 0x0000000004005986 */ /* 0x0101e2000c10112e */
[----:B------:R-:W-:Y:S02]  /*673c0*/  @P1 LOP3.LUT R51, R51, 0x80000, RZ, 0xfc, !PT ;  /* 0x0008000033331812 */ /* 0x000fe400078efcff */
[----:B------:R-:W-:Y:S01]  /*673d0*/  LOP3.LUT P1, RZ, R48, 0x800000, RZ, 0xc0, !PT ;  /* 0x0080000030ff7812 */ /* 0x000fe2000782c0ff */
[----:B------:R-:W4:Y:S04]  /*673e0*/  LDL.LU.64 R10, [R1+0xa78] ;  /* 0x000a7800010a7983 */ /* 0x000f280000300a00 */
[----:B------:R-:W4:Y:S01]  /*673f0*/  LDL.LU.64 R8, [R1+0xa70] ;  /* 0x000a700001087983 */ /* 0x000f220000300a00 */
[----:B0-----:R-:W-:-:S03]  /*67400*/  PRMT R0, R13, 0x7770, RZ ;  /* 0x000077700d007816 */ /* 0x001fc600000000ff */
[----:B------:R-:W4:Y:S04]  /*67410*/  LDL.LU.64 R4, [R1+0xa68] ;  /* 0x000a680001047983 */ /* 0x000f280000300a00 */
[----:B------:R0:W-:Y:S02]  /*67420*/  @P6 STG.E.U8 desc[UR46][R46.64], R0 ;  /* 0x000000002e006986 */ /* 0x0001e4000c10112e */
[----:B0-----:R-:W-:Y:S02]  /*67430*/  PRMT R0, R13, 0x7771, RZ ;  /* 0x000077710d007816 */ /* 0x001fe400000000ff */
[----:B------:R-:W4:Y:S04]  /*67440*/  LDL.LU.64 R46, [R1+0xa60] ;  /* 0x000a6000012e7983 */ /* 0x000f280000300a00 */
[----:B------:R0:W-:Y:S01]  /*67450*/  @P1 STG.E.U8 desc[UR46][R58.64], R0 ;  /* 0x000000003a001986 */ /* 0x0001e2000c10112e */
[----:B------:R-:W-:-:S02]  /*67460*/  LOP3.LUT P1, RZ, R51, 0x80000, RZ, 0xc0, !PT ;  /* 0x0008000033ff7812 */ /* 0x000fc4000782c0ff */
        /* <DEDUP_REMOVED lines=21> */
[----:B---3--:R-:W-:-:S11]  /*675c0*/  PRMT R0, R7, 0x7770, RZ ;  /* 0x0000777007007816 */ /* 0x008fd600000000ff */
[----:B------:R0:W-:Y:S01]  /*675d0*/  @P1 STG.E.U8 desc[UR46][R14.64], R0 ;  /* 0x000000000e001986 */ /* 0x0001e2000c10112e */
[----:B------:R-:W-:Y:S02]  /*675e0*/  LOP3.LUT P1, RZ, R51, 0x1000, RZ, 0xc0, !PT ;  /* 0x0000100033ff7812 */ /* 0x000fe4000782c0ff */
[C---:B------:R-:W-:Y:S02]  /*675f0*/  LOP3.LUT P2, RZ, R48.reuse, 0x4000, RZ, 0xc0, !PT ;  /* 0x0000400030ff7812 */ /* 0x040fe4000784c0ff */
[----:B------:R-:W-:Y:S02]  /*67600*/  LOP3.LUT P0, RZ, R48, 0x2000, RZ, 0xc0, !PT ;  /* 0x0000200030ff7812 */ /* 0x000fe4000780c0ff */
[----:B0-----:R-:W-:-:S07]  /*67610*/  PRMT R0, R7, 0x7771, RZ ;  /* 0x0000777107007816 */ /* 0x001fce00000000ff */
        /* <DEDUP_REMOVED lines=15> */
[----:B0-----:R-:W-:Y:S02]  /*67710*/  PRMT R0, R49, 0x7773, RZ ;  /* 0x0000777331007816 */ /* 0x001fe400000000ff */
[----:B------:R-:W3:Y:S04]  /*67720*/  LDL.LU R49, [R1+0x16d0] ;  /* 0x0016d00001317983 */ /* 0x000ee80000300800 */
[----:B--2---:R0:W-:Y:S04]  /*67730*/  @P6 STG.E.U8 desc[UR46][R60.64], R0 ;  /* 0x000000003c006986 */ /* 0x0041e8000c10112e */
[----:B0-----:R-:W2:Y:S04]  /*67740*/  LDL.LU.64 R60, [R1+0xa40] ;  /* 0x000a4000013c7983 */ /* 0x001ea80000300a00 */
[----:B------:R-:W4:Y:S04]  /*67750*/  LDL.LU.64 R8, [R1+0xa38] ;  /* 0x000a380001087983 */ /* 0x000f280000300a00 */
[----:B------:R-:W4:Y:S04]  /*67760*/  LDL.LU.64 R6, [R1+0xa30] ;  /* 0x000a300001067983 */ /* 0x000f280000300a00 */
[----:B------:R-:W3:Y:S04]  /*67770*/  LDL.LU R5, [R1+0x74] ;  /* 0x0000740001057983 */ /* 0x000ee80000300800 */
[----:B------:R-:W4:Y:S04]  /*67780*/  LDL.LU.64 R46, [R1+0xa28] ;  /* 0x000a2800012e7983 */ /* 0x000f280000300a00 */
[----:B------:R-:W4:Y:S04]  /*67790*/  LDL.LU.64 R58, [R1+0xa20] ;  /* 0x000a2000013a7983 */ /* 0x000f280000300a00 */
[----:B------:R-:W4:Y:S04]  /*677a0*/  LDL.LU.64 R44, [R1+0xa18] ;  /* 0x000a1800012c7983 */ /* 0x000f280000300a00 */
[----:B------:R-:W4:Y:S01]  /*677b0*/  LDL.LU R56, [R1+0x78] ;  /* 0x0000780001387983 */ /* 0x000f220000300800 */
[----:B------:R-:W-:-:S02]  /*677c0*/  LOP3.LUT P3, RZ, R48, 0x100, RZ, 0xc0, !PT ;  /* 0x0000010030ff7812 */ /* 0x000fc4000786c0ff */
[----:B------:R-:W-:Y:S02]  /*677d0*/  LOP3.LUT R51, R51, 0xffffffef, RZ, 0xc0, !PT ;  /* 0xffffffef33337812 */ /* 0x000fe400078ec0ff */
[C---:B------:R-:W-:Y:S02]  /*677e0*/  LOP3.LUT P4, RZ, R48.reuse, 0x80, RZ, 0xc0, !PT ;  /* 0x0000008030ff7812 */ /* 0x040fe4000788c0ff */
[C---:B------:R-:W-:Y:S02]  /*677f0*/  LOP3.LUT P5, RZ, R48.reuse, 0x40, RZ, 0xc0, !PT ;  /* 0x0000004030ff7812 */ /* 0x040fe400078ac0ff */
[----:B------:R-:W-:Y:S02]  /*67800*/  LOP3.LUT P6, RZ, R48, 0x20, RZ, 0xc0, !PT ;  /* 0x0000002030ff7812 */ /* 0x000fe400078cc0ff */
[----:B---3--:R-:W-:-:S05]  /*67810*/  PRMT R0, R5, 0x7770, RZ ;  /* 0x0000777005007816 */ /* 0x008fca00000000ff */
[----:B--2---:R0:W-:Y:S04]  /*67820*/  @P3 STG.E.U8 desc[UR46][R60.64], R0 ;  /* 0x000000003c003986 */ /* 0x0041e8000c10112e */
[----:B0-----:R-:W2:Y:S01]  /*67830*/  LDL.LU.64 R60, [R1+0xa10] ;  /* 0x000a1000013c7983 */ /* 0x001ea20000300a00 */
[----:B------:R-:W-:-:S03]  /*67840*/  LOP3.LUT P1, RZ, R49, 0x10000000, RZ, 0xc0, !PT ;  /* 0x1000000031ff7812 */ /* 0x000fc6000782c0ff */
[----:B------:R-:W3:Y:S04]  /*67850*/  LDL.LU.64 R54, [R1+0xa08] ;  /* 0x000a080001367983 */ /* 0x000ee80000300a00 */
[----:B------:R-:W3:Y:S04]  /*67860*/  LDL.LU.64 R52, [R1+0xa00] ;  /* 0x000a000001347983 */ /* 0x000ee80000300a00 */
[----:B------:R-:W3:Y:S02]  /*67870*/  LDL.LU R13, [R1+0x7c] ;  /* 0x00007c00010d7983 */ /* 0x000ee40000300800 */
[----:B------:R-:W-:-:S02]  /*67880*/  @P1 LOP3.LUT R51, R51, 0x10, RZ, 0xfc, !PT ;  /* 0x0000001033331812 */ /* 0x000fc400078efcff */
[----:B------:R-:W-:Y:S01]  /*67890*/  LOP3.LUT P1, RZ, R49, 0x20000000, RZ, 0xc0, !PT ;  /* 0x2000000031ff7812 */ /* 0x000fe2000782c0ff */
[----:B------:R-:W3:Y:S01]  /*678a0*/  LDL.LU.64 R18, [R1+0x9f8] ;  /* 0x0009f80001127983 */ /* 0x000ee20000300a00 */
[----:B------:R-:W-:-:S03]  /*678b0*/  LOP3.LUT R51, R51, 0xffffffdf, RZ, 0xc0, !PT ;  /* 0xffffffdf33337812 */ /* 0x000fc600078ec0ff */
[----:B------:R-:W3:Y:S01]  /*678c0*/  LDL.LU.64 R16, [R1+0x9f0] ;  /* 0x0009f00001107983 */ /* 0x000ee20000300a00 */
[----:B------:R-:W-:-:S03]  /*678d0*/  PRMT R0, R5, 0x7771, RZ ;  /* 0x0000777105007816 */ /* 0x000fc600000000ff */
[----:B------:R-:W3:Y:S04]  /*678e0*/  LDL.LU.64 R14, [R1+0x9e8] ;  /* 0x0009e800010e7983 */ /* 0x000ee80000300a00 */
        /* <DEDUP_REMOVED lines=18> */
[----:B0-----:R-:W-:Y:S02]  /*67a10*/  PRMT R0, R5, 0x7772, RZ ;  /* 0x0000777205007816 */ /* 0x001fe400000000ff */
[----:B------:R-:W-:-:S03]  /*67a20*/  LOP3.LUT R51, R51, 0xfffff7ff, RZ, 0xc0, !PT ;  /* 0xfffff7ff33337812 */ /* 0x000fc600078ec0ff */
[----:B------:R0:W-:Y:S06]  /*67a30*/  @P5 STG.E.U8 desc[UR46][R6.64], R0 ;  /* 0x0000000006005986 */ /* 0x0001ec000c10112e */
[----:B------:R-:W-:Y:S02]  /*67a40*/  @P1 LOP3.LUT R51, R51, 0x800, RZ, 0xfc, !PT ;  /* 0x0000080033331812 */ /* 0x000fe400078efcff */
[----:B0-----:R-:W-:Y:S02]  /*67a50*/  PRMT R0, R5, 0x7773, RZ ;  /* 0x0000777305007816 */ /* 0x001fe400000000ff */
[----:B------:R-:W-:-:S03]  /*67a60*/  LOP3.LUT P1, RZ, R48, 0x10, RZ, 0xc0, !PT ;  /* 0x0000001030ff7812 */ /* 0x000fc6000782c0ff */
[----:B------:R0:W-:Y:S04]  /*67a70*/  @P6 STG.E.U8 desc[UR46][R46.64], R0 ;  /* 0x000000002e006986 */ /* 0x0001e8000c10112e */
[----:B0-----:R-:W4:Y:S01]  /*67a80*/  LDL.LU R46, [R1+0x60] ;  /* 0x00006000012e7983 */ /* 0x001f220000300800 */
        /* <DEDUP_REMOVED lines=34> */
[C---:B------:R-:W-:Y:S02]  /*67cb0*/  LOP3.LUT P3, RZ, R49.reuse, 0x2000000, RZ, 0xc0, !PT ;  /* 0x0200000031ff7812 */ /* 0x040fe4000786c0ff */
[C---:B------:R-:W-:Y:S02]  /*67cc0*/  LOP3.LUT P4, RZ, R49.reuse, 0x1000000, RZ, 0xc0, !PT ;  /* 0x0100000031ff7812 */ /* 0x040fe4000788c0ff */
[----:B------:R-:W-:-:S02]  /*67cd0*/  LOP3.LUT P5, RZ, R49, 0x800000, RZ, 0xc0, !PT ;  /* 0x0080000031ff7812 */ /* 0x000fc400078ac0ff */
[----:B------:R-:W-:Y:S02]  /*67ce0*/  LOP3.LUT P6, RZ, R49, 0x400000, RZ, 0xc0, !PT ;  /* 0x0040000031ff7812 */ /* 0x000fe400078cc0ff */
[----:B----4-:R-:W-:-:S05]  /*67cf0*/  PRMT R0, R46, 0x7770, RZ ;  /* 0x000077702e007816 */ /* 0x010fca00000000ff */
        /* <DEDUP_REMOVED lines=51> */
[----:B------:R-:W2:Y:S01]  /*68030*/  LDL.LU.64 R10, [R1+0x948] ;  /* 0x00094800010a7983 */ /* 0x000ea20000300a00 */
[C---:B------:R-:W-:Y:S02]  /*68040*/  LOP3.LUT P4, RZ, R49.reuse, 0x100000, RZ, 0xc0, !PT ;  /* 0x0010000031ff7812 */ /* 0x040fe4000788c0ff */
[----:B------:R-:W-:Y:S02]  /*68050*/  LOP3.LUT P5, RZ, R49, 0x80000, RZ, 0xc0, !PT ;  /* 0x0008000031ff7812 */ /* 0x000fe400078ac0ff */
[----:B---3--:R-:W-:-:S05]  /*68060*/  PRMT R0, R46, 0x7770, RZ ;  /* 0x000077702e007816 */ /* 0x008fca00000000ff */
[----:B------:R-:W-:Y:S02]  /*68070*/  @P1 LOP3.LUT R51, R51, 0x4, RZ, 0xfc, !PT ;  /* 0x0000000433331812 */ /* 0x000fe400078efcff */
[C---:B------:R-:W-:Y:S02]  /*68080*/  LOP3.LUT P1, RZ, R49.reuse, 0x10000, RZ, 0xc0, !PT ;  /* 0x0001000031ff7812 */ /* 0x040fe4000782c0ff */
        /* <DEDUP_REMOVED lines=72> */
[C---:B------:R-:W-:Y:S02]  /*68510*/  LOP3.LUT P4, RZ, R49.reuse, 0x2, RZ, 0xc0, !PT ;  /* 0x0000000231ff7812 */ /* 0x040fe4000788c0ff */
[----:B------:R-:W-:Y:S02]  /*68520*/  LOP3.LUT R48, R48, 0xffefffff, RZ, 0xc0, !PT ;  /* 0xffefffff30307812 */ /* 0x000fe400078ec0ff */
[----:B------:R-:W-:Y:S02]  /*68530*/  LOP3.LUT P5, RZ, R49, 0x1, RZ, 0xc0, !PT ;  /* 0x0000000131ff7812 */ /* 0x000fe400078ac0ff */
[----:B---3--:R-:W-:Y:S01]  /*68540*/  LOP3.LUT P1, RZ, R3, 0x80000, RZ, 0xc0, !PT ;  /* 0x0008000003ff7812 */ /* 0x008fe2000782c0ff */
[----:B--2---:R0:W-:Y:S04]  /*68550*/  @P3 STG.E.U8 desc[UR46][R60.64], R0 ;  /* 0x000000003c003986 */ /* 0x0041e8000c10112e */
[----:B0-----:R-:W2:Y:S01]  /*68560*/  LDL.LU.64 R60, [R1+0x8e0] ;  /* 0x0008e000013c7983 */ /* 0x001ea20000300a00 */
[----:B------:R-:W-:-:S05]  /*68570*/  PRMT R0, R46, 0x7773, RZ ;  /* 0x000077732e007816 */ /* 0x000fca00000000ff */
[----:B----4-:R0:W-:Y:S04]  /*68580*/  @P4 STG.E.U8 desc[UR46][R44.64], R0 ;  /* 0x000000002c004986 */ /* 0x0101e8000c10112e */
[----:B0-----:R-:W3:Y:S01]  /*68590*/  LDL.LU.64 R44, [R1+0x8d8] ;  /* 0x0008d800012c7983 */ /* 0x001ee20000300a00 */
[----:B------:R-:W-:Y:S02]  /*685a0*/  @P1 LOP3.LUT R48, R48, 0x100000, RZ, 0xfc, !PT ;  /* 0x0010000030301812 */ /* 0x000fe400078efcff */
[C---:B------:R-:W-:Y:S01]  /*685b0*/  LOP3.LUT P1, RZ, R3.reuse, 0x200000, RZ, 0xc0, !PT ;  /* 0x0020000003ff7812 */ /* 0x040fe2000782c0ff */
[----:B------:R-:W4:Y:S01]  /*685c0*/  LDL.LU.64 R50, [R1+0x8d0] ;  /* 0x0008d00001327983 */ /* 0x000f220000300a00 */
[----:B------:R-:W-:Y:S02]  /*685d0*/  LOP3.LUT R48, R48, 0xffdfffff, RZ, 0xc0, !PT ;  /* 0xffdfffff30307812 */ /* 0x000fe400078ec0ff */
[----:B------:R-:W-:Y:S01]  /*685e0*/  LOP3.LUT P6, RZ, R3, 0x80000000, RZ, 0xc0, !PT ;  /* 0x8000000003ff7812 */ /* 0x000fe200078cc0ff */
[----:B------:R-:W4:Y:S01]  /*685f0*/  LDL.LU R10, [R1+0x44] ;  /* 0x00004400010a7983 */ /* 0x000f220000300800 */
[----:B------:R-:W-:-:S03]  /*68600*/  PRMT R0, R47, 0x7770, RZ ;  /* 0x000077702f007816 */ /* 0x000fc600000000ff */
[----:B------:R-:W4:Y:S04]  /*68610*/  LDL.LU.64 R54, [R1+0x8c8] ;  /* 0x0008c80001367983 */ /* 0x000f280000300a00 */
[----:B------:R-:W-:Y:S01]  /*68620*/  @P1 LOP3.LUT R48, R48, 0x200000, RZ, 0xfc, !PT ;  /* 0x0020000030301812 */ /* 0x000fe200078efcff */
[----:B------:R0:W-:Y:S01]  /*68630*/  @P5 STG.E.U8 desc[UR46][R8.64], R0 ;  /* 0x0000000008005986 */ /* 0x0001e2000c10112e */
[----:B------:R-:W-:Y:S02]  /*68640*/  LOP3.LUT P1, RZ, R3, 0x800000, RZ, 0xc0, !PT ;  /* 0x0080000003ff7812 */ /* 0x000fe4000782c0ff */
[----:B------:R-:W-:Y:S01]  /*68650*/  LOP3.LUT R48, R48, 0xffbfffff, RZ, 0xc0, !PT ;  /* 0xffbfffff30307812 */ /* 0x000fe200078ec0ff */
[----:B------:R-:W4:Y:S04]  /*68660*/  LDL.LU.64 R52, [R1+0x8c0] ;  /* 0x0008c00001347983 */ /* 0x000f280000300a00 */
[----:B------:R-:W4:Y:S01]  /*68670*/  LDL.LU.64 R18, [R1+0x8b8] ;  /* 0x0008b80001127983 */ /* 0x000f220000300a00 */
[----:B0-----:R-:W-:-:S03]  /*68680*/  PRMT R0, R47, 0x7771, RZ ;  /* 0x000077712f007816 */ /* 0x001fc600000000ff */
[----:B------:R-:W4:Y:S02]  /*68690*/  LDL.LU.64 R14, [R1+0x8b0] ;  /* 0x0008b000010e7983 */ /* 0x000f240000300a00 */
[----:B------:R-:W-:Y:S02]  /*686a0*/  @P1 LOP3.LUT R48, R48, 0x400000, RZ, 0xfc, !PT ;  /* 0x0040000030301812 */ /* 0x000fe400078efcff */
[----:B------:R-:W-:Y:S01]  /*686b0*/  LOP3.LUT P1, RZ, R3, 0x1000000, RZ, 0xc0, !PT ;  /* 0x0100000003ff7812 */ /* 0x000fe2000782c0ff */
[----:B------:R0:W-:Y:S01]  /*686c0*/  @P6 STG.E.U8 desc[UR46][R6.64], R0 ;  /* 0x0000000006006986 */ /* 0x0001e2000c10112e */
[----:B------:R-:W-:-:S03]  /*686d0*/  LOP3.LUT R48, R48, 0xff7fffff, RZ, 0xc0, !PT ;  /* 0xff7fffff30307812 */ /* 0x000fc600078ec0ff */
[----:B------:R-:W4:Y:S08]  /*686e0*/  LDL.LU.64 R8, [R1+0x8a8] ;  /* 0x0008a80001087983 */ /* 0x000f300000300a00 */
[----:B------:R-:W-:Y:S01]  /*686f0*/  @P1 LOP3.LUT R48, R48, 0x800000, RZ, 0xfc, !PT ;  /* 0x0080000030301812 */ /* 0x000fe200078efcff */
[----:B0-----:R-:W4:Y:S01]  /*68700*/  LDL.LU.64 R6, [R1+0x8a0] ;  /* 0x0008a00001067983 */ /* 0x001f220000300a00 */
        /* <DEDUP_REMOVED lines=13> */
[----:B------:R-:W-:-:S13]  /*687e0*/  LOP3.LUT P1, RZ, R3, 0x40000000, RZ, 0xc0, !PT ;  /* 0x4000000003ff7812 */ /* 0x000fda000782c0ff */
[----:B------:R0:W-:Y:S01]  /*687f0*/  @P1 STG.E.U8 desc[UR46][R4.64], R0 ;  /* 0x0000000004001986 */ /* 0x0001e2000c10112e */
[C---:B------:R-:W-:Y:S02]  /*68800*/  LOP3.LUT P1, RZ, R48.reuse, 0x8000000, RZ, 0xc0, !PT ;  /* 0x0800000030ff7812 */ /* 0x040fe4000782c0ff */
[----:B0-----:R-:W-:Y:S01]  /*68810*/  PRMT R0, R47, 0x7773, RZ ;  /* 0x000077732f007816 */ /* 0x001fe200000000ff */
[----:B------:R-:W4:Y:S10]  /*68820*/  LDL.LU.64 R4, [R1+0x898] ;  /* 0x0008980001047983 */ /* 0x000f340000300a00 */
[----:B------:R0:W-:Y:S01]  /*68830*/  @P1 STG.E.U8 desc[UR46][R58.64], R0 ;  /* 0x000000003a001986 */ /* 0x0001e2000c10112e */
[----:B------:R-:W-:-:S03]  /*68840*/  LOP3.LUT P1, RZ, R48, 0x4000000, RZ, 0xc0, !PT ;  /* 0x0400000030ff7812 */ /* 0x000fc6000782c0ff */
[----:B------:R-:W4:Y:S01]  /*68850*/  LDL.LU.64 R46, [R1+0x890] ;  /* 0x00089000012e7983 */ /* 0x000f220000300a00 */
[----:B0-----:R-:W-:-:S03]  /*68860*/  PRMT R0, R13, 0x7770, RZ ;  /* 0x000077700d007816 */ /* 0x001fc600000000ff */
[----:B------:R-:W4:Y:S04]  /*68870*/  LDL.LU.64 R58, [R1+0x888] ;  /* 0x00088800013a7983 */ /* 0x000f280000300a00 */
[----:B------:R-:W4:Y:S04]  /*68880*/  LDL.LU R11, [R1+0x4c] ;  /* 0x00004c00010b7983 */ /* 0x000f280000300800 */
[----:B--2---:R0:W-:Y:S01]  /*68890*/  @P1 STG.E.U8 desc[UR46][R60.64], R0 ;  /* 0x000000003c001986 */ /* 0x0041e2000c10112e */
[C---:B------:R-:W-:Y:S02]  /*688a0*/  LOP3.LUT P1, RZ, R48.reuse, 0x2000000, RZ, 0xc0, !PT ;  /* 0x0200000030ff7812 */ /* 0x040fe4000782c0ff */
[----:B0-----:R-:W-:Y:S01]  /*688b0*/  PRMT R0, R13, 0x7771, RZ ;  /* 0x000077710d007816 */ /* 0x001fe200000000ff */
[----:B------:R-:W2:Y:S10]  /*688c0*/  LDL.LU.64 R60, [R1+0x880] ;  /* 0x00088000013c7983 */ /* 0x000eb40000300a00 */
[----:B---3--:R0:W-:Y:S04]  /*688d0*/  @P1 STG.E.U8 desc[UR46][R44.64], R0 ;  /* 0x000000002c001986 */ /* 0x0081e8000c10112e */
[----:B0-----:R-:W3:Y:S01]  /*688e0*/  LDL.LU.64 R44, [R1+0x16b8] ;  /* 0x0016b800012c7983 */ /* 0x001ee20000300a00 */
[----:B------:R-:W-:-:S02]  /*688f0*/  LOP3.LUT P1, RZ, R48, 0x1000000, RZ, 0xc0, !PT ;  /* 0x0100000030ff7812 */ /* 0x000fc4000782c0ff */
[----:B------:R-:W-:-:S11]  /*68900*/  PRMT R0, R13, 0x7772, RZ ;  /* 0x000077720d007816 */ /* 0x000fd600000000ff */
        /* <DEDUP_REMOVED lines=18> */
[C---:B------:R-:W-:Y:S02]  /*68a30*/  LOP3.LUT P4, RZ, R3.reuse, 0x800, RZ, 0xc0, !PT ;  /* 0x0000080003ff7812 */ /* 0x040fe4000788c0ff */
[C---:B------:R-:W-:Y:S02]  /*68a40*/  LOP3.LUT P5, RZ, R3.reuse, 0x200, RZ, 0xc0, !PT ;  /* 0x0000020003ff7812 */ /* 0x040fe400078ac0ff */
[----:B------:R-:W-:Y:S02]  /*68a50*/  LOP3.LUT P6, RZ, R3, 0x100, RZ, 0xc0, !PT ;  /* 0x0000010003ff7812 */ /* 0x000fe400078cc0ff */
[----:B---3--:R-:W-:-:S05]  /*68a60*/  PRMT R0, R44, 0x7770, RZ ;  /* 0x000077702c007816 */ /* 0x008fca00000000ff */
[----:B------:R0:W-:Y:S02]  /*68a70*/  @P0 STG.E.U8 desc[UR46][R6.64], R0 ;  /* 0x0000000006000986 */ /* 0x0001e4000c10112e */
[----:B0-----:R-:W-:-:S05]  /*68a80*/  PRMT R0, R44, 0x7771, RZ ;  /* 0x000077712c007816 */ /* 0x001fca00000000ff */
[----:B------:R0:W-:Y:S02]  /*68a90*/  @P3 STG.E.U8 desc[UR46][R4.64], R0 ;  /* 0x0000000004003986 */ /* 0x0001e4000c10112e */
        /* <DEDUP_REMOVED lines=16> */
[----:B------:R-:W-:Y:S02]  /*68ba0*/  LOP3.LUT R48, R48, 0xffffefff, RZ, 0xc0, !PT ;  /* 0xffffefff30307812 */ /* 0x000fe400078ec0ff */
[C---:B------:R-:W-:Y:S02]  /*68bb0*/  LOP3.LUT P4, RZ, R3.reuse, 0x10, RZ, 0xc0, !PT ;  /* 0x0000001003ff7812 */ /* 0x040fe4000788c0ff */
[C---:B------:R-:W-:Y:S02]  /*68bc0*/  LOP3.LUT P5, RZ, R3.reuse, 0x4, RZ, 0xc0, !PT ;  /* 0x0000000403ff7812 */ /* 0x040fe400078ac0ff */
[----:B------:R-:W-:-:S03]  /*68bd0*/  LOP3.LUT P6, RZ, R3, 0x2, RZ, 0xc0, !PT ;  /* 0x0000000203ff7812 */ /* 0x000fc600078cc0ff */
[----:B--2---:R0:W-:Y:S04]  /*68be0*/  @P3 STG.E.U8 desc[UR46][R60.64], R0 ;  /* 0x000000003c003986 */ /* 0x0041e8000c10112e */
[----:B0-----:R-:W2:Y:S04]  /*68bf0*/  LDL.LU.64 R60, [R1+0x848] ;  /* 0x00084800013c7983 */ /* 0x001ea80000300a00 */
[----:B------:R-:W2:Y:S01]  /*68c00*/  LDL.LU.64 R58, [R1+0x840] ;  /* 0x00084000013a7983 */ /* 0x000ea20000300a00 */
[----:B---3--:R-:W-:Y:S02]  /*68c10*/  LOP3.LUT P1, RZ, R44, 0x8000, RZ, 0xc0, !PT ;  /* 0x000080002cff7812 */ /* 0x008fe4000782c0ff */
[----:B------:R-:W-:Y:S01]  /*68c20*/  PRMT R0, R11, 0x7772, RZ ;  /* 0x000077720b007816 */ /* 0x000fe200000000ff */
[----:B------:R-:W3:Y:S10]  /*68c30*/  LDL.LU.64 R50, [R1+0x838] ;  /* 0x0008380001327983 */ /* 0x000ef40000300a00 */
[----:B------:R-:W-:Y:S01]  /*68c40*/  @P1 LOP3.LUT R48, R48, 0x1000, RZ, 0xfc, !PT ;  /* 0x0000100030301812 */ /* 0x000fe200078efcff */
[----:B----4-:R0:W-:Y:S01]  /*68c50*/  @P4 STG.E.U8 desc[UR46][R14.64], R0 ;  /* 0x000000000e004986 */ /* 0x0101e2000c10112e */
[----:B------:R-:W-:-:S02]  /*68c60*/  LOP3.LUT P1, RZ, R44, 0x40000, RZ, 0xc0, !PT ;  /* 0x000400002cff7812 */ /* 0x000fc4000782c0ff */
        /* <DEDUP_REMOVED lines=9> */
[----:B------:R-:W4:Y:S04]  /*68d00*/  LDL.LU.64 R14, [R1+0x818] ;  /* 0x00081800010e7983 */ /* 0x000f280000300a00 */
[----:B------:R-:W4:Y:S04]  /*68d10*/  LDL.LU.64 R10, [R1+0x810] ;  /* 0x00081000010a7983 */ /* 0x000f280000300a00 */
        /* <DEDUP_REMOVED lines=19> */
[----:B------:R0:W-:Y:S02]  /*68e50*/  @P6 STG.E.U8 desc[UR46][R6.64], R0 ;  /* 0x0000000006006986 */ /* 0x0001e4000c10112e */
[----:B0-----:R-:W-:Y:S02]  /*68e60*/  PRMT R0, R13, 0x7771, RZ ;  /* 0x000077710d007816 */ /* 0x001fe400000000ff */
[----:B------:R-:W4:Y:S08]  /*68e70*/  LDL.LU.64 R6, [R1+0x800] ;  /* 0x0008000001067983 */ /* 0x000f300000300a00 */
[----:B------:R0:W-:Y:S01]  /*68e80*/  @P1 STG.E.U8 desc[UR46][R4.64], R0 ;  /* 0x0000000004001986 */ /* 0x0001e2000c10112e */
[----:B------:R-:W-:-:S02]  /*68e90*/  LOP3.LUT P1, RZ, R48, 0x80000, RZ, 0xc0, !PT ;  /* 0x0008000030ff7812 */ /* 0x000fc4000782c0ff */
[----:B0-----:R-:W-:Y:S01]  /*68ea0*/  PRMT R0, R13, 0x7772, RZ ;  /* 0x000077720d007816 */ /* 0x001fe200000000ff */
[----:B------:R-:W4:Y:S10]  /*68eb0*/  LDL.LU.64 R4, [R1+0x7f8] ;  /* 0x0007f80001047983 */ /* 0x000f340000300a00 */
[----:B------:R0:W-:Y:S01]  /*68ec0*/  @P1 STG.E.U8 desc[UR46][R46.64], R0 ;  /* 0x000000002e001986 */ /* 0x0001e2000c10112e */
[----:B------:R-:W-:-:S02]  /*68ed0*/  LOP3.LUT P1, RZ, R48, 0x40000, RZ, 0xc0, !PT ;  /* 0x0004000030ff7812 */ /* 0x000fc4000782c0ff */
[----:B0-----:R-:W-:Y:S01]  /*68ee0*/  PRMT R0, R13, 0x7773, RZ ;  /* 0x000077730d007816 */ /* 0x001fe200000000ff */
[----:B------:R-:W4:Y:S10]  /*68ef0*/  LDL.LU.64 R46, [R1+0x7f0] ;  /* 0x0007f000012e7983 */ /* 0x000f340000300a00 */
[----:B--2---:R0:W-:Y:S01]  /*68f00*/  @P1 STG.E.U8 desc[UR46][R60.64], R0 ;  /* 0x000000003c001986 */ /* 0x0041e2000c10112e */
[----:B------:R-:W-:-:S02]  /*68f10*/  LOP3.LUT P1, RZ, R48, 0x20000, RZ, 0xc0, !PT ;  /* 0x0002000030ff7812 */ /* 0x000fc4000782c0ff */
[----:B0-----:R-:W-:Y:S01]  /*68f20*/  PRMT R0, R45, 0x7770, RZ ;  /* 0x000077702d007816 */ /* 0x001fe200000000ff */
[----:B------:R-:W2:Y:S10]  /*68f30*/  LDL.LU.64 R60, [R1+0x7e8] ;  /* 0x0007e800013c7983 */ /* 0x000eb40000300a00 */
[----:B------:R0:W-:Y:S04]  /*68f40*/  @P1 STG.E.U8 desc[UR46][R58.64], R0 ;  /* 0x000000003a001986 */ /* 0x0001e8000c10112e */
[----:B0-----:R-:W2:Y:S01]  /*68f50*/  LDL.LU.64 R58, [R1+0x16a8] ;  /* 0x0016a800013a7983 */ /* 0x001ea20000300a00 */
[----:B------:R-:W-:-:S02]  /*68f60*/  LOP3.LUT P1, RZ, R48, 0x10000, RZ, 0xc0, !PT ;  /* 0x0001000030ff7812 */ /* 0x000fc4000782c0ff */
[----:B------:R-:W-:-:S11]  /*68f70*/  PRMT R0, R45, 0x7771, RZ ;  /* 0x000077712d007816 */ /* 0x000fd600000000ff */
[----:B---3--:R0:W-:Y:S01]  /*68f80*/  @P1 STG.E.U8 desc[UR46][R50.64], R0 ;  /* 0x0000000032001986 */ /* 0x0081e2000c10112e */
[----:B------:R-:W-:Y:S02]  /*68f90*/  LOP3.LUT P1, RZ, R48, 0x8000, RZ, 0xc0, !PT ;  /* 0x0000800030ff7812 */ /* 0x000fe4000782c0ff */
[----:B0-----:R-:W-:-:S11]  /*68fa0*/  PRMT R0, R45, 0x7772, RZ ;  /* 0x000077722d007816 */ /* 0x001fd600000000ff */
[----:B----4-:R0:W-:Y:S01]  /*68fb0*/  @P1 STG.E.U8 desc[UR46][R54.64], R0 ;  /* 0x0000000036001986 */ /* 0x0101e2000c10112e */
[----:B------:R-:W-:Y:S02]  /*68fc0*/  LOP3.LUT P1, RZ, R48, 0x4000, RZ, 0xc0, !PT ;  /* 0x0000400030ff7812 */ /* 0x000fe4000782c0ff */
[----:B0-----:R-:W-:Y:S02]  /*68fd0*/  PRMT R0, R45, 0x7773, RZ ;  /* 0x000077732d007816 */ /* 0x001fe400000000ff */
[----:B------:R-:W-:Y:S01]  /*68fe0*/  LOP3.LUT P2, RZ, R44, 0x4000, RZ, 0xc0, !PT ;  /* 0x000040002cff7812 */ /* 0x000fe2000784c0ff */
[----:B------:R-:W3:Y:S08]  /*68ff0*/  LDL.LU R45, [R1+0x16a0] ;  /* 0x0016a000012d7983 */ /* 0x000ef00000300800 */
[----:B------:R2:W-:Y:S01]  /*69000*/  @P1 STG.E.U8 desc[UR46][R52.64], R0 ;  /* 0x0000000034001986 */ /* 0x0005e2000c10112e */
[----:B------:R-:W-:-:S02]  /*69010*/  LOP3.LUT P1, RZ, R48, 0x2000, RZ, 0xc0, !PT ;  /* 0x0000200030ff7812 */ /* 0x000fc4000782c0ff */
[C---:B------:R-:W-:Y:S02]  /*69020*/  LOP3.LUT P0, RZ, R44.reuse, 0x1000, RZ, 0xc0, !PT ;  /* 0x000010002cff7812 */ /* 0x040fe4000780c0ff */
[C---:B------:R-:W-:Y:S02]  /*69030*/  LOP3.LUT P3, RZ, R44.reuse, 0x800, RZ, 0xc0, !PT ;  /* 0x000008002cff7812 */ /* 0x040fe4000786c0ff */
[C---:B------:R-:W-:Y:S02]  /*69040*/  LOP3.LUT P4, RZ, R44.reuse, 0x200, RZ, 0xc0, !PT ;  /* 0x000002002cff7812 */ /* 0x040fe4000788c0ff */
[C---:B------:R-:W-:Y:S02]  /*69050*/  LOP3.LUT P5, RZ, R44.reuse, 0x80, RZ, 0xc0, !PT ;  /* 0x000000802cff7812 */ /* 0x040fe400078ac0ff */
[----:B------:R-:W-:Y:S02]  /*69060*/  LOP3.LUT P6, RZ, R44, 0x20, RZ, 0xc0, !PT ;  /* 0x000000202cff7812 */ /* 0x000fe400078cc0ff */
[----:B--2---:R-:W-:-:S05]  /*69070*/  PRMT R0, R59, 0x7770, RZ ;  /* 0x000077703b007816 */ /* 0x004fca00000000ff */
[----:B------:R0:W-:Y:S01]  /*69080*/  @P1 STG.E.U8 desc[UR46][R18.64], R0 ;  /* 0x0000000012001986 */ /* 0x0001e2000c10112e */
[----:B------:R-:W-:Y:S02]  /*69090*/  LOP3.LUT P1, RZ, R48, 0x1000, RZ, 0xc0, !PT ;  /* 0x0000100030ff7812 */ /* 0x000fe4000782c0ff */
[----:B0-----:R-:W-:-:S11]  /*690a0*/  PRMT R0, R59, 0x7771, RZ ;  /* 0x000077713b007816 */ /* 0x001fd600000000ff */
        /* <DEDUP_REMOVED lines=13> */
[----:B0-----:R-:W2:Y:S04]  /*69180*/  LDL.LU.64 R60, [R1+0x7e0] ;  /* 0x0007e000013c7983 */ /* 0x001ea80000300a00 */
[----:B------:R-:W4:Y:S04]  /*69190*/  LDL.LU.64 R14, [R1+0x7d8] ;  /* 0x0007d800010e7983 */ /* 0x000f280000300a00 */
[----:B------:R-:W4:Y:S04]  /*691a0*/  LDL.LU.64 R10, [R1+0x7d0] ;  /* 0x0007d000010a7983 */ /* 0x000f280000300a00 */
[----:B------:R-:W2:Y:S04]  /*691b0*/  LDL.LU R9, [R1+0x10] ;  /* 0x0000100001097983 */ /* 0x000ea80000300800 */
[----:B------:R-:W4:Y:S04]  /*691c0*/  LDL.LU.64 R6, [R1+0x7c8] ;  /* 0x0007c80001067983 */ /* 0x000f280000300a00 */
[----:B------:R-:W4:Y:S04]  /*691d0*/  LDL.LU.64 R4, [R1+0x7c0] ;  /* 0x0007c00001047983 */ /* 0x000f280000300a00 */
[----:B------:R-:W4:Y:S04]  /*691e0*/  LDL.LU.64 R58, [R1+0x7b8] ;  /* 0x0007b800013a7983 */ /* 0x000f280000300a00 */
[----:B------:R-:W4:Y:S01]  /*691f0*/  LDL.LU R56, [R1+0x14] ;  /* 0x0000140001387983 */ /* 0x000f220000300800 */
[----:B------:R-:W-:-:S02]  /*69200*/  LOP3.LUT P3, RZ, R44, 0x8, RZ, 0xc0, !PT ;  /* 0x000000082cff7812 */ /* 0x000fc4000786c0ff */
[----:B---3--:R-:W-:Y:S02]  /*69210*/  LOP3.LUT P1, RZ, R45, 0x2000, RZ, 0xc0, !PT ;  /* 0x000020002dff7812 */ /* 0x008fe4000782c0ff */
        /* <DEDUP_REMOVED lines=16> */
[----:B------:R-:W3:Y:S01]  /*69320*/  LDL.LU.64 R46, [R1+0x7a8] ;  /* 0x0007a800012e7983 */ /* 0x000ee20000300a00 */
[----:B------:R-:W-:Y:S02]  /*69330*/  @P1 LOP3.LUT R48, R48, 0x100, RZ, 0xfc, !PT ;  /* 0x0000010030301812 */ /* 0x000fe400078efcff */
[----:B------:R-:W-:Y:S01]  /*69340*/  LOP3.LUT P1, RZ, R45, 0x400000, RZ, 0xc0, !PT ;  /* 0x004000002dff7812 */ /* 0x000fe2000782c0ff */
[----:B------:R-:W3:Y:S01]  /*69350*/  LDL.LU R13, [R1+0x18] ;  /* 0x00001800010d7983 */ /* 0x000ee20000300800 */
[----:B------:R-:W-:-:S02]  /*69360*/  LOP3.LUT R48, R48, 0xfffffdff, RZ, 0xc0, !PT ;  /* 0xfffffdff30307812 */ /* 0x000fc400078ec0ff */
[----:B------:R-:W-:Y:S01]  /*69370*/  LOP3.LUT P4, RZ, R44, 0x2, RZ, 0xc0, !PT ;  /* 0x000000022cff7812 */ /* 0x000fe2000788c0ff */
[----:B------:R-:W3:Y:S01]  /*69380*/  LDL.LU.64 R50, [R1+0x7a0] ;  /* 0x0007a00001327983 */ /* 0x000ee20000300a00 */
[----:B------:R-:W-:Y:S02]  /*69390*/  LOP3.LUT P5, RZ, R45, 0x80000000, RZ, 0xc0, !PT ;  /* 0x800000002dff7812 */ /* 0x000fe400078ac0ff */
[----:B------:R-:W-:Y:S01]  /*693a0*/  PRMT R0, R9, 0x7771, RZ ;  /* 0x0000777109007816 */ /* 0x000fe200000000ff */
[----:B------:R-:W3:Y:S04]  /*693b0*/  LDL.LU.64 R54, [R1+0x798] ;  /* 0x0007980001367983 */ /* 0x000ee80000300a00 */
[----:B------:R-:W-:Y:S01]  /*693c0*/  @P1 LOP3.LUT R48, R48, 0x200, RZ, 0xfc, !PT ;  /* 0x0000020030301812 */ /* 0x000fe200078efcff */
[----:B------:R-:W3:Y:S01]  /*693d0*/  LDL.LU.64 R52, [R1+0x790] ;  /* 0x0007900001347983 */ /* 0x000ee20000300a00 */
[----:B------:R-:W-:-:S02]  /*693e0*/  LOP3.LUT P1, RZ, R45, 0x1000000, RZ, 0xc0, !PT ;  /* 0x010000002dff7812 */ /* 0x000fc4000782c0ff */
[----:B------:R-:W-:Y:S01]  /*693f0*/  LOP3.LUT R48, R48, 0xfffffbff, RZ, 0xc0, !PT ;  /* 0xfffffbff30307812 */ /* 0x000fe200078ec0ff */
[----:B----4-:R0:W-:Y:S01]  /*69400*/  @P4 STG.E.U8 desc[UR46][R14.64], R0 ;  /* 0x000000000e004986 */ /* 0x0101e2000c10112e */
[----:B------:R-:W-:-:S03]  /*69410*/  LOP3.LUT P6, RZ, R45, 0x20000000, RZ, 0xc0, !PT ;  /* 0x200000002dff7812 */ /* 0x000fc600078cc0ff */
[----:B------:R-:W4:Y:S06]  /*69420*/  LDL.LU.64 R18, [R1+0x788] ;  /* 0x0007880001127983 */ /* 0x000f2c0000300a00 */
[----:B------:R-:W-:Y:S02]  /*69430*/  @P1 LOP3.LUT R48, R48, 0x400, RZ, 0xfc, !PT ;  /* 0x0000040030301812 */ /* 0x000fe400078efcff */
[----:B------:R-:W-:Y:S01]  /*69440*/  LOP3.LUT P1, RZ, R45, 0x2000000, RZ, 0xc0, !PT ;  /* 0x020000002dff7812 */ /* 0x000fe2000782c0ff */
[----:B0-----:R-:W4:Y:S01]  /*69450*/  LDL.LU.64 R14, [R1+0x780] ;  /* 0x00078000010e7983 */ /* 0x001f220000300a00 */
[----:B------:R-:W-:-:S02]  /*69460*/  LOP3.LUT R48, R48, 0xfffff7ff, RZ, 0xc0, !PT ;  /* 0xfffff7ff30307812 */ /* 0x000fc400078ec0ff */
[----:B------:R-:W-:-:S05]  /*69470*/  PRMT R0, R9, 0x7772, RZ ;  /* 0x0000777209007816 */ /* 0x000fca00000000ff */
[----:B------:R0:W-:Y:S04]  /*69480*/  @P5 STG.E.U8 desc[UR46][R10.64], R0 ;  /* 0x000000000a005986 */ /* 0x0001e8000c10112e */
[----:B------:R-:W-:Y:S02]  /*69490*/  @P1 LOP3.LUT R48, R48, 0x800, RZ, 0xfc, !PT ;  /* 0x0000080030301812 */ /* 0x000fe400078efcff */
[----:B------:R-:W-:Y:S02]  /*694a0*/  LOP3.LUT P1, RZ, R45, 0x10000000, RZ, 0xc0, !PT ;  /* 0x100000002dff7812 */ /* 0x000fe4000782c0ff */
[----:B0-----:R-:W-:Y:S01]  /*694b0*/  PRMT R0, R9, 0x7773, RZ ;  /* 0x0000777309007816 */ /* 0x001fe200000000ff */
[----:B------:R-:W4:Y:S04]  /*694c0*/  LDL.LU.64 R10, [R1+0x778] ;  /* 0x00077800010a7983 */ /* 0x000f280000300a00 */
[----:B------:R0:W-:Y:S04]  /*694d0*/  @P6 STG.E.U8 desc[UR46][R6.64], R0 ;  /* 0x0000000006006986 */ /* 0x0001e8000c10112e */
        /* <DEDUP_REMOVED lines=15> */
[----:B---3--:R0:W-:Y:S04]  /*695d0*/  @P1 STG.E.U8 desc[UR46][R46.64], R0 ;  /* 0x000000002e001986 */ /* 0x0081e8000c10112e */
[----:B0-----:R-:W3:Y:S01]  /*695e0*/  LDL.LU.64 R46, [R1+0x1698] ;  /* 0x00169800012e7983 */ /* 0x001ee20000300a00 */
[----:B------:R-:W-:-:S02]  /*695f0*/  LOP3.LUT P1, RZ, R48, 0x100, RZ, 0xc0, !PT ;  /* 0x0000010030ff7812 */ /* 0x000fc4000782c0ff */
        /* <DEDUP_REMOVED lines=10> */
[----:B----4-:R3:W-:Y:S01]  /*696a0*/  @P1 STG.E.U8 desc[UR46][R18.64], R0 ;  /* 0x0000000012001986 */ /* 0x0107e2000c10112e */
[----:B------:R-:W-:Y:S02]  /*696b0*/  LOP3.LUT P1, RZ, R48, 0x10, RZ, 0xc0, !PT ;  /* 0x0000001030ff7812 */ /* 0x000fe4000782c0ff */
[C---:B------:R-:W-:Y:S02]  /*696c0*/  LOP3.LUT P2, RZ, R45.reuse, 0x800, RZ, 0xc0, !PT ;  /* 0x000008002dff7812 */ /* 0x040fe4000784c0ff */
[C---:B------:R-:W-:Y:S02]  /*696d0*/  LOP3.LUT P0, RZ, R45.reuse, 0x200, RZ, 0xc0, !PT ;  /* 0x000002002dff7812 */ /* 0x040fe4000780c0ff */
[C---:B------:R-:W-:Y:S02]  /*696e0*/  LOP3.LUT P3, RZ, R45.reuse, 0x80, RZ, 0xc0, !PT ;  /* 0x000000802dff7812 */ /* 0x040fe4000786c0ff */
[C---:B------:R-:W-:Y:S02]  /*696f0*/  LOP3.LUT P4, RZ, R45.reuse, 0x40, RZ, 0xc0, !PT ;  /* 0x000000402dff7812 */ /* 0x040fe4000788c0ff */
[----:B------:R-:W-:-:S02]  /*69700*/  LOP3.LUT P5, RZ, R45, 0x8, RZ, 0xc0, !PT ;  /* 0x000000082dff7812 */ /* 0x000fc400078ac0ff */
        /* <DEDUP_REMOVED lines=20> */
[----:B------:R-:W4:Y:S04]  /*69850*/  LDL.LU R11, [R1+0x4] ;  /* 0x00000400010b7983 */ /* 0x000f280000300800 */
[----:B------:R-:W4:Y:S04]  /*69860*/  LDL.LU.64 R6, [R1+0x728] ;  /* 0x0007280001067983 */ /* 0x000f280000300a00 */
[----:B------:R-:W4:Y:S04]  /*69870*/  LDL.LU.64 R58, [R1+0x720] ;  /* 0x00072000013a7983 */ /* 0x000f280000300a00 */
[----:B------:R-:W4:Y:S01]  /*69880*/  LDL.LU R13, [R1+0x8] ;  /* 0x00000800010d7983 */ /* 0x000f220000300800 */
[----:B------:R-:W-:-:S02]  /*69890*/  LOP3.LUT P3, RZ, R45, 0x1, RZ, 0xc0, !PT ;  /* 0x000000012dff7812 */ /* 0x000fc4000786c0ff */
[----:B------:R-:W-:Y:S02]  /*698a0*/  PRMT R0, R47, 0x7773, RZ ;  /* 0x000077732f007816 */ /* 0x000fe400000000ff */
[----:B------:R-:W4:Y:S01]  /*698b0*/  LDL.LU R47, [R1+0x1690] ;  /* 0x00169000012f7983 */ /* 0x000f220000300800 */
[----:B------:R-:W-:Y:S02]  /*698c0*/  LOP3.LUT R2, R2, 0xefffffff, RZ, 0xc0, !PT ;  /* 0xefffffff02027812 */ /* 0x000fe400078ec0ff */
[----:B------:R-:W-:Y:S02]  /*698d0*/  LOP3.LUT R48, R48, 0xfffffffe, RZ, 0xc0, !PT ;  /* 0xfffffffe30307812 */ /* 0x000fe400078ec0ff */
[C---:B---3--:R-:W-:Y:S02]  /*698e0*/  LOP3.LUT P4, RZ, R46.reuse, 0x80000000, RZ, 0xc0, !PT ;  /* 0x800000002eff7812 */ /* 0x048fe4000788c0ff */
[----:B------:R-:W-:Y:S02]  /*698f0*/  LOP3.LUT P6, RZ, R46, 0x20000000, RZ, 0xc0, !PT ;  /* 0x200000002eff7812 */ /* 0x000fe400078cc0ff */
[----:B--2---:R0:W-:Y:S04]  /*69900*/  @P3 STG.E.U8 desc[UR46][R60.64], R0 ;  /* 0x000000003c003986 */ /* 0x0041e8000c10112e */
[----:B0-----:R-:W2:Y:S04]  /*69910*/  LDL.LU.64 R60, [R1+0x718] ;  /* 0x00071800013c7983 */ /* 0x001ea80000300a00 */
[----:B------:R-:W3:Y:S01]  /*69920*/  LDL.LU.64 R18, [R1+0x710] ;  /* 0x0007100001127983 */ /* 0x000ee20000300a00 */
[----:B----4-:R-:W-:-:S03]  /*69930*/  PRMT R0, R11, 0x7770, RZ ;  /* 0x000077700b007816 */ /* 0x010fc600000000ff */
[----:B------:R-:W4:Y:S04]  /*69940*/  LDL.LU.64 R14, [R1+0x708] ;  /* 0x00070800010e7983 */ /* 0x000f280000300a00 */
[----:B------:R0:W-:Y:S04]  /*69950*/  @P4 STG.E.U8 desc[UR46][R8.64], R0 ;  /* 0x0000000008004986 */ /* 0x0001e8000c10112e */
[----:B0-----:R-:W4:Y:S04]  /*69960*/  LDL.LU.64 R8, [R1+0x700] ;  /* 0x0007000001087983 */ /* 0x001f280000300a00 */
[----:B------:R-:W4:Y:S01]  /*69970*/  LDL.LU R56, [R1+0xc] ;  /* 0x00000c0001387983 */ /* 0x000f220000300800 */
[----:B------:R-:W-:-:S05]  /*69980*/  PRMT R0, R11, 0x7771, RZ ;  /* 0x000077710b007816 */ /* 0x000fca00000000ff */
[----:B------:R0:W-:Y:S04]  /*69990*/  @P6 STG.E.U8 desc[UR46][R4.64], R0 ;  /* 0x0000000004006986 */ /* 0x0001e8000c10112e */
[----:B0-----:R-:W4:Y:S01]  /*699a0*/  LDL.LU.64 R4, [R1+0x6f8] ;  /* 0x0006f80001047983 */ /* 0x001f220000300a00 */
[C---:B------:R-:W-:Y:S02]  /*699b0*/  LOP3.LUT P1, RZ, R46.reuse, 0x400, RZ, 0xc0, !PT ;  /* 0x000004002eff7812 */ /* 0x040fe4000782c0ff */
[----:B------:R-:W-:Y:S01]  /*699c0*/  LOP3.LUT P5, RZ, R46, 0x8000000, RZ, 0xc0, !PT ;  /* 0x080000002eff7812 */ /* 0x000fe200078ac0ff */
[----:B------:R-:W4:Y:S01]  /*699d0*/  LDL.LU.64 R50, [R1+0x6e8] ;  /* 0x0006e80001327983 */ /* 0x000f220000300a00 */
[----:B------:R-:W-:-:S03]  /*699e0*/  PRMT R0, R11, 0x7772, RZ ;  /* 0x000077720b007816 */ /* 0x000fc600000000ff */
[----:B------:R-:W4:Y:S06]  /*699f0*/  LDL.LU.64 R54, [R1+0x6e0] ;  /* 0x0006e00001367983 */ /* 0x000f2c0000300a00 */
        /* <DEDUP_REMOVED lines=10> */
[----:B------:R-:W-:-:S13]  /*69aa0*/  LOP3.LUT P1, RZ, R46, 0x20000, RZ, 0xc0, !PT ;  /* 0x000200002eff7812 */ /* 0x000fda000782c0ff */
        /* <DEDUP_REMOVED lines=9> */
[----:B------:R0:W-:Y:S10]  /*69b40*/  @P5 STG.E.U8 desc[UR46][R52.64], R0 ;  /* 0x0000000034005986 */ /* 0x0001f4000c10112e */
[----:B------:R-:W-:-:S02]  /*69b50*/  @P1 LOP3.LUT R48, R48, 0x8, RZ, 0xfc, !PT ;  /* 0x0000000830301812 */ /* 0x000fc400078efcff */
[----:B------:R-:W-:Y:S01]  /*69b60*/  LOP3.LUT P1, RZ, R46, 0x2000000, RZ, 0xc0, !PT ;  /* 0x020000002eff7812 */ /* 0x000fe2000782c0ff */
[----:B0-----:R-:W4:Y:S01]  /*69b70*/  LDL.LU.64 R52, [R1+0x6d8] ;  /* 0x0006d80001347983 */ /* 0x001f220000300a00 */
[----:B------:R-:W-:-:S03]  /*69b80*/  PRMT R0, R11, 0x7773, RZ ;  /* 0x000077730b007816 */ /* 0x000fc600000000ff */
[----:B------:R-:W4:Y:S08]  /*69b90*/  LDL.LU.64 R10, [R1+0x6d0] ;  /* 0x0006d000010a7983 */ /* 0x000f300000300a00 */
[----:B------:R0:W-:Y:S01]  /*69ba0*/  @P1 STG.E.U8 desc[UR46][R6.64], R0 ;  /* 0x0000000006001986 */ /* 0x0001e2000c10112e */
[C---:B------:R-:W-:Y:S02]  /*69bb0*/  LOP3.LUT P1, RZ, R48.reuse, 0x8, RZ, 0xc0, !PT ;  /* 0x0000000830ff7812 */ /* 0x040fe4000782c0ff */
        /* <DEDUP_REMOVED lines=10> */
[----:B---3--:R0:W-:Y:S01]  /*69c60*/  @P1 STG.E.U8 desc[UR46][R18.64], R0 ;  /* 0x0000000012001986 */ /* 0x0081e2000c10112e */
[----:B------:R-:W-:-:S02]  /*69c70*/  LOP3.LUT P1, RZ, R48, 0x1, RZ, 0xc0, !PT ;  /* 0x0000000130ff7812 */ /* 0x000fc4000782c0ff */
[----:B0-----:R-:W-:Y:S01]  /*69c80*/  PRMT R0, R13, 0x7773, RZ ;  /* 0x000077730d007816 */ /* 0x001fe200000000ff */
[----:B------:R-:W3:Y:S10]  /*69c90*/  LDL.LU.64 R18, [R1+0x1688] ;  /* 0x0016880001127983 */ /* 0x000ef40000300a00 */
[----:B----4-:R0:W-:Y:S01]  /*69ca0*/  @P1 STG.E.U8 desc[UR46][R14.64], R0 ;  /* 0x000000000e001986 */ /* 0x0101e2000c10112e */
[----:B------:R-:W-:-:S03]  /*69cb0*/  LOP3.LUT P1, RZ, R2, 0x80000000, RZ, 0xc0, !PT ;  /* 0x8000000002ff7812 */ /* 0x000fc6000782c0ff */
[----:B------:R-:W4:Y:S04]  /*69cc0*/  LDL.LU.64 R48, [R1+0x6f0] ;  /* 0x0006f00001307983 */ /* 0x000f280000300a00 */
[----:B------:R-:W3:Y:S01]  /*69cd0*/  LDL.LU R13, [R1+0x1680] ;  /* 0x00168000010d7983 */ /* 0x000ee20000300800 */
[----:B0-----:R-:W-:-:S03]  /*69ce0*/  PRMT R0, R56, 0x7770, RZ ;  /* 0x0000777038007816 */ /* 0x001fc600000000ff */
[----:B------:R-:W3:Y:S04]  /*69cf0*/  LDL.LU.64 R14, [R1+0x1678] ;  /* 0x00167800010e7983 */ /* 0x000ee80000300a00 */
[----:B------:R0:W-:Y:S01]  /*69d00*/  @P1 STG.E.U8 desc[UR46][R8.64], R0 ;  /* 0x0000000008001986 */ /* 0x0001e2000c10112e */
[----:B------:R-:W-:Y:S02]  /*69d10*/  LOP3.LUT P1, RZ, R2, 0x40000000, RZ, 0xc0, !PT ;  /* 0x4000000002ff7812 */ /* 0x000fe4000782c0ff */
[----:B0-----:R-:W-:Y:S01]  /*69d20*/  PRMT R0, R56, 0x7771, RZ ;  /* 0x0000777138007816 */ /* 0x001fe200000000ff */
[----:B------:R-:W3:Y:S10]  /*69d30*/  LDL.LU.64 R8, [R1+0x1670] ;  /* 0x0016700001087983 */ /* 0x000ef40000300a00 */
[----:B------:R0:W-:Y:S04]  /*69d40*/  @P1 STG.E.U8 desc[UR46][R4.64], R0 ;  /* 0x0000000004001986 */ /* 0x0001e8000c10112e */
[----:B0-----:R-:W2:Y:S01]  /*69d50*/  LDL.LU.64 R4, [R1+0x1668] ;  /* 0x0016680001047983 */ /* 0x001ea20000300a00 */
[----:B------:R-:W-:-:S02]  /*69d60*/  LOP3.LUT P1, RZ, R2, 0x20000000, RZ, 0xc0, !PT ;  /* 0x2000000002ff7812 */ /* 0x000fc4000782c0ff */
[----:B------:R-:W-:Y:S02]  /*69d70*/  PRMT R0, R56, 0x7772, RZ ;  /* 0x0000777238007816 */ /* 0x000fe400000000ff */
[C---:B------:R-:W-:Y:S02]  /*69d80*/  LOP3.LUT P2, RZ, R46.reuse, 0x200, RZ, 0xc0, !PT ;  /* 0x000002002eff7812 */ /* 0x040fe4000784c0ff */
[C---:B------:R-:W-:Y:S02]  /*69d90*/  LOP3.LUT P0, RZ, R46.reuse, 0x80, RZ, 0xc0, !PT ;  /* 0x000000802eff7812 */ /* 0x040fe4000780c0ff */
[C---:B------:R-:W-:Y:S02]  /*69da0*/  LOP3.LUT P3, RZ, R46.reuse, 0x20, RZ, 0xc0, !PT ;  /* 0x000000202eff7812 */ /* 0x040fe4000786c0ff */
[----:B------:R-:W-:-:S03]  /*69db0*/  LOP3.LUT P4, RZ, R46, 0x8, RZ, 0xc0, !PT ;  /* 0x000000082eff7812 */ /* 0x000fc6000788c0ff */
[----:B----4-:R0:W-:Y:S01]  /*69dc0*/  @P1 STG.E.U8 desc[UR46][R48.64], R0 ;  /* 0x0000000030001986 */ /* 0x0101e2000c10112e */
[----:B------:R-:W-:Y:S02]  /*69dd0*/  LOP3.LUT P1, RZ, R2, 0x10000000, RZ, 0xc0, !PT ;  /* 0x1000000002ff7812 */ /* 0x000fe4000782c0ff */
[----:B0-----:R-:W-:-:S11]  /*69de0*/  PRMT R0, R56, 0x7773, RZ ;  /* 0x0000777338007816 */ /* 0x001fd600000000ff */
[----:B------:R2:W-:Y:S02]  /*69df0*/  @P1 STG.E.U8 desc[UR46][R50.64], R0 ;  /* 0x0000000032001986 */ /* 0x0005e4000c10112e */
[----:B--2---:R-:W-:-:S05]  /*69e00*/  PRMT R0, R4, 0x7770, RZ ;  /* 0x0000777004007816 */ /* 0x004fca00000000ff */
[----:B------:R0:W-:Y:S02]  /*69e10*/  @P2 STG.E.U8 desc[UR46][R54.64], R0 ;  /* 0x0000000036002986 */ /* 0x0001e4000c10112e */
[----:B0-----:R-:W-:-:S05]  /*69e20*/  PRMT R0, R4, 0x7771, RZ ;  /* 0x0000777104007816 */ /* 0x001fca00000000ff */
[----:B------:R0:W-:Y:S02]  /*69e30*/  @P0 STG.E.U8 desc[UR46][R52.64], R0 ;  /* 0x0000000034000986 */ /* 0x0001e4000c10112e */
[C---:B0-----:R-:W-:Y:S02]  /*69e40*/  PRMT R0, R4.reuse, 0x7772, RZ ;  /* 0x0000777204007816 */ /* 0x041fe400000000ff */
[----:B------:R-:W-:-:S03]  /*69e50*/  PRMT R4, R4, 0x7773, RZ ;  /* 0x0000777304047816 */ /* 0x000fc600000000ff */
[----:B------:R-:W-:Y:S04]  /*69e60*/  @P3 STG.E.U8 desc[UR46][R10.64], R0 ;  /* 0x000000000a003986 */ /* 0x000fe8000c10112e */
[----:B------:R0:W-:Y:S04]  /*69e70*/  @P4 STG.E.U8 desc[UR46][R6.64], R4 ;  /* 0x0000000406004986 */ /* 0x0001e8000c10112e */
[----:B0-----:R-:W2:Y:S04]  /*69e80*/  LDL.LU.64 R6, [R1+0x6b0] ;  /* 0x0006b00001067983 */ /* 0x001ea80000300a00 */
[----:B------:R-:W4:Y:S01]  /*69e90*/  LDL.LU.64 R48, [R1+0x6a8] ;  /* 0x0006a80001307983 */ /* 0x000f220000300a00 */
[----:B------:R-:W-:-:S02]  /*69ea0*/  LOP3.LUT P6, RZ, R46, 0x2, RZ, 0xc0, !PT ;  /* 0x000000022eff7812 */ /* 0x000fc400078cc0ff */
[----:B------:R-:W-:Y:S01]  /*69eb0*/  LOP3.LUT P5, RZ, R47, 0x80000000, RZ, 0xc0, !PT ;  /* 0x800000002fff7812 */ /* 0x000fe200078ac0ff */
[----:B------:R-:W3:Y:S01]  /*69ec0*/  LDL.LU.64 R50, [R1+0x6a0] ;  /* 0x0006a00001327983 */ /* 0x000ee20000300a00 */
[----:B------:R-:W-:-:S03]  /*69ed0*/  PRMT R0, R5, 0x7770, RZ ;  /* 0x0000777005007816 */ /* 0x000fc600000000ff */
[----:B------:R-:W3:Y:S04]  /*69ee0*/  LDL.LU.64 R10, [R1+0x698] ;  /* 0x00069800010a7983 */ /* 0x000ee80000300a00 */
[----:B------:R-:W3:Y:S04]  /*69ef0*/  LDL.LU.64 R54, [R1+0x690] ;  /* 0x0006900001367983 */ /* 0x000ee80000300a00 */
[----:B------:R0:W-:Y:S01]  /*69f00*/  @P6 STG.E.U8 desc[UR46][R58.64], R0 ;  /* 0x000000003a006986 */ /* 0x0001e2000c10112e */
[----:B------:R-:W-:Y:S02]  /*69f10*/  LOP3.LUT P6, RZ, R47, 0x20000000, RZ, 0xc0, !PT ;  /* 0x200000002fff7812 */ /* 0x000fe400078cc0ff */
[----:B0-----:R-:W-:-:S05]  /*69f20*/  PRMT R0, R5, 0x7771, RZ ;  /* 0x0000777105007816 */ /* 0x001fca00000000ff */
[----:B------:R0:W-:Y:S02]  /*69f30*/  @P5 STG.E.U8 desc[UR46][R60.64], R0 ;  /* 0x000000003c005986 */ /* 0x0001e4000c10112e */
[----:B0-----:R-:W-:Y:S02]  /*69f40*/  PRMT R0, R5, 0x7772, RZ ;  /* 0x0000777205007816 */ /* 0x001fe400000000ff */
[----:B------:R-:W3:Y:S04]  /*69f50*/  LDL.LU.64 R60, [R1+0x688] ;  /* 0x00068800013c7983 */ /* 0x000ee80000300a00 */
[----:B------:R-:W3:Y:S04]  /*69f60*/  LDL.LU.64 R52, [R1+0x680] ;  /* 0x0006800001347983 */ /* 0x000ee80000300a00 */
[----:B------:R-:W3:Y:S01]  /*69f70*/  LDL.LU.64 R58, [R1+0x678] ;  /* 0x00067800013a7983 */ /* 0x000ee20000300a00 */
[----:B------:R-:W-:-:S02]  /*69f80*/  LOP3.LUT P5, RZ, R47, 0x8000000, RZ, 0xc0, !PT ;  /* 0x080000002fff7812 */ /* 0x000fc400078ac0ff */
[----:B------:R-:W-:Y:S02]  /*69f90*/  PRMT R5, R5, 0x7773, RZ ;  /* 0x0000777305057816 */ /* 0x000fe400000000ff */
[----:B------:R-:W-:Y:S02]  /*69fa0*/  LOP3.LUT P3, RZ, R47, 0x80, RZ, 0xc0, !PT ;  /* 0x000000802fff7812 */ /* 0x000fe4000786c0ff */
[----:B------:R-:W-:-:S11]  /*69fb0*/  LOP3.LUT R2, R2, 0xffefffff, RZ, 0xc0, !PT ;  /* 0xffefffff02027812 */ /* 0x000fd600078ec0ff */
[----:B------:R-:W-:Y:S02]  /*69fc0*/  @P3 LOP3.LUT R2, R2, 0x100000, RZ, 0xfc, !PT ;  /* 0x0010000002023812 */ /* 0x000fe400078efcff */
[----:B------:R-:W-:Y:S02]  /*69fd0*/  LOP3.LUT P3, RZ, R47, 0x200, RZ, 0xc0, !PT ;  /* 0x000002002fff7812 */ /* 0x000fe4000786c0ff */
[----:B------:R-:W-:Y:S01]  /*69fe0*/  LOP3.LUT R2, R2, 0xffdfffff, RZ, 0xc0, !PT ;  /* 0xffdfffff02027812 */ /* 0x000fe200078ec0ff */
[----:B--2---:R0:W-:Y:S04]  /*69ff0*/  @P6 STG.E.U8 desc[UR46][R6.64], R0 ;  /* 0x0000000006006986 */ /* 0x0041e8000c10112e */
[----:B0-----:R-:W2:Y:S04]  /*6a000*/  LDL.LU.64 R6, [R1+0x1660] ;  /* 0x0016600001067983 */ /* 0x001ea80000300a00 */
[----:B----4-:R0:W-:Y:S04]  /*6a010*/  @P5 STG.E.U8 desc[UR46][R48.64], R5 ;  /* 0x0000000530005986 */ /* 0x0101e8000c10112e */
[----:B0-----:R-:W4:Y:S04]  /*6a020*/  LDL.LU.64 R4, [R1+0x670] ;  /* 0x0006700001047983 */ /* 0x001f280000300a00 */
[----:B------:R-:W4:Y:S01]  /*6a030*/  LDL.LU.64 R48, [R1+0x668] ;  /* 0x0006680001307983 */ /* 0x000f220000300a00 */
        /* <DEDUP_REMOVED lines=14> */
[----:B------:R-:W-:Y:S02]  /*6a120*/  LOP3.LUT R2, R2, 0xfbffffff, RZ, 0xc0, !PT ;  /* 0xfbffffff02027812 */ /* 0x000fe400078ec0ff */
[----:B------:R-:W-:-:S09]  /*6a130*/  LOP3.LUT P0, RZ, R47, 0x4000000, RZ, 0xc0, !PT ;  /* 0x040000002fff7812 */ /* 0x000fd2000780c0ff */
[----:B------:R-:W-:Y:S02]  /*6a140*/  @P3 LOP3.LUT R2, R2, 0x4000000, RZ, 0xfc, !PT ;  /* 0x0400000002023812 */ /* 0x000fe400078efcff */
[C---:B------:R-:W-:Y:S02]  /*6a150*/  LOP3.LUT P3, RZ, R47.reuse, 0x100000, RZ, 0xc0, !PT ;  /* 0x001000002fff7812 */ /* 0x040fe4000786c0ff */
[----:B------:R-:W-:Y:S02]  /*6a160*/  LOP3.LUT P4, RZ, R47, 0x800000, RZ, 0xc0, !PT ;  /* 0x008000002fff7812 */ /* 0x000fe4000788c0ff */
[----:B------:R-:W-:-:S09]  /*6a170*/  LOP3.LUT R2, R2, 0xf7ffffff, RZ, 0xc0, !PT ;  /* 0xf7ffffff02027812 */ /* 0x000fd200078ec0ff */
[----:B------:R-:W-:Y:S02]  /*6a180*/  @P3 LOP3.LUT R2, R2, 0x8000000, RZ, 0xfc, !PT ;  /* 0x0800000002023812 */ /* 0x000fe400078efcff */
[----:B------:R-:W-:Y:S02]  /*6a190*/  LOP3.LUT P3, RZ, R47, 0x400000, RZ, 0xc0, !PT ;  /* 0x004000002fff7812 */ /* 0x000fe4000786c0ff */
[----:B--2---:R-:W-:-:S05]  /*6a1a0*/  PRMT R0, R6, 0x7770, RZ ;  /* 0x0000777006007816 */ /* 0x004fca00000000ff */
[----:B---3--:R0:W-:Y:S02]  /*6a1b0*/  @P0 STG.E.U8 desc[UR46][R50.64], R0 ;  /* 0x0000000032000986 */ /* 0x0081e4000c10112e */
[----:B0-----:R-:W-:-:S05]  /*6a1c0*/  PRMT R0, R6, 0x7771, RZ ;  /* 0x0000777106007816 */ /* 0x001fca00000000ff */
[----:B------:R0:W-:Y:S02]  /*6a1d0*/  @P4 STG.E.U8 desc[UR46][R10.64], R0 ;  /* 0x000000000a004986 */ /* 0x0001e4000c10112e */
[----:B0-----:R-:W-:Y:S02]  /*6a1e0*/  PRMT R0, R6, 0x7772, RZ ;  /* 0x0000777206007816 */ /* 0x001fe400000000ff */
[----:B------:R-:W2:Y:S04]  /*6a1f0*/  LDL.LU.64 R10, [R1+0x660] ;  /* 0x00066000010a7983 */ /* 0x000ea80000300a00 */
[----:B------:R0:W-:Y:S01]  /*6a200*/  @P3 STG.E.U8 desc[UR46][R54.64], R0 ;  /* 0x0000000036003986 */ /* 0x0001e2000c10112e */
[----:B------:R-:W-:Y:S02]  /*6a210*/  LOP3.LUT P3, RZ, R2, 0x8000000, RZ, 0xc0, !PT ;  /* 0x0800000002ff7812 */ /* 0x000fe4000786c0ff */
[----:B------:R-:W-:Y:S01]  /*6a220*/  PRMT R6, R6, 0x7773, RZ ;  /* 0x0000777306067816 */ /* 0x000fe200000000ff */
[----:B------:R-:W3:Y:S01]  /*6a230*/  LDL.LU.64 R50, [R1+0x658] ;  /* 0x0006580001327983 */ /* 0x000ee20000300a00 */
[----:B0-----:R-:W-:-:S03]  /*6a240*/  PRMT R0, R7, 0x7770, RZ ;  /* 0x0000777007007816 */ /* 0x001fc600000000ff */
[----:B------:R-:W3:Y:S06]  /*6a250*/  LDL.LU.64 R54, [R1+0x650] ;  /* 0x0006500001367983 */ /* 0x000eec0000300a00 */
[----:B------:R0:W-:Y:S01]  /*6a260*/  @P3 STG.E.U8 desc[UR46][R60.64], R6 ;  /* 0x000000063c003986 */ /* 0x0001e2000c10112e */
[----:B------:R-:W-:-:S03]  /*6a270*/  LOP3.LUT P3, RZ, R2, 0x4000000, RZ, 0xc0, !PT ;  /* 0x0400000002ff7812 */ /* 0x000fc6000786c0ff */
[----:B0-----:R-:W3:Y:S10]  /*6a280*/  LDL.LU.64 R60, [R1+0x648] ;  /* 0x00064800013c7983 */ /* 0x001ef40000300a00 */
[----:B------:R0:W-:Y:S01]  /*6a290*/  @P3 STG.E.U8 desc[UR46][R52.64], R0 ;  /* 0x0000000034003986 */ /* 0x0001e2000c10112e */
[----:B------:R-:W-:-:S02]  /*6a2a0*/  LOP3.LUT P3, RZ, R2, 0x2000000, RZ, 0xc0, !PT ;  /* 0x0200000002ff7812 */ /* 0x000fc4000786c0ff */
[----:B0-----:R-:W-:Y:S01]  /*6a2b0*/  PRMT R0, R7, 0x7771, RZ ;  /* 0x0000777107007816 */ /* 0x001fe200000000ff */
[----:B------:R-:W3:Y:S10]  /*6a2c0*/  LDL.LU.64 R52, [R1+0x640] ;  /* 0x0006400001347983 */ /* 0x000ef40000300a00 */
[----:B------:R0:W-:Y:S01]  /*6a2d0*/  @P3 STG.E.U8 desc[UR46][R58.64], R0 ;  /* 0x000000003a003986 */ /* 0x0001e2000c10112e */
[----:B------:R-:W-:-:S02]  /*6a2e0*/  LOP3.LUT P3, RZ, R2, 0x1000000, RZ, 0xc0, !PT ;  /* 0x0100000002ff7812 */ /* 0x000fc4000786c0ff */
[----:B0-----:R-:W-:Y:S01]  /*6a2f0*/  PRMT R0, R7, 0x7772, RZ ;  /* 0x0000777207007816 */ /* 0x001fe200000000ff */
[----:B------:R-:W3:Y:S10]  /*6a300*/  LDL.LU.64 R58, [R1+0x630] ;  /* 0x00063000013a7983 */ /* 0x000ef40000300a00 */
[----:B----4-:R0:W-:Y:S01]  /*6a310*/  @P3 STG.E.U8 desc[UR46][R4.64], R0 ;  /* 0x0000000004003986 */ /* 0x0101e2000c10112e */
[----:B------:R-:W-:-:S02]  /*6a320*/  LOP3.LUT P3, RZ, R2, 0x800000, RZ, 0xc0, !PT ;  /* 0x0080000002ff7812 */ /* 0x000fc4000786c0ff */
[----:B------:R-:W-:Y:S01]  /*6a330*/  PRMT R7, R7, 0x7773, RZ ;  /* 0x0000777307077816 */ /* 0x000fe200000000ff */
[----:B0-----:R-:W4:Y:S04]  /*6a340*/  LDL.LU.64 R4, [R1+0x628] ;  /* 0x0006280001047983 */ /* 0x001f280000300a00 */
[----:B------:R-:W4:Y:S06]  /*6a350*/  LDL.LU R56, [R1+0x1e0] ;  /* 0x0001e00001387983 */ /* 0x000f2c0000300800 */
[----:B------:R0:W-:Y:S04]  /*6a360*/  @P3 STG.E.U8 desc[UR46][R48.64], R7 ;  /* 0x0000000730003986 */ /* 0x0001e8000c10112e */
[----:B0-----:R-:W4:Y:S01]  /*6a370*/  LDL.LU.64 R6, [R1+0x638] ;  /* 0x0006380001067983 */ /* 0x001f220000300a00 */
[----:B------:R-:W-:-:S02]  /*6a380*/  LOP3.LUT P3, RZ, R2, 0x400000, RZ, 0xc0, !PT ;  /* 0x0040000002ff7812 */ /* 0x000fc4000786c0ff */
[----:B------:R-:W-:Y:S01]  /*6a390*/  PRMT R0, R8, 0x7770, RZ ;  /* 0x0000777008007816 */ /* 0x000fe200000000ff */
[----:B------:R-:W4:Y:S01]  /*6a3a0*/  LDL.LU.64 R48, [R1+0x620] ;  /* 0x0006200001307983 */ /* 0x000f220000300a00 */
[C---:B------:R-:W-:Y:S02]  /*6a3b0*/  LOP3.LUT P6, RZ, R47.reuse, 0x40, RZ, 0xc0, !PT ;  /* 0x000000402fff7812 */ /* 0x040fe400078cc0ff */
[C---:B------:R-:W-:Y:S02]  /*6a3c0*/  LOP3.LUT P5, RZ, R47.reuse, 0x20, RZ, 0xc0, !PT ;  /* 0x000000202fff7812 */ /* 0x040fe400078ac0ff */
[C---:B------:R-:W-:Y:S02]  /*6a3d0*/  LOP3.LUT P1, RZ, R47.reuse, 0x8, RZ, 0xc0, !PT ;  /* 0x000000082fff7812 */ /* 0x040fe4000782c0ff */
[C---:B------:R-:W-:Y:S02]  /*6a3e0*/  LOP3.LUT P0, RZ, R47.reuse, 0x4, RZ, 0xc0, !PT ;  /* 0x000000042fff7812 */ /* 0x040fe4000780c0ff */
[----:B------:R-:W-:Y:S01]  /*6a3f0*/  LOP3.LUT P2, RZ, R47, 0x2, RZ, 0xc0, !PT ;  /* 0x000000022fff7812 */ /* 0x000fe2000784c0ff */
[----:B--2---:R0:W-:Y:S01]  /*6a400*/  @P3 STG.E.U8 desc[UR46][R10.64], R0 ;  /* 0x000000000a003986 */ /* 0x0041e2000c10112e */
[----:B------:R-:W-:-:S02]  /*6a410*/  LOP3.LUT P3, RZ, R2, 0x200000, RZ, 0xc0, !PT ;  /* 0x0020000002ff7812 */ /* 0x000fc4000786c0ff */
[----:B0-----:R-:W-:Y:S01]  /*6a420*/  PRMT R0, R8, 0x7771, RZ ;  /* 0x0000777108007816 */ /* 0x001fe200000000ff */
[----:B------:R-:W2:Y:S10]  /*6a430*/  LDL.LU.64 R10, [R1+0x1658] ;  /* 0x00165800010a7983 */ /* 0x000eb40000300a00 */
[----:B---3--:R0:W-:Y:S01]  /*6a440*/  @P3 STG.E.U8 desc[UR46][R50.64], R0 ;  /* 0x0000000032003986 */ /* 0x0081e2000c10112e */
[----:B------:R-:W-:-:S02]  /*6a450*/  LOP3.LUT P3, RZ, R2, 0x100000, RZ, 0xc0, !PT ;  /* 0x0010000002ff7812 */ /* 0x000fc4000786c0ff */
[C---:B0-----:R-:W-:Y:S01]  /*6a460*/  PRMT R0, R8.reuse, 0x7772, RZ ;  /* 0x0000777208007816 */ /* 0x041fe200000000ff */
[----:B------:R-:W3:Y:S01]  /*6a470*/  LDL.LU.64 R50, [R1+0x618] ;  /* 0x0006180001327983 */ /* 0x000ee20000300a00 */
[----:B------:R-:W-:-:S09]  /*6a480*/  PRMT R8, R8, 0x7773, RZ ;  /* 0x0000777308087816 */ /* 0x000fd200000000ff */
[----:B------:R0:W-:Y:S04]  /*6a490*/  @P3 STG.E.U8 desc[UR46][R54.64], R0 ;  /* 0x0000000036003986 */ /* 0x0001e8000c10112e */
[----:B------:R1:W-:Y:S01]  /*6a4a0*/  @P6 STG.E.U8 desc[UR46][R60.64], R8 ;  /* 0x000000083c006986 */ /* 0x0003e2000c10112e */
[----:B0-----:R-:W-:-:S03]  /*6a4b0*/  PRMT R0, R9, 0x7770, RZ ;  /* 0x0000777009007816 */ /* 0x001fc600000000ff */
[----:B------:R-:W3:Y:S04]  /*6a4c0*/  LDL.LU.64 R54, [R1+0x610] ;  /* 0x0006100001367983 */ /* 0x000ee80000300a00 */
[----:B------:R0:W-:Y:S04]  /*6a4d0*/  @P5 STG.E.U8 desc[UR46][R52.64], R0 ;  /* 0x0000000034005986 */ /* 0x0001e8000c10112e */
[----:B-1----:R-:W3:Y:S01]  /*6a4e0*/  LDL.LU.64 R60, [R1+0x1650] ;  /* 0x00165000013c7983 */ /* 0x002ee20000300a00 */
[----:B0-----:R-:W-:-:S03]  /*6a4f0*/  PRMT R0, R9, 0x7771, RZ ;  /* 0x0000777109007816 */ /* 0x001fc600000000ff */
[----:B------:R-:W3:Y:S04]  /*6a500*/  LDL.LU.64 R52, [R1+0x608] ;  /* 0x0006080001347983 */ /* 0x000ee80000300a00 */
[----:B----4-:R0:W-:Y:S02]  /*6a510*/  @P1 STG.E.U8 desc[UR46][R6.64], R0 ;  /* 0x0000000006001986 */ /* 0x0101e4000c10112e */
[C---:B0-----:R-:W-:Y:S02]  /*6a520*/  PRMT R0, R9.reuse, 0x7772, RZ ;  /* 0x0000777209007816 */ /* 0x041fe400000000ff */
[----:B------:R-:W4:Y:S01]  /*6a530*/  LDL.LU.64 R6, [R1+0x600] ;  /* 0x0006000001067983 */ /* 0x000f220000300a00 */
[----:B------:R-:W-:-:S03]  /*6a540*/  PRMT R9, R9, 0x7773, RZ ;  /* 0x0000777309097816 */ /* 0x000fc600000000ff */
[----:B------:R0:W-:Y:S04]  /*6a550*/  @P0 STG.E.U8 desc[UR46][R58.64], R0 ;  /* 0x000000003a000986 */ /* 0x0001e8000c10112e */
[----:B------:R1:W-:Y:S04]  /*6a560*/  @P2 STG.E.U8 desc[UR46][R4.64], R9 ;  /* 0x0000000904002986 */ /* 0x0003e8000c10112e */
[----:B0-----:R0:W5:Y:S04]  /*6a570*/  LDL.LU.64 R58, [R1+0x1648] ;  /* 0x00164800013a7983 */ /* 0x0011680000300a00 */
[----:B-1----:R-:W4:Y:S04]  /*6a580*/  LDL.LU.64 R4, [R1+0x5f8] ;  /* 0x0005f80001047983 */ /* 0x002f280000300a00 */
[----:B------:R-:W3:Y:S01]  /*6a590*/  LDL.LU R9, [R1+0x3c] ;  /* 0x00003c0001097983 */ /* 0x000ee20000300800 */
[----:B------:R-:W-:-:S02]  /*6a5a0*/  LOP3.LUT P4, RZ, R47, 0x1, RZ, 0xc0, !PT ;  /* 0x000000012fff7812 */ /* 0x000fc4000788c0ff */
[----:B------:R-:W-:Y:S02]  /*6a5b0*/  LOP3.LUT P6, RZ, R2, 0x80000, RZ, 0xc0, !PT ;  /* 0x0008000002ff7812 */ /* 0x000fe400078cc0ff */
[----:B--2---:R-:W-:Y:S02]  /*6a5c0*/  PRMT R0, R10, 0x7770, RZ ;  /* 0x000077700a007816 */ /* 0x004fe400000000ff */
[----:B---3--:R-:W-:Y:S01]  /*6a5d0*/  ISETP.LT.AND P1, PT, R9, UR4, !P4 ;  /* 0x0000000409007c0c */ /* 0x008fe2000e721270 */
[----:B------:R-:W-:-:S12]  /*6a5e0*/  ULDC UR4, c[0x0][0x228] ;  /* 0x00008a0000047ab9 */ /* 0x000fd80000000800 */
[----:B------:R1:W-:Y:S01]  /*6a5f0*/  @P1 STG.E.U8 desc[UR46][R48.64], R0 ;  /* 0x0000000030001986 */ /* 0x0003e2000c10112e */
[----:B------:R-:W-:Y:S01]  /*6a600*/  ISETP.LT.AND P1, PT, R56, UR4, !P4 ;  /* 0x0000000438007c0c */ /* 0x000fe2000e721270 */
[----:B------:R-:W-:Y:S02]  /*6a610*/  ULDC UR4, c[0x0][0x228] ;  /* 0x00008a0000047ab9 */ /* 0x000fe40000000800 */
[----:B-1----:R-:W2:Y:S01]  /*6a620*/  LDL.LU.64 R48, [R1+0x5f0] ;  /* 0x0005f00001307983 */ /* 0x002ea20000300a00 */
[----:B------:R-:W-:-:S09]  /*6a630*/  PRMT R0, R10, 0x7771, RZ ;  /* 0x000077710a007816 */ /* 0x000fd200000000ff */
[----:B------:R1:W-:Y:S01]  /*6a640*/  @P1 STG.E.U8 desc[UR46][R50.64], R0 ;  /* 0x0000000032001986 */ /* 0x0003e2000c10112e */
[----:B------:R-:W-:Y:S01]  /*6a650*/  ISETP.LT.AND P1, PT, R9, UR4, !P6 ;  /* 0x0000000409007c0c */ /* 0x000fe2000f721270 */
[----:B------:R-:W-:Y:S02]  /*6a660*/  ULDC UR4, c[0x0][0x228] ;  /* 0x00008a0000047ab9 */ /* 0x000fe40000000800 */
[----:B-1----:R-:W3:Y:S01]  /*6a670*/  LDL.LU.64 R50, [R1+0x5e8] ;  /* 0x0005e80001327983 */ /* 0x002ee20000300a00 */
[----:B------:R-:W-:Y:S02]  /*6a680*/  PRMT R0, R10, 0x7772, RZ ;  /* 0x000077720a007816 */ /* 0x000fe400000000ff */
[----:B------:R-:W-:Y:S01]  /*6a690*/  ISETP.LT.AND P6, PT, R56, UR4, !P6 ;  /* 0x0000000438007c0c */ /* 0x000fe2000f7c1270 */
[----:B------:R-:W-:-:S06]  /*6a6a0*/  ULDC UR4, c[0x0][0x228] ;  /* 0x00008a0000047ab9 */ /* 0x000fcc0000000800 */
[----:B------:R1:W-:Y:S01]  /*6a6b0*/  @P1 STG.E.U8 desc[UR46][R54.64], R0 ;  /* 0x0000000036001986 */ /* 0x0003e2000c10112e */
[----:B------:R-:W-:-:S03]  /*6a6c0*/  PRMT R10, R10, 0x7773, RZ ;  /* 0x000077730a0a7816 */ /* 0x000fc600000000ff */
[----:B-1----:R-:W3:Y:S04]  /*6a6d0*/  LDL.LU.64 R54, [R1+0x5e0] ;  /* 0x0005e00001367983 */ /* 0x002ee80000300a00 */
[----:B------:R1:W-:Y:S04]  /*6a6e0*/  @P6 STG.E.U8 desc[UR46][R52.64], R10 ;  /* 0x0000000a34006986 */ /* 0x0003e8000c10112e */
[----:B-1----:R-:W3:Y:S01]  /*6a6f0*/  LDL.LU.64 R52, [R1+0x5d8] ;  /* 0x0005d80001347983 */ /* 0x002ee20000300a00 */
[----:B------:R-:W-:-:S04]  /*6a700*/  LOP3.LUT P3, RZ, R47, 0x10, RZ, 0xc0, !PT ;  /* 0x000000102fff7812 */ /* 0x000fc8000786c0ff */
[----:B------:R-:W-:Y:S01]  /*6a710*/  ISETP.LT.AND P6, PT, R9, UR4, !P3 ;  /* 0x0000000409007c0c */ /* 0x000fe2000dfc1270 */
[----:B------:R-:W-:Y:S01]  /*6a720*/  ULDC UR4, c[0x0][0x228] ;  /* 0x00008a0000047ab9 */ /* 0x000fe20000000800 */
[----:B------:R-:W-:-:S11]  /*6a730*/  PRMT R0, R11, 0x7770, RZ ;  /* 0x000077700b007816 */ /* 0x000fd600000000ff */
[----:B----4-:R1:W-:Y:S01]  /*6a740*/  @P6 STG.E.U8 desc[UR46][R6.64], R0 ;  /* 0x0000000006006986 */ /* 0x0103e2000c10112e */
[----:B------:R-:W-:Y:S01]  /*6a750*/  ISETP.LT.AND P6, PT, R56, UR4, !P3 ;  /* 0x0000000438007c0c */ /* 0x000fe2000dfc1270 */
[----:B------:R-:W-:Y:S02]  /*6a760*/  ULDC UR4, c[0x0][0x228] ;  /* 0x00008a0000047ab9 */ /* 0x000fe40000000800 */
[----:B-1----:R-:W4:Y:S01]  /*6a770*/  LDL.LU.64 R6, [R1+0x5d0] ;  /* 0x0005d00001067983 */ /* 0x002f220000300a00 */
[----:B------:R-:W-:Y:S02]  /*6a780*/  PRMT R0, R11, 0x7771, RZ ;  /* 0x000077710b007816 */ /* 0x000fe400000000ff */
[----:B------:R-:W-:-:S07]  /*6a790*/  LOP3.LUT P0, RZ, R47, 0x100, RZ, 0xc0, !PT ;  /* 0x000001002fff7812 */ /* 0x000fce000780c0ff */
[----:B------:R1:W-:Y:S01]  /*6a7a0*/  @P6 STG.E.U8 desc[UR46][R4.64], R0 ;  /* 0x0000000004006986 */ /* 0x0003e2000c10112e */
[----:B------:R-:W-:Y:S01]  /*6a7b0*/  ISETP.LT.AND P6, PT, R9, UR4, !P0 ;  /* 0x0000000409007c0c */ /* 0x000fe2000c7c1270 */
[----:B------:R-:W-:Y:S02]  /*6a7c0*/  ULDC UR4, c[0x0][0x228] ;  /* 0x00008a0000047ab9 */ /* 0x000fe40000000800 */
[----:B-1----:R-:W4:Y:S01]  /*6a7d0*/  LDL.LU.64 R4, [R1+0x5c8] ;  /* 0x0005c80001047983 */ /* 0x002f220000300a00 */
[C---:B------:R-:W-:Y:S02]  /*6a7e0*/  PRMT R0, R11.reuse, 0x7772, RZ ;  /* 0x000077720b007816 */ /* 0x040fe400000000ff */
[----:B------:R-:W-:Y:S02]  /*6a7f0*/  PRMT R11, R11, 0x7773, RZ ;  /* 0x000077730b0b7816 */ /* 0x000fe400000000ff */
[----:B------:R-:W-:-:S05]  /*6a800*/  LOP3.LUT P2, RZ, R47, 0x400, RZ, 0xc0, !PT ;  /* 0x000004002fff7812 */ /* 0x000fca000784c0ff */
[----:B--2---:R1:W-:Y:S01]  /*6a810*/  @P6 STG.E.U8 desc[UR46][R48.64], R0 ;  /* 0x0000000030006986 */ /* 0x0043e2000c10112e */
[----:B------:R-:W-:Y:S01]  /*6a820*/  ISETP.LT.AND P6, PT, R56, UR4, !P0 ;  /* 0x0000000438007c0c */ /* 0x000fe2000c7c1270 */
[----:B------:R-:W-:Y:S02]  /*6a830*/  ULDC UR4, c[0x0][0x228] ;  /* 0x00008a0000047ab9 */ /* 0x000fe40000000800 */
[----:B-1----:R-:W2:Y:S10]  /*6a840*/  LDL.LU.64 R48, [R1+0x5c0] ;  /* 0x0005c00001307983 */ /* 0x002eb40000300a00 */
[----:B---3--:R1:W-:Y:S01]  /*6a850*/  @P6 STG.E.U8 desc[UR46][R50.64], R11 ;  /* 0x0000000b32006986 */ /* 0x0083e2000c10112e */
[----:B------:R-:W-:Y:S01]  /*6a860*/  ISETP.LT.AND P6, PT, R9, UR4, !P2 ;  /* 0x0000000409007c0c */ /* 0x000fe2000d7c1270 */
[----:B------:R-:W-:Y:S01]  /*6a870*/  ULDC UR4, c[0x0][0x228] ;  /* 0x00008a0000047ab9 */ /* 0x000fe20000000800 */
[----:B------:R-:W-:Y:S01]  /*6a880*/  PRMT R0, R12, 0x7770, RZ ;  /* 0x000077700c007816 */ /* 0x000fe200000000ff */
[----:B-1----:R-:W3:Y:S10]  /*6a890*/  LDL.LU.64 R50, [R1+0x5b8] ;  /* 0x0005b80001327983 */ /* 0x002ef40000300a00 */
[----:B------:R1:W-:Y:S01]  /*6a8a0*/  @P6 STG.E.U8 desc[UR46][R54.64], R0 ;  /* 0x0000000036006986 */ /* 0x0003e2000c10112e */
[----:B------:R-:W-:Y:S01]  /*6a8b0*/  ISETP.LT.AND P6, PT, R56, UR4, !P2 ;  /* 0x0000000438007c0c */ /* 0x000fe2000d7c1270 */
[----:B------:R-:W-:-:S02]  /*6a8c0*/  ULDC UR4, c[0x0][0x228] ;  /* 0x00008a0000047ab9 */ /* 0x000fc40000000800 */
[----:B-1----:R-:W3:Y:S01]  /*6a8d0*/  LDL.LU.64 R54, [R1+0x5b0] ;  /* 0x0005b00001367983 */ /* 0x002ee20000300a00 */
[----:B------:R-:W-:-:S09]  /*6a8e0*/  PRMT R0, R12, 0x7771, RZ ;  /* 0x000077710c007816 */ /* 0x000fd200000000ff */
[----:B------:R1:W-:Y:S04]  /*6a8f0*/  @P6 STG.E.U8 desc[UR46][R52.64], R0 ;  /* 0x0000000034006986 */ /* 0x0003e8000c10112e */
[----:B-1----:R-:W3:Y:S01]  /*6a900*/  LDL.LU.64 R52, [R1+0x5a8] ;  /* 0x0005a80001347983 */ /* 0x002ee20000300a00 */
[----:B------:R-:W-:-:S04]  /*6a910*/  LOP3.LUT P4, RZ, R47, 0x1000, RZ, 0xc0, !PT ;  /* 0x000010002fff7812 */ /* 0x000fc8000788c0ff */
[----:B------:R-:W-:Y:S01]  /*6a920*/  ISETP.LT.AND P6, PT, R9, UR4, !P4 ;  /* 0x0000000409007c0c */ /* 0x000fe2000e7c1270 */
[----:B------:R-:W-:Y:S01]  /*6a930*/  ULDC UR4, c[0x0][0x228] ;  /* 0x00008a0000047ab9 */ /* 0x000fe20000000800 */
[C---:B------:R-:W-:Y:S02]  /*6a940*/  PRMT R0, R12.reuse, 0x7772, RZ ;  /* 0x000077720c007816 */ /* 0x040fe400000000ff */
[----:B------:R-:W-:-:S09]  /*6a950*/  PRMT R12, R12, 0x7773, RZ ;  /* 0x000077730c0c7816 */ /* 0x000fd200000000ff */
[----:B----4-:R1:W-:Y:S01]  /*6a960*/  @P6 STG.E.U8 desc[UR46][R6.64], R0 ;  /* 0x0000000006006986 */ /* 0x0103e2000c10112e */
[----:B------:R-:W-:Y:S01]  /*6a970*/  ISETP.LT.AND P6, PT, R56, UR4, !P4 ;  /* 0x0000000438007c0c */ /* 0x000fe2000e7c1270 */
[----:B------:R-:W-:Y:S02]  /*6a980*/  ULDC UR4, c[0x0][0x228] ;  /* 0x00008a0000047ab9 */ /* 0x000fe40000000800 */
[----:B-1----:R-:W4:Y:S01]  /*6a990*/  LDL.LU.64 R6, [R1+0x5a0] ;  /* 0x0005a00001067983 */ /* 0x002f220000300a00 */
[----:B------:R-:W-:-:S09]  /*6a9a0*/  LOP3.LUT P3, RZ, R47, 0x4000, RZ, 0xc0, !PT ;  /* 0x000040002fff7812 */ /* 0x000fd2000786c0ff */
[----:B------:R1:W-:Y:S01]  /*6a9b0*/  @P6 STG.E.U8 desc[UR46][R4.64], R12 ;  /* 0x0000000c04006986 */ /* 0x0003e2000c10112e */
[----:B------:R-:W-:Y:S01]  /*6a9c0*/  ISETP.LT.AND P6, PT, R9, UR4, !P3 ;  /* 0x0000000409007c0c */ /* 0x000fe2000dfc1270 */
[----:B------:R-:W-:Y:S01]  /*6a9d0*/  ULDC UR4, c[0x0][0x228] ;  /* 0x00008a0000047ab9 */ /* 0x000fe20000000800 */
[----:B------:R-:W-:Y:S01]  /*6a9e0*/  PRMT R0, R13, 0x7770, RZ ;  /* 0x000077700d007816 */ /* 0x000fe200000000ff */
[----:B-1----:R-:W4:Y:S01]  /*6a9f0*/  LDL.LU.64 R4, [R1+0x598] ;  /* 0x0005980001047983 */ /* 0x002f220000300a00 */
[----:B------:R-:W-:-:S09]  /*6aa00*/  LOP3.LUT P0, RZ, R47, 0x10000, RZ, 0xc0, !PT ;  /* 0x000100002fff7812 */ /* 0x000fd2000780c0ff */
[----:B--2---:R1:W-:Y:S01]  /*6aa10*/  @P6 STG.E.U8 desc[UR46][R48.64], R0 ;  /* 0x0000000030006986 */ /* 0x0043e2000c10112e */
[----:B------:R-:W-:Y:S01]  /*6aa20*/  ISETP.LT.AND P6, PT, R56, UR4, !P3 ;  /* 0x0000000438007c0c */ /* 0x000fe2000dfc1270 */
[----:B------:R-:W-:Y:S02]  /*6aa30*/  ULDC UR4, c[0x0][0x228] ;  /* 0x00008a0000047ab9 */ /* 0x000fe40000000800 */
[----:B-1----:R-:W2:Y:S01]  /*6aa40*/  LDL.LU.64 R48, [R1+0x590] ;  /* 0x0005900001307983 */ /* 0x002ea20000300a00 */
[----:B------:R-:W-:-:S09]  /*6aa50*/  PRMT R0, R13, 0x7771, RZ ;  /* 0x000077710d007816 */ /* 0x000fd200000000ff */
[----:B---3--:R1:W-:Y:S01]  /*6aa60*/  @P6 STG.E.U8 desc[UR46][R50.64], R0 ;  /* 0x0000000032006986 */ /* 0x0083e2000c10112e */
[----:B------:R-:W-:Y:S01]  /*6aa70*/  ISETP.LT.AND P6, PT, R9, UR4, !P0 ;  /* 0x0000000409007c0c */ /* 0x000fe2000c7c1270 */
[----:B------:R-:W-:Y:S02]  /*6aa80*/  ULDC UR4, c[0x0][0x228] ;  /* 0x00008a0000047ab9 */ /* 0x000fe40000000800 */
[----:B-1----:R-:W3:Y:S01]  /*6aa90*/  LDL.LU.64 R50, [R1+0x588] ;  /* 0x0005880001327983 */ /* 0x002ee20000300a00 */
[----:B------:R-:W-:-:S09]  /*6aaa0*/  PRMT R0, R13, 0x7772, RZ ;  /* 0x000077720d007816 */ /* 0x000fd200000000ff */
[----:B------:R1:W-:Y:S01]  /*6aab0*/  @P6 STG.E.U8 desc[UR46][R54.64], R0 ;  /* 0x0000000036006986 */ /* 0x0003e2000c10112e */
[----:B------:R-:W-:Y:S01]  /*6aac0*/  ISETP.LT.AND P6, PT, R56, UR4, !P0 ;  /* 0x0000000438007c0c */ /* 0x000fe2000c7c1270 */
[----:B------:R-:W-:Y:S01]  /*6aad0*/  ULDC UR4, c[0x0][0x228] ;  /* 0x00008a0000047ab9 */ /* 0x000fe20000000800 */
[----:B------:R-:W-:Y:S01]  /*6aae0*/  PRMT R13, R13, 0x7773, RZ ;  /* 0x000077730d0d7816 */ /* 0x000fe200000000ff */
[----:B-1----:R-:W3:Y:S10]  /*6aaf0*/  LDL.LU.64 R54, [R1+0x580] ;  /* 0x0005800001367983 */ /* 0x002ef40000300a00 */
        /* <DEDUP_REMOVED lines=20> */
[C---:B------:R-:W-:Y:S01]  /*6ac40*/  ISETP.LT.AND P6, PT, R56.reuse, UR4, !P4 ;  /* 0x0000000438007c0c */ /* 0x040fe2000e7c1270 */
        /* <DEDUP_REMOVED lines=575> */
[----:B------:R-:W-:-:S02]  /*6d040*/  LOP3.LUT P3, RZ, R3, 0x400, RZ, 0xc0, !PT ;  /* 0x0000040003ff7812 */ /* 0x000fc4000786c0ff */
[----:B------:R-:W-:Y:S01]  /*6d050*/  PRMT R0, R41, 0x7770, RZ ;  /* 0x0000777029007816 */ /* 0x000fe200000000ff */
[----:B------:R-:W3:Y:S01]  /*6d060*/  LDL.LU.64 R10, [R1+0x298] ;  /* 0x00029800010a7983 */ /* 0x000ee20000300a00 */
[----:B------:R-:W-:Y:S01]  /*6d070*/  ISETP.LT.AND P6, PT, R9, UR4, !P3 ;  /* 0x0000000409007c0c */ /* 0x000fe2000dfc1270 */
[----:B------:R-:W-:Y:S01]  /*6d080*/  ULDC UR4, c[0x0][0x228] ;  /* 0x00008a0000047ab9 */ /* 0x000fe20000000800 */
[----:B------:R-:W-:-:S11]  /*6d090*/  LOP3.LUT P0, RZ, R3, 0x1000, RZ, 0xc0, !PT ;  /* 0x0000100003ff7812 */ /* 0x000fd6000780c0ff */
[----:B----4-:R1:W-:Y:S01]  /*6d0a0*/  @P6 STG.E.U8 desc[UR46][R6.64], R0 ;  /* 0x0000000006006986 */ /* 0x0103e2000c10112e */
[----:B------:R-:W-:Y:S01]  /*6d0b0*/  ISETP.LT.AND P6, PT, R56, UR4, !P3 ;  /* 0x0000000438007c0c */ /* 0x000fe2000dfc1270 */
[----:B------:R-:W-:Y:S01]  /*6d0c0*/  ULDC UR4, c[0x0][0x228] ;  /* 0x00008a0000047ab9 */ /* 0x000fe20000000800 */
[----:B-1----:R-:W-:Y:S01]  /*6d0d0*/  PRMT R0, R41, 0x7771, RZ ;  /* 0x0000777129007816 */ /* 0x002fe200000000ff */
[----:B------:R-:W4:Y:S10]  /*6d0e0*/  LDL.LU.64 R6, [R1+0x290] ;  /* 0x0002900001067983 */ /* 0x000f340000300a00 */
[----:B------:R1:W-:Y:S01]  /*6d0f0*/  @P6 STG.E.U8 desc[UR46][R4.64], R0 ;  /* 0x0000000004006986 */ /* 0x0003e2000c10112e */
[----:B------:R-:W-:Y:S01]  /*6d100*/  ISETP.LT.AND P6, PT, R9, UR4, !P0 ;  /* 0x0000000409007c0c */ /* 0x000fe2000c7c1270 */
[----:B------:R-:W-:Y:S01]  /*6d110*/  ULDC UR4, c[0x0][0x228] ;  /* 0x00008a0000047ab9 */ /* 0x000fe20000000800 */
[----:B-1----:R-:W-:-:S02]  /*6d120*/  PRMT R4, R41, 0x7772, RZ ;  /* 0x0000777229047816 */ /* 0x002fc400000000ff */
[----:B------:R-:W-:Y:S02]  /*6d130*/  PRMT R41, R41, 0x7773, RZ ;  /* 0x0000777329297816 */ /* 0x000fe400000000ff */
[----:B------:R-:W-:Y:S02]  /*6d140*/  LOP3.LUT P2, RZ, R3, 0x4000, RZ, 0xc0, !PT ;  /* 0x0000400003ff7812 */ /* 0x000fe4000784c0ff */
[C---:B------:R-:W-:Y:S02]  /*6d150*/  PRMT R5, R42.reuse, 0x7770, RZ ;  /* 0x000077702a057816 */ /* 0x040fe400000000ff */
[----:B------:R-:W-:-:S03]  /*6d160*/  PRMT R0, R42, 0x7771, RZ ;  /* 0x000077712a007816 */ /* 0x000fc600000000ff */
[----:B--2---:R1:W-:Y:S01]  /*6d170*/  @P6 STG.E.U8 desc[UR46][R48.64], R4 ;  /* 0x0000000430006986 */ /* 0x0043e2000c10112e */
[----:B------:R-:W-:Y:S01]  /*6d180*/  ISETP.LT.AND P6, PT, R56, UR4, !P0 ;  /* 0x0000000438007c0c */ /* 0x000fe2000c7c1270 */
[----:B------:R-:W-:Y:S02]  /*6d190*/  ULDC UR4, c[0x0][0x228] ;  /* 0x00008a0000047ab9 */ /* 0x000fe40000000800 */
[----:B-1----:R-:W2:Y:S10]  /*6d1a0*/  LDL.LU.64 R48, [R1+0x288] ;  /* 0x0002880001307983 */ /* 0x002eb40000300a00 */
[----:B---3--:R1:W-:Y:S01]  /*6d1b0*/  @P6 STG.E.U8 desc[UR46][R50.64], R41 ;  /* 0x0000002932006986 */ /* 0x0083e2000c10112e */
[----:B------:R-:W-:Y:S01]  /*6d1c0*/  ISETP.LT.AND P6, PT, R9, UR4, !P2 ;  /* 0x0000000409007c0c */ /* 0x000fe2000d7c1270 */
[----:B------:R-:W-:-:S02]  /*6d1d0*/  ULDC UR4, c[0x0][0x228] ;  /* 0x00008a0000047ab9 */ /* 0x000fc40000000800 */
[----:B-1----:R-:W3:Y:S10]  /*6d1e0*/  LDL.LU.64 R50, [R1+0x280] ;  /* 0x0002800001327983 */ /* 0x002ef40000300a00 */
[----:B------:R1:W-:Y:S01]  /*6d1f0*/  @P6 STG.E.U8 desc[UR46][R54.64], R5 ;  /* 0x0000000536006986 */ /* 0x0003e2000c10112e */
[----:B------:R-:W-:Y:S01]  /*6d200*/  ISETP.LT.AND P6, PT, R56, UR4, !P2 ;  /* 0x0000000438007c0c */ /* 0x000fe2000d7c1270 */
[----:B------:R-:W-:-:S02]  /*6d210*/  ULDC UR4, c[0x0][0x228] ;  /* 0x00008a0000047ab9 */ /* 0x000fc40000000800 */
[----:B-1----:R-:W3:Y:S10]  /*6d220*/  LDL.LU.64 R54, [R1+0x278] ;  /* 0x0002780001367983 */ /* 0x002ef40000300a00 */
[----:B------:R1:W-:Y:S04]  /*6d230*/  @P6 STG.E.U8 desc[UR46][R52.64], R0 ;  /* 0x0000000034006986 */ /* 0x0003e8000c10112e */
[----:B-1----:R-:W3:Y:S01]  /*6d240*/  LDL.LU.64 R52, [R1+0x268] ;  /* 0x0002680001347983 */ /* 0x002ee20000300a00 */
[----:B------:R-:W-:-:S02]  /*6d250*/  LOP3.LUT P4, RZ, R3, 0x10000, RZ, 0xc0, !PT ;  /* 0x0001000003ff7812 */ /* 0x000fc4000788c0ff */
[----:B------:R-:W-:Y:S01]  /*6d260*/  LOP3.LUT P3, RZ, R3, 0x40000, RZ, 0xc0, !PT ;  /* 0x0004000003ff7812 */ /* 0x000fe2000786c0ff */
[----:B------:R-:W3:Y:S01]  /*6d270*/  LDL.LU.64 R12, [R1+0x270] ;  /* 0x00027000010c7983 */ /* 0x000ee20000300a00 */
[----:B------:R-:W-:Y:S01]  /*6d280*/  ISETP.LT.AND P6, PT, R9, UR4, !P4 ;  /* 0x0000000409007c0c */ /* 0x000fe2000e7c1270 */
[----:B------:R-:W-:Y:S01]  /*6d290*/  ULDC UR4, c[0x0][0x228] ;  /* 0x00008a0000047ab9 */ /* 0x000fe20000000800 */
[C---:B------:R-:W-:Y:S02]  /*6d2a0*/  LOP3.LUT P0, RZ, R3.reuse, 0x100000, RZ, 0xc0, !PT ;  /* 0x0010000003ff7812 */ /* 0x040fe4000780c0ff */
[C---:B------:R-:W-:Y:S02]  /*6d2b0*/  LOP3.LUT P2, RZ, R3.reuse, 0x400000, RZ, 0xc0, !PT ;  /* 0x0040000003ff7812 */ /* 0x040fe4000784c0ff */
[----:B------:R-:W-:Y:S02]  /*6d2c0*/  LOP3.LUT P1, RZ, R3, 0x2000000, RZ, 0xc0, !PT ;  /* 0x0200000003ff7812 */ /* 0x000fe4000782c0ff */
[----:B------:R-:W-:-:S05]  /*6d2d0*/  PRMT R3, R42, 0x7772, RZ ;  /* 0x000077722a037816 */ /* 0x000fca00000000ff */
[----:B------:R1:W-:Y:S01]  /*6d2e0*/  @P6 STG.E.U8 desc[UR46][R10.64], R3 ;  /* 0x000000030a006986 */ /* 0x0003e2000c10112e */
[----:B------:R-:W-:Y:S01]  /*6d2f0*/  ISETP.LT.AND P6, PT, R56, UR4, !P4 ;  /* 0x0000000438007c0c */ /* 0x000fe2000e7c1270 */
[----:B------:R-:W-:Y:S01]  /*6d300*/  ULDC UR4, c[0x0][0x228] ;  /* 0x00008a0000047ab9 */ /* 0x000fe20000000800 */
[----:B------:R-:W-:Y:S02]  /*6d310*/  PRMT R42, R42, 0x7773, RZ ;  /* 0x000077732a2a7816 */ /* 0x000fe400000000ff */
[----:B------:R-:W-:Y:S01]  /*6d320*/  PRMT R4, R43, 0x7770, RZ ;  /* 0x000077702b047816 */ /* 0x000fe200000000ff */
[----:B-1----:R-:W3:Y:S08]  /*6d330*/  LDL.LU.64 R10, [R1+0x260] ;  /* 0x00026000010a7983 */ /* 0x002ef00000300a00 */
[----:B----4-:R-:W-:Y:S01]  /*6d340*/  @P6 STG.E.U8 desc[UR46][R6.64], R42 ;  /* 0x0000002a06006986 */ /* 0x010fe2000c10112e */
[----:B------:R-:W-:Y:S01]  /*6d350*/  ISETP.LT.AND P6, PT, R9, UR4, !P3 ;  /* 0x0000000409007c0c */ /* 0x000fe2000dfc1270 */
[----:B------:R-:W-:Y:S01]  /*6d360*/  ULDC UR4, c[0x0][0x228] ;  /* 0x00008a0000047ab9 */ /* 0x000fe20000000800 */
[----:B------:R-:W-:-:S02]  /*6d370*/  PRMT R0, R43, 0x7771, RZ ;  /* 0x000077712b007816 */ /* 0x000fc400000000ff */
[C---:B------:R-:W-:Y:S02]  /*6d380*/  PRMT R3, R43.reuse, 0x7772, RZ ;  /* 0x000077722b037816 */ /* 0x040fe400000000ff */
[----:B------:R-:W-:-:S07]  /*6d390*/  PRMT R43, R43, 0x7773, RZ ;  /* 0x000077732b2b7816 */ /* 0x000fce00000000ff */
[----:B--2---:R1:W-:Y:S01]  /*6d3a0*/  @P6 STG.E.U8 desc[UR46][R48.64], R4 ;  /* 0x0000000430006986 */ /* 0x0043e2000c10112e */
[----:B------:R-:W-:Y:S01]  /*6d3b0*/  ISETP.LT.AND P6, PT, R56, UR4, !P3 ;  /* 0x0000000438007c0c */ /* 0x000fe2000dfc1270 */
[----:B------:R-:W-:Y:S02]  /*6d3c0*/  ULDC UR4, c[0x0][0x228] ;  /* 0x00008a0000047ab9 */ /* 0x000fe40000000800 */
[----:B------:R-:W2:Y:S04]  /*6d3d0*/  LDS.128 R4, [R57] ;  /* 0x0000000039047984 */ /* 0x000ea80000000c00 */
[----:B-1----:R-:W4:Y:S06]  /*6d3e0*/  LDL.LU.64 R48, [R1+0x258] ;  /* 0x0002580001307983 */ /* 0x002f2c0000300a00 */
        /* <DEDUP_REMOVED lines=10> */
[----:B------:R-:W-:Y:S01]  /*6d490*/  ISETP.LT.AND P6, PT, R9, UR4, !P2 ;  /* 0x0000000409007c0c */ /* 0x000fe2000d7c1270 */
[----:B------:R-:W-:Y:S01]  /*6d4a0*/  ULDC UR4, c[0x0][0x228] ;  /* 0x00008a0000047ab9 */ /* 0x000fe20000000800 */
[C---:B--2---:R-:W-:Y:S01]  /*6d4b0*/  PRMT R0, R4.reuse, 0x7770, RZ ;  /* 0x0000777004007816 */ /* 0x044fe200000000ff */
[----:B------:R-:W2:Y:S01]  /*6d4c0*/  LDL.LU.64 R16, [R1+0x1a0] ;  /* 0x0001a00001107983 */ /* 0x000ea20000300a00 */
[----:B------:R-:W-:-:S02]  /*6d4d0*/  PRMT R3, R4, 0x7771, RZ ;  /* 0x0000777104037816 */ /* 0x000fc400000000ff */
[----:B------:R-:W-:Y:S01]  /*6d4e0*/  PRMT R8, R4, 0x7772, RZ ;  /* 0x0000777204087816 */ /* 0x000fe200000000ff */
[----:B------:R-:W2:Y:S06]  /*6d4f0*/  LDL.LU.64 R14, [R1+0x198] ;  /* 0x00019800010e7983 */ /* 0x000eac0000300a00 */
[----:B------:R1:W-:Y:S01]  /*6d500*/  @P6 STG.E.U8 desc[UR46][R12.64], R0 ;  /* 0x000000000c006986 */ /* 0x0003e2000c10112e */
[----:B------:R-:W-:Y:S01]  /*6d510*/  ISETP.LT.AND P6, PT, R56, UR4, !P2 ;  /* 0x0000000438007c0c */ /* 0x000fe2000d7c1270 */
[----:B------:R-:W-:Y:S01]  /*6d520*/  ULDC UR4, c[0x0][0x228] ;  /* 0x00008a0000047ab9 */ /* 0x000fe20000000800 */
[----:B------:R-:W-:-:S02]  /*6d530*/  PRMT R4, R4, 0x7773, RZ ;  /* 0x0000777304047816 */ /* 0x000fc400000000ff */
[C---:B------:R-:W-:Y:S01]  /*6d540*/  LOP3.LUT P5, RZ, R2.reuse, 0x40000, RZ, 0xc0, !PT ;  /* 0x0004000002ff7812 */ /* 0x040fe200078ac0ff */
[----:B-1----:R-:W2:Y:S08]  /*6d550*/  LDL.LU.64 R12, [R1+0x190] ;  /* 0x00019000010c7983 */ /* 0x002eb00000300a00 */
[----:B------:R1:W-:Y:S01]  /*6d560*/  @P6 STG.E.U8 desc[UR46][R10.64], R3 ;  /* 0x000000030a006986 */ /* 0x0003e2000c10112e */
[----:B------:R-:W-:Y:S01]  /*6d570*/  ISETP.LT.AND P6, PT, R9, UR4, !P1 ;  /* 0x0000000409007c0c */ /* 0x000fe2000cfc1270 */
[----:B------:R-:W-:Y:S01]  /*6d580*/  ULDC UR4, c[0x0][0x228] ;  /* 0x00008a0000047ab9 */ /* 0x000fe20000000800 */
[----:B------:R-:W-:-:S02]  /*6d590*/  LOP3.LUT P4, RZ, R2, 0x20000, RZ, 0xc0, !PT ;  /* 0x0002000002ff7812 */ /* 0x000fc4000788c0ff */
[C---:B------:R-:W-:Y:S02]  /*6d5a0*/  LOP3.LUT P3, RZ, R2.reuse, 0x10000, RZ, 0xc0, !PT ;  /* 0x0001000002ff7812 */ /* 0x040fe4000786c0ff */
[C---:B------:R-:W-:Y:S02]  /*6d5b0*/  LOP3.LUT P0, RZ, R2.reuse, 0x8000, RZ, 0xc0, !PT ;  /* 0x0000800002ff7812 */ /* 0x040fe4000780c0ff */
[----:B------:R-:W-:Y:S02]  /*6d5c0*/  LOP3.LUT P2, RZ, R2, 0x4000, RZ, 0xc0, !PT ;  /* 0x0000400002ff7812 */ /* 0x000fe4000784c0ff */
[----:B------:R-:W-:Y:S01]  /*6d5d0*/  PRMT R0, R5, 0x7770, RZ ;  /* 0x0000777005007816 */ /* 0x000fe200000000ff */
[----:B-1----:R-:W2:Y:S04]  /*6d5e0*/  LDL.LU.64 R10, [R1+0x188] ;  /* 0x00018800010a7983 */ /* 0x002ea80000300a00 */
[----:B----4-:R1:W-:Y:S01]  /*6d5f0*/  @P6 STG.E.U8 desc[UR46][R48.64], R8 ;  /* 0x0000000830006986 */ /* 0x0103e2000c10112e */
[----:B------:R-:W-:Y:S01]  /*6d600*/  ISETP.LT.AND P6, PT, R56, UR4, !P1 ;  /* 0x0000000438007c0c */ /* 0x000fe2000cfc1270 */
[----:B------:R-:W-:Y:S01]  /*6d610*/  ULDC UR4, c[0x0][0x228] ;  /* 0x00008a0000047ab9 */ /* 0x000fe20000000800 */
[----:B------:R-:W-:-:S02]  /*6d620*/  LOP3.LUT P1, RZ, R2, 0x2000, RZ, 0xc0, !PT ;  /* 0x0000200002ff7812 */ /* 0x000fc4000782c0ff */
[----:B------:R-:W-:Y:S01]  /*6d630*/  PRMT R2, R5, 0x7771, RZ ;  /* 0x0000777105027816 */ /* 0x000fe200000000ff */
[----:B-1----:R-:W4:Y:S08]  /*6d640*/  LDL.LU.64 R48, [R1+0x180] ;  /* 0x0001800001307983 */ /* 0x002f300000300a00 */
[----:B---3--:R1:W-:Y:S01]  /*6d650*/  @P6 STG.E.U8 desc[UR46][R50.64], R4 ;  /* 0x0000000432006986 */ /* 0x0083e2000c10112e */
[----:B------:R-:W-:Y:S01]  /*6d660*/  ISETP.LT.AND P6, PT, R9, UR4, !P5 ;  /* 0x0000000409007c0c */ /* 0x000fe2000efc1270 */
[----:B------:R-:W-:-:S02]  /*6d670*/  ULDC UR4, c[0x0][0x228] ;  /* 0x00008a0000047ab9 */ /* 0x000fc40000000800 */
[C---:B------:R-:W-:Y:S01]  /*6d680*/  ISETP.LT.AND P5, PT, R56.reuse, UR4, !P5 ;  /* 0x0000000438007c0c */ /* 0x040fe2000efa1270 */
[----:B------:R-:W-:Y:S01]  /*6d690*/  ULDC UR4, c[0x0][0x228] ;  /* 0x00008a0000047ab9 */ /* 0x000fe20000000800 */
[----:B-1----:R-:W3:Y:S08]  /*6d6a0*/  LDL.LU.64 R50, [R1+0x178] ;  /* 0x0001780001327983 */ /* 0x002ef00000300a00 */
[----:B------:R1:W-:Y:S04]  /*6d6b0*/  @P6 STG.E.U8 desc[UR46][R54.64], R0 ;  /* 0x0000000036006986 */ /* 0x0003e8000c10112e */
[----:B-1----:R-:W3:Y:S04]  /*6d6c0*/  LDL.LU.64 R54, [R1+0x170] ;  /* 0x0001700001367983 */ /* 0x002ee80000300a00 */
[----:B------:R1:W-:Y:S04]  /*6d6d0*/  @P5 STG.E.U8 desc[UR46][R52.64], R2 ;  /* 0x0000000234005986 */ /* 0x0003e8000c10112e */
[----:B-1----:R-:W3:Y:S01]  /*6d6e0*/  LDL.LU.64 R52, [R1+0x30] ;  /* 0x0000300001347983 */ /* 0x002ee20000300a00 */
[C---:B------:R-:W-:Y:S01]  /*6d6f0*/  ISETP.LT.AND P6, PT, R9.reuse, UR4, !P4 ;  /* 0x0000000409007c0c */ /* 0x040fe2000e7c1270 */
[----:B------:R-:W-:Y:S01]  /*6d700*/  ULDC UR4, c[0x0][0x228] ;  /* 0x00008a0000047ab9 */ /* 0x000fe20000000800 */
[----:B------:R-:W-:Y:S01]  /*6d710*/  ISETP.LT.AND P4, PT, R56, UR5, !P4 ;  /* 0x0000000538007c0c */ /* 0x000fe2000e781270 */
[----:B------:R-:W-:Y:S01]  /*6d720*/  ULDC UR5, c[0x0][0x228] ;  /* 0x00008a0000057ab9 */ /* 0x000fe20000000800 */
[----:B------:R-:W-:Y:S01]  /*6d730*/  ISETP.LT.AND P5, PT, R9, UR4, !P3 ;  /* 0x0000000409007c0c */ /* 0x000fe2000dfa1270 */
[----:B------:R-:W-:Y:S01]  /*6d740*/  ULDC UR4, c[0x0][0x228] ;  /* 0x00008a0000047ab9 */ /* 0x000fe20000000800 */
[----:B------:R-:W-:-:S02]  /*6d750*/  PRMT R3, R5, 0x7772, RZ ;  /* 0x0000777205037816 */ /* 0x000fc400000000ff */
[----:B------:R-:W-:Y:S02]  /*6d760*/  PRMT R5, R5, 0x7773, RZ ;  /* 0x0000777305057816 */ /* 0x000fe400000000ff */
[----:B------:R-:W-:-:S03]  /*6d770*/  PRMT R0, R6, 0x7770, RZ ;  /* 0x0000777006007816 */ /* 0x000fc600000000ff */
[----:B--2---:R-:W-:Y:S01]  /*6d780*/  @P6 STG.E.U8 desc[UR46][R16.64], R3 ;  /* 0x0000000310006986 */ /* 0x004fe2000c10112e */
[C---:B------:R-:W-:Y:S01]  /*6d790*/  ISETP.LT.AND P6, PT, R9.reuse, UR4, !P2 ;  /* 0x0000000409007c0c */ /* 0x040fe2000d7c1270 */
[----:B------:R-:W-:Y:S02]  /*6d7a0*/  ULDC UR4, c[0x0][0x228] ;  /* 0x00008a0000047ab9 */ /* 0x000fe40000000800 */
[----:B------:R-:W-:Y:S01]  /*6d7b0*/  @P4 STG.E.U8 desc[UR46][R14.64], R5 ;  /* 0x000000050e004986 */ /* 0x000fe2000c10112e */
[C---:B------:R-:W-:Y:S01]  /*6d7c0*/  ISETP.LT.AND P3, PT, R56.reuse, UR4, !P3 ;  /* 0x0000000438007c0c */ /* 0x040fe2000df61270 */
[----:B------:R-:W-:Y:S02]  /*6d7d0*/  ULDC UR4, c[0x0][0x228] ;  /* 0x00008a0000047ab9 */ /* 0x000fe40000000800 */
[----:B------:R1:W-:Y:S01]  /*6d7e0*/  @P5 STG.E.U8 desc[UR46][R12.64], R0 ;  /* 0x000000000c005986 */ /* 0x0003e2000c10112e */
[----:B------:R-:W-:Y:S01]  /*6d7f0*/  ISETP.LT.AND P5, PT, R9, UR5, !P1 ;  /* 0x0000000509007c0c */ /* 0x000fe2000cfa1270 */
[----:B------:R-:W-:Y:S01]  /*6d800*/  ULDC UR5, c[0x0][0x228] ;  /* 0x00008a0000057ab9 */ /* 0x000fe20000000800 */
[----:B------:R-:W-:-:S02]  /*6d810*/  ISETP.LT.AND P2, PT, R56, UR4, !P2 ;  /* 0x0000000438007c0c */ /* 0x000fc4000d741270 */
[----:B------:R-:W-:Y:S01]  /*6d820*/  ISETP.LT.AND P4, PT, R9, UR6, !P0 ;  /* 0x0000000609007c0c */ /* 0x000fe2000c781270 */
[----:B------:R-:W-:Y:S01]  /*6d830*/  ULDC UR6, c[0x0][0x228] ;  /* 0x00008a0000067ab9 */ /* 0x000fe20000000800 */
[C---:B------:R-:W-:Y:S02]  /*6d840*/  ISETP.LT.AND P1, PT, R56.reuse, UR5, !P1 ;  /* 0x0000000538007c0c */ /* 0x040fe4000cf21270 */
[----:B------:R-:W-:Y:S02]  /*6d850*/  ISETP.LT.AND P0, PT, R56, UR6, !P0 ;  /* 0x0000000638007c0c */ /* 0x000fe4000c701270 */
[C---:B------:R-:W-:Y:S02]  /*6d860*/  PRMT R2, R6.reuse, 0x7772, RZ ;  /* 0x0000777206027816 */ /* 0x040fe400000000ff */
[C---:B-1----:R-:W-:Y:S02]  /*6d870*/  PRMT R0, R6.reuse, 0x7771, RZ ;  /* 0x0000777106007816 */ /* 0x042fe400000000ff */
[----:B------:R-:W-:-:S02]  /*6d880*/  PRMT R6, R6, 0x7773, RZ ;  /* 0x0000777306067816 */ /* 0x000fc400000000ff */
[C---:B------:R-:W-:Y:S01]  /*6d890*/  PRMT R3, R7.reuse, 0x7770, RZ ;  /* 0x0000777007037816 */ /* 0x040fe200000000ff */
[----:B------:R0:W-:Y:S01]  /*6d8a0*/  @P3 STG.E.U8 desc[UR46][R10.64], R0 ;  /* 0x000000000a003986 */ /* 0x0001e2000c10112e */
[C---:B------:R-:W-:Y:S02]  /*6d8b0*/  PRMT R4, R7.reuse, 0x7771, RZ ;  /* 0x0000777107047816 */ /* 0x040fe400000000ff */
[C---:B------:R-:W-:Y:S02]  /*6d8c0*/  PRMT R5, R7.reuse, 0x7772, RZ ;  /* 0x0000777207057816 */ /* 0x040fe400000000ff */
[----:B------:R-:W-:Y:S01]  /*6d8d0*/  PRMT R7, R7, 0x7773, RZ ;  /* 0x0000777307077816 */ /* 0x000fe200000000ff */
[----:B----4-:R0:W-:Y:S04]  /*6d8e0*/  @P6 STG.E.U8 desc[UR46][R48.64], R2 ;  /* 0x0000000230006986 */ /* 0x0101e8000c10112e */
[----:B---3--:R0:W-:Y:S04]  /*6d8f0*/  @P2 STG.E.U8 desc[UR46][R50.64], R6 ;  /* 0x0000000632002986 */ /* 0x0081e8000c10112e */
[----:B------:R0:W-:Y:S04]  /*6d900*/  @P5 STG.E.U8 desc[UR46][R54.64], R3 ;  /* 0x0000000336005986 */ /* 0x0001e8000c10112e */
[----:B------:R0:W-:Y:S04]  /*6d910*/  @P1 STG.E.U8 desc[UR46][R52.64], R4 ;  /* 0x0000000434001986 */ /* 0x0001e8000c10112e */
[----:B------:R0:W-:Y:S01]  /*6d920*/  @P4 STG.E.U8 desc[UR46][R60.64], R5 ;  /* 0x000000053c004986 */ /* 0x0001e2000c10112e */
[----:B------:R-:W-:Y:S05]  /*6d930*/  @!P0 EXIT ;  /* 0x000000000000894d */ /* 0x000fea0003800000 */
[----:B-----5:R-:W-:Y:S01]  /*6d940*/  STG.E.U8 desc[UR46][R58.64], R7 ;  /* 0x000000073a007986 */ /* 0x020fe2000c10112e */
[----:B------:R-:W-:Y:S05]  /*6d950*/  EXIT ;  /* 0x000000000000794d */ /* 0x000fea0003800000 */
.L_x_2:
[----:B------:R-:W-:-:S00]  /*6d960*/  BRA `(.L_x_2) ;  /* 0xfffffffc00fc7947 */ /* 0x000fc0000383ffff */
[----:B------:R-:W-:-:S00]  /*6d970*/  NOP ;  /* 0x0000000000007918 */ /* 0x000fc00000000000 */
        /* <DEDUP_REMOVED lines=8> */
.L_x_3:


//--------------------- .nv.shared.matmul_kernel  --------------------------
	.section	.nv.shared.matmul_kernel,"aw",@nobits
	.sectionflags	@""
	.align	16
	.zero		1024


//--------------------- .nv.shared.reserved.0     --------------------------
	.section	.nv.shared.reserved.0,"aw",@nobits
	.weak		__nv_reservedSMEM_offset_0_alias
	.size		__nv_reservedSMEM_offset_0_alias, 0, 0
	.other		__nv_reservedSMEM_offset_0_alias,@"STO_CUDA_RESERVED_SHARED STV_DEFAULT"
__nv_reservedSMEM_offset_0_alias:
	.zero		0


//--------------------- .nv.constant0.matmul_kernel --------------------------
	.section	.nv.constant0.matmul_kernel,"a",@progbits
	.sectionflags	@""
	.align	4
.nv.constant0.matmul_kernel:
	.zero		608


//--------------------- SYMBOLS --------------------------

	.type		.nv.reservedSmem.offset0,@object
	.size		.nv.reservedSmem.offset0,0x4
